//
// Generated by NVIDIA NVVM Compiler
//
// Compiler Build ID: CL-36424714
// Cuda compilation tools, release 13.0, V13.0.88
// Based on NVVM 20.0.0
//

.version 9.0
.target sm_100
.address_size 64

	// .globl	_Z19forward_pass_kerneliiiPKiS0_PKbS0_PKhPKdS0_S0_S0_PdS7_

.visible .entry _Z19forward_pass_kerneliiiPKiS0_PKbS0_PKhPKdS0_S0_S0_PdS7_(
	.param .u32 _Z19forward_pass_kerneliiiPKiS0_PKbS0_PKhPKdS0_S0_S0_PdS7__param_0,
	.param .u32 _Z19forward_pass_kerneliiiPKiS0_PKbS0_PKhPKdS0_S0_S0_PdS7__param_1,
	.param .u32 _Z19forward_pass_kerneliiiPKiS0_PKbS0_PKhPKdS0_S0_S0_PdS7__param_2,
	.param .u64 .ptr .align 1 _Z19forward_pass_kerneliiiPKiS0_PKbS0_PKhPKdS0_S0_S0_PdS7__param_3,
	.param .u64 .ptr .align 1 _Z19forward_pass_kerneliiiPKiS0_PKbS0_PKhPKdS0_S0_S0_PdS7__param_4,
	.param .u64 .ptr .align 1 _Z19forward_pass_kerneliiiPKiS0_PKbS0_PKhPKdS0_S0_S0_PdS7__param_5,
	.param .u64 .ptr .align 1 _Z19forward_pass_kerneliiiPKiS0_PKbS0_PKhPKdS0_S0_S0_PdS7__param_6,
	.param .u64 .ptr .align 1 _Z19forward_pass_kerneliiiPKiS0_PKbS0_PKhPKdS0_S0_S0_PdS7__param_7,
	.param .u64 .ptr .align 1 _Z19forward_pass_kerneliiiPKiS0_PKbS0_PKhPKdS0_S0_S0_PdS7__param_8,
	.param .u64 .ptr .align 1 _Z19forward_pass_kerneliiiPKiS0_PKbS0_PKhPKdS0_S0_S0_PdS7__param_9,
	.param .u64 .ptr .align 1 _Z19forward_pass_kerneliiiPKiS0_PKbS0_PKhPKdS0_S0_S0_PdS7__param_10,
	.param .u64 .ptr .align 1 _Z19forward_pass_kerneliiiPKiS0_PKbS0_PKhPKdS0_S0_S0_PdS7__param_11,
	.param .u64 .ptr .align 1 _Z19forward_pass_kerneliiiPKiS0_PKbS0_PKhPKdS0_S0_S0_PdS7__param_12,
	.param .u64 .ptr .align 1 _Z19forward_pass_kerneliiiPKiS0_PKbS0_PKhPKdS0_S0_S0_PdS7__param_13
)
{
	.reg .pred 	%p<132>;
	.reg .b16 	%rs<3>;
	.reg .b32 	%r<303>;
	.reg .b64 	%rd<303>;
	.reg .b64 	%fd<413>;

	ld.param.u32 	%r39, [_Z19forward_pass_kerneliiiPKiS0_PKbS0_PKhPKdS0_S0_S0_PdS7__param_0];
	ld.param.u32 	%r37, [_Z19forward_pass_kerneliiiPKiS0_PKbS0_PKhPKdS0_S0_S0_PdS7__param_1];
	ld.param.u32 	%r38, [_Z19forward_pass_kerneliiiPKiS0_PKbS0_PKhPKdS0_S0_S0_PdS7__param_2];
	ld.param.u64 	%rd23, [_Z19forward_pass_kerneliiiPKiS0_PKbS0_PKhPKdS0_S0_S0_PdS7__param_3];
	ld.param.u64 	%rd25, [_Z19forward_pass_kerneliiiPKiS0_PKbS0_PKhPKdS0_S0_S0_PdS7__param_5];
	ld.param.u64 	%rd26, [_Z19forward_pass_kerneliiiPKiS0_PKbS0_PKhPKdS0_S0_S0_PdS7__param_6];
	ld.param.u64 	%rd29, [_Z19forward_pass_kerneliiiPKiS0_PKbS0_PKhPKdS0_S0_S0_PdS7__param_9];
	ld.param.u64 	%rd30, [_Z19forward_pass_kerneliiiPKiS0_PKbS0_PKhPKdS0_S0_S0_PdS7__param_10];
	ld.param.u64 	%rd31, [_Z19forward_pass_kerneliiiPKiS0_PKbS0_PKhPKdS0_S0_S0_PdS7__param_11];
	ld.param.u64 	%rd32, [_Z19forward_pass_kerneliiiPKiS0_PKbS0_PKhPKdS0_S0_S0_PdS7__param_12];
	ld.param.u64 	%rd33, [_Z19forward_pass_kerneliiiPKiS0_PKbS0_PKhPKdS0_S0_S0_PdS7__param_13];
	mov.u32 	%r40, %ctaid.x;
	mov.u32 	%r41, %ntid.x;
	mov.u32 	%r42, %tid.x;
	mad.lo.s32 	%r1, %r40, %r41, %r42;
	setp.ge.s32 	%p1, %r1, %r39;
	@%p1 bra 	$L__BB0_159;
	cvta.to.global.u64 	%rd1, %rd33;
	cvta.to.global.u64 	%rd2, %rd32;
	mul.lo.s32 	%r2, %r37, %r1;
	setp.lt.s32 	%p2, %r37, 1;
	@%p2 bra 	$L__BB0_159;
	and.b32  	%r3, %r37, 15;
	setp.lt.u32 	%p3, %r37, 16;
	mov.b32 	%r293, 0;
	@%p3 bra 	$L__BB0_5;
	and.b32  	%r293, %r37, 2147483632;
	neg.s32 	%r297, %r293;
	mul.wide.s32 	%rd34, %r2, 8;
	add.s64 	%rd35, %rd34, %rd1;
	add.s64 	%rd301, %rd35, 64;
$L__BB0_4:
	.pragma "nounroll";
	mov.b64 	%rd36, 0;
	st.global.u64 	[%rd301+-64], %rd36;
	st.global.u64 	[%rd301+-56], %rd36;
	st.global.u64 	[%rd301+-48], %rd36;
	st.global.u64 	[%rd301+-40], %rd36;
	st.global.u64 	[%rd301+-32], %rd36;
	st.global.u64 	[%rd301+-24], %rd36;
	st.global.u64 	[%rd301+-16], %rd36;
	st.global.u64 	[%rd301+-8], %rd36;
	st.global.u64 	[%rd301], %rd36;
	st.global.u64 	[%rd301+8], %rd36;
	st.global.u64 	[%rd301+16], %rd36;
	st.global.u64 	[%rd301+24], %rd36;
	st.global.u64 	[%rd301+32], %rd36;
	st.global.u64 	[%rd301+40], %rd36;
	st.global.u64 	[%rd301+48], %rd36;
	st.global.u64 	[%rd301+56], %rd36;
	add.s32 	%r297, %r297, 16;
	add.s64 	%rd301, %rd301, 128;
	setp.eq.s32 	%p4, %r297, 0;
	@%p4 bra 	$L__BB0_5;
	bra.uni 	$L__BB0_4;
$L__BB0_5:
	mul.wide.s32 	%rd37, %r2, 8;
	add.s64 	%rd4, %rd1, %rd37;
	setp.eq.s32 	%p5, %r3, 0;
	@%p5 bra 	$L__BB0_14;
	and.b32  	%r7, %r37, 7;
	setp.lt.u32 	%p6, %r3, 8;
	@%p6 bra 	$L__BB0_8;
	mul.wide.u32 	%rd38, %r293, 8;
	add.s64 	%rd39, %rd4, %rd38;
	mov.b64 	%rd40, 0;
	st.global.u64 	[%rd39], %rd40;
	st.global.u64 	[%rd39+8], %rd40;
	st.global.u64 	[%rd39+16], %rd40;
	st.global.u64 	[%rd39+24], %rd40;
	st.global.u64 	[%rd39+32], %rd40;
	st.global.u64 	[%rd39+40], %rd40;
	st.global.u64 	[%rd39+48], %rd40;
	st.global.u64 	[%rd39+56], %rd40;
	add.s32 	%r293, %r293, 8;
$L__BB0_8:
	setp.eq.s32 	%p7, %r7, 0;
	@%p7 bra 	$L__BB0_14;
	and.b32  	%r10, %r37, 3;
	setp.lt.u32 	%p8, %r7, 4;
	@%p8 bra 	$L__BB0_11;
	mul.wide.u32 	%rd41, %r293, 8;
	add.s64 	%rd42, %rd4, %rd41;
	mov.b64 	%rd43, 0;
	st.global.u64 	[%rd42], %rd43;
	st.global.u64 	[%rd42+8], %rd43;
	st.global.u64 	[%rd42+16], %rd43;
	st.global.u64 	[%rd42+24], %rd43;
	add.s32 	%r293, %r293, 4;
$L__BB0_11:
	setp.eq.s32 	%p9, %r10, 0;
	@%p9 bra 	$L__BB0_14;
	mul.wide.u32 	%rd45, %r293, 8;
	add.s64 	%rd46, %rd37, %rd45;
	add.s64 	%rd300, %rd1, %rd46;
	neg.s32 	%r296, %r10;
$L__BB0_13:
	.pragma "nounroll";
	mov.b64 	%rd47, 0;
	st.global.u64 	[%rd300], %rd47;
	add.s64 	%rd300, %rd300, 8;
	add.s32 	%r296, %r296, 1;
	setp.ne.s32 	%p10, %r296, 0;
	@%p10 bra 	$L__BB0_13;
$L__BB0_14:
	shl.b32 	%r44, %r2, 2;
	mul.wide.s32 	%rd48, %r44, 8;
	add.s64 	%rd8, %rd2, %rd48;
	mul.lo.s32 	%r16, %r38, %r1;
	mov.b32 	%r45, 1127219200;
	mov.b32 	%r46, -2147483648;
	mov.b64 	%fd1, {%r46, %r45};
	neg.s32 	%r298, %r37;
	cvta.to.global.u64 	%rd302, %rd23;
	cvta.to.global.u64 	%rd10, %rd25;
	cvta.to.global.u64 	%rd11, %rd26;
	cvta.to.global.u64 	%rd12, %rd29;
	cvta.to.global.u64 	%rd13, %rd30;
	cvta.to.global.u64 	%rd14, %rd31;
$L__BB0_15:
	ld.param.u64 	%rd299, [_Z19forward_pass_kerneliiiPKiS0_PKbS0_PKhPKdS0_S0_S0_PdS7__param_8];
	ld.param.u64 	%rd297, [_Z19forward_pass_kerneliiiPKiS0_PKbS0_PKhPKdS0_S0_S0_PdS7__param_4];
	ld.global.u32 	%r21, [%rd302];
	cvta.to.global.u64 	%rd49, %rd297;
	mul.wide.s32 	%rd50, %r21, 4;
	add.s64 	%rd51, %rd49, %rd50;
	ld.global.u32 	%r22, [%rd51];
	shl.b32 	%r47, %r21, 4;
	cvta.to.global.u64 	%rd52, %rd299;
	mul.wide.s32 	%rd53, %r47, 8;
	add.s64 	%rd18, %rd52, %rd53;
	cvt.s64.s32 	%rd54, %r22;
	add.s64 	%rd55, %rd10, %rd54;
	ld.global.u8 	%rs2, [%rd55];
	setp.eq.s16 	%p11, %rs2, 0;
	@%p11 bra 	$L__BB0_18;
	ld.param.u64 	%rd298, [_Z19forward_pass_kerneliiiPKiS0_PKbS0_PKhPKdS0_S0_S0_PdS7__param_7];
	mul.wide.s32 	%rd56, %r22, 4;
	add.s64 	%rd57, %rd11, %rd56;
	ld.global.u32 	%r48, [%rd57];
	add.s32 	%r49, %r48, %r16;
	cvt.s64.s32 	%rd58, %r49;
	cvta.to.global.u64 	%rd59, %rd298;
	add.s64 	%rd60, %rd59, %rd58;
	ld.global.u8 	%rs1, [%rd60];
	setp.gt.u16 	%p12, %rs1, 3;
	mov.f64 	%fd402, 0d3FF0000000000000;
	mov.f64 	%fd403, %fd402;
	mov.f64 	%fd404, %fd402;
	mov.f64 	%fd405, %fd402;
	@%p12 bra 	$L__BB0_149;
	cvt.u32.u16 	%r50, %rs1;
	mul.wide.u32 	%rd61, %r50, 8;
	add.s64 	%rd62, %rd18, %rd61;
	ld.global.f64 	%fd405, [%rd62];
	ld.global.f64 	%fd404, [%rd62+32];
	ld.global.f64 	%fd403, [%rd62+64];
	ld.global.f64 	%fd402, [%rd62+96];
	bra.uni 	$L__BB0_149;
$L__BB0_18:
	mul.wide.s32 	%rd63, %r22, 4;
	add.s64 	%rd64, %rd12, %rd63;
	ld.global.u32 	%r23, [%rd64];
	setp.lt.s32 	%p13, %r23, 1;
	@%p13 bra 	$L__BB0_148;
	shl.b64 	%rd65, %rd54, 2;
	add.s64 	%rd66, %rd13, %rd65;
	ld.global.u32 	%r51, [%rd66];
	add.s32 	%r24, %r23, -1;
	min.u32 	%r52, %r24, 7;
	add.s32 	%r25, %r52, 1;
	ld.global.f64 	%fd220, [%rd18];
	mul.wide.s32 	%rd67, %r51, 4;
	add.s64 	%rd20, %rd14, %rd67;
	ld.global.u32 	%r53, [%rd20];
	shl.b32 	%r54, %r53, 2;
	mul.wide.s32 	%rd68, %r54, 8;
	add.s64 	%rd21, %rd8, %rd68;
	ld.global.f64 	%fd6, [%rd21];
	mul.f64 	%fd401, %fd220, %fd6;
	setp.eq.s32 	%p14, %r24, 0;
	@%p14 bra 	$L__BB0_20;
	bra.uni 	$L__BB0_141;
$L__BB0_20:
	ld.global.f64 	%fd228, [%rd18+8];
	ld.global.f64 	%fd164, [%rd21+8];
	mul.f64 	%fd398, %fd228, %fd164;
	@%p14 bra 	$L__BB0_28;
	ld.global.u32 	%r69, [%rd20+4];
	shl.b32 	%r70, %r69, 2;
	mul.wide.s32 	%rd83, %r70, 8;
	add.s64 	%rd84, %rd8, %rd83;
	ld.global.f64 	%fd229, [%rd84+8];
	mul.f64 	%fd398, %fd398, %fd229;
	setp.eq.s32 	%p22, %r25, 2;
	@%p22 bra 	$L__BB0_28;
	ld.global.u32 	%r71, [%rd20+8];
	shl.b32 	%r72, %r71, 2;
	mul.wide.s32 	%rd85, %r72, 8;
	add.s64 	%rd86, %rd8, %rd85;
	ld.global.f64 	%fd230, [%rd86+8];
	mul.f64 	%fd398, %fd398, %fd230;
	setp.eq.s32 	%p23, %r25, 3;
	@%p23 bra 	$L__BB0_28;
	ld.global.u32 	%r73, [%rd20+12];
	shl.b32 	%r74, %r73, 2;
	mul.wide.s32 	%rd87, %r74, 8;
	add.s64 	%rd88, %rd8, %rd87;
	ld.global.f64 	%fd231, [%rd88+8];
	mul.f64 	%fd398, %fd398, %fd231;
	setp.eq.s32 	%p24, %r25, 4;
	@%p24 bra 	$L__BB0_28;
	ld.global.u32 	%r75, [%rd20+16];
	shl.b32 	%r76, %r75, 2;
	mul.wide.s32 	%rd89, %r76, 8;
	add.s64 	%rd90, %rd8, %rd89;
	ld.global.f64 	%fd232, [%rd90+8];
	mul.f64 	%fd398, %fd398, %fd232;
	setp.eq.s32 	%p25, %r25, 5;
	@%p25 bra 	$L__BB0_28;
	ld.global.u32 	%r77, [%rd20+20];
	shl.b32 	%r78, %r77, 2;
	mul.wide.s32 	%rd91, %r78, 8;
	add.s64 	%rd92, %rd8, %rd91;
	ld.global.f64 	%fd233, [%rd92+8];
	mul.f64 	%fd398, %fd398, %fd233;
	setp.eq.s32 	%p26, %r25, 6;
	@%p26 bra 	$L__BB0_28;
	ld.global.u32 	%r79, [%rd20+24];
	shl.b32 	%r80, %r79, 2;
	mul.wide.s32 	%rd93, %r80, 8;
	add.s64 	%rd94, %rd8, %rd93;
	ld.global.f64 	%fd234, [%rd94+8];
	mul.f64 	%fd398, %fd398, %fd234;
	setp.eq.s32 	%p27, %r25, 7;
	@%p27 bra 	$L__BB0_28;
	ld.global.u32 	%r81, [%rd20+28];
	shl.b32 	%r82, %r81, 2;
	mul.wide.s32 	%rd95, %r82, 8;
	add.s64 	%rd96, %rd8, %rd95;
	ld.global.f64 	%fd235, [%rd96+8];
	mul.f64 	%fd398, %fd398, %fd235;
$L__BB0_28:
	add.f64 	%fd236, %fd401, 0d0000000000000000;
	add.f64 	%fd139, %fd236, %fd398;
	ld.global.f64 	%fd237, [%rd18+16];
	ld.global.f64 	%fd140, [%rd21+16];
	mul.f64 	%fd399, %fd237, %fd140;
	@%p14 bra 	$L__BB0_36;
	ld.global.u32 	%r83, [%rd20+4];
	shl.b32 	%r84, %r83, 2;
	mul.wide.s32 	%rd97, %r84, 8;
	add.s64 	%rd98, %rd8, %rd97;
	ld.global.f64 	%fd238, [%rd98+16];
	mul.f64 	%fd399, %fd399, %fd238;
	setp.eq.s32 	%p29, %r25, 2;
	@%p29 bra 	$L__BB0_36;
	ld.global.u32 	%r85, [%rd20+8];
	shl.b32 	%r86, %r85, 2;
	mul.wide.s32 	%rd99, %r86, 8;
	add.s64 	%rd100, %rd8, %rd99;
	ld.global.f64 	%fd239, [%rd100+16];
	mul.f64 	%fd399, %fd399, %fd239;
	setp.eq.s32 	%p30, %r25, 3;
	@%p30 bra 	$L__BB0_36;
	ld.global.u32 	%r87, [%rd20+12];
	shl.b32 	%r88, %r87, 2;
	mul.wide.s32 	%rd101, %r88, 8;
	add.s64 	%rd102, %rd8, %rd101;
	ld.global.f64 	%fd240, [%rd102+16];
	mul.f64 	%fd399, %fd399, %fd240;
	setp.eq.s32 	%p31, %r25, 4;
	@%p31 bra 	$L__BB0_36;
	ld.global.u32 	%r89, [%rd20+16];
	shl.b32 	%r90, %r89, 2;
	mul.wide.s32 	%rd103, %r90, 8;
	add.s64 	%rd104, %rd8, %rd103;
	ld.global.f64 	%fd241, [%rd104+16];
	mul.f64 	%fd399, %fd399, %fd241;
	setp.eq.s32 	%p32, %r25, 5;
	@%p32 bra 	$L__BB0_36;
	ld.global.u32 	%r91, [%rd20+20];
	shl.b32 	%r92, %r91, 2;
	mul.wide.s32 	%rd105, %r92, 8;
	add.s64 	%rd106, %rd8, %rd105;
	ld.global.f64 	%fd242, [%rd106+16];
	mul.f64 	%fd399, %fd399, %fd242;
	setp.eq.s32 	%p33, %r25, 6;
	@%p33 bra 	$L__BB0_36;
	ld.global.u32 	%r93, [%rd20+24];
	shl.b32 	%r94, %r93, 2;
	mul.wide.s32 	%rd107, %r94, 8;
	add.s64 	%rd108, %rd8, %rd107;
	ld.global.f64 	%fd243, [%rd108+16];
	mul.f64 	%fd399, %fd399, %fd243;
	setp.eq.s32 	%p34, %r25, 7;
	@%p34 bra 	$L__BB0_36;
	ld.global.u32 	%r95, [%rd20+28];
	shl.b32 	%r96, %r95, 2;
	mul.wide.s32 	%rd109, %r96, 8;
	add.s64 	%rd110, %rd8, %rd109;
	ld.global.f64 	%fd244, [%rd110+16];
	mul.f64 	%fd399, %fd399, %fd244;
$L__BB0_36:
	add.f64 	%fd150, %fd139, %fd399;
	ld.global.f64 	%fd245, [%rd18+24];
	ld.global.f64 	%fd151, [%rd21+24];
	mul.f64 	%fd400, %fd245, %fd151;
	@%p14 bra 	$L__BB0_44;
	ld.global.u32 	%r97, [%rd20+4];
	shl.b32 	%r98, %r97, 2;
	mul.wide.s32 	%rd111, %r98, 8;
	add.s64 	%rd112, %rd8, %rd111;
	ld.global.f64 	%fd246, [%rd112+24];
	mul.f64 	%fd400, %fd400, %fd246;
	setp.eq.s32 	%p36, %r25, 2;
	@%p36 bra 	$L__BB0_44;
	ld.global.u32 	%r99, [%rd20+8];
	shl.b32 	%r100, %r99, 2;
	mul.wide.s32 	%rd113, %r100, 8;
	add.s64 	%rd114, %rd8, %rd113;
	ld.global.f64 	%fd247, [%rd114+24];
	mul.f64 	%fd400, %fd400, %fd247;
	setp.eq.s32 	%p37, %r25, 3;
	@%p37 bra 	$L__BB0_44;
	ld.global.u32 	%r101, [%rd20+12];
	shl.b32 	%r102, %r101, 2;
	mul.wide.s32 	%rd115, %r102, 8;
	add.s64 	%rd116, %rd8, %rd115;
	ld.global.f64 	%fd248, [%rd116+24];
	mul.f64 	%fd400, %fd400, %fd248;
	setp.eq.s32 	%p38, %r25, 4;
	@%p38 bra 	$L__BB0_44;
	ld.global.u32 	%r103, [%rd20+16];
	shl.b32 	%r104, %r103, 2;
	mul.wide.s32 	%rd117, %r104, 8;
	add.s64 	%rd118, %rd8, %rd117;
	ld.global.f64 	%fd249, [%rd118+24];
	mul.f64 	%fd400, %fd400, %fd249;
	setp.eq.s32 	%p39, %r25, 5;
	@%p39 bra 	$L__BB0_44;
	ld.global.u32 	%r105, [%rd20+20];
	shl.b32 	%r106, %r105, 2;
	mul.wide.s32 	%rd119, %r106, 8;
	add.s64 	%rd120, %rd8, %rd119;
	ld.global.f64 	%fd250, [%rd120+24];
	mul.f64 	%fd400, %fd400, %fd250;
	setp.eq.s32 	%p40, %r25, 6;
	@%p40 bra 	$L__BB0_44;
	ld.global.u32 	%r107, [%rd20+24];
	shl.b32 	%r108, %r107, 2;
	mul.wide.s32 	%rd121, %r108, 8;
	add.s64 	%rd122, %rd8, %rd121;
	ld.global.f64 	%fd251, [%rd122+24];
	mul.f64 	%fd400, %fd400, %fd251;
	setp.eq.s32 	%p41, %r25, 7;
	@%p41 bra 	$L__BB0_44;
	ld.global.u32 	%r109, [%rd20+28];
	shl.b32 	%r110, %r109, 2;
	mul.wide.s32 	%rd123, %r110, 8;
	add.s64 	%rd124, %rd8, %rd123;
	ld.global.f64 	%fd252, [%rd124+24];
	mul.f64 	%fd400, %fd400, %fd252;
$L__BB0_44:
	add.f64 	%fd405, %fd150, %fd400;
	ld.global.f64 	%fd253, [%rd18+32];
	mul.f64 	%fd386, %fd253, %fd6;
	@%p14 bra 	$L__BB0_52;
	ld.global.u32 	%r111, [%rd20+4];
	shl.b32 	%r112, %r111, 2;
	mul.wide.s32 	%rd125, %r112, 8;
	add.s64 	%rd126, %rd8, %rd125;
	ld.global.f64 	%fd254, [%rd126];
	mul.f64 	%fd386, %fd386, %fd254;
	setp.eq.s32 	%p43, %r25, 2;
	@%p43 bra 	$L__BB0_52;
	ld.global.u32 	%r113, [%rd20+8];
	shl.b32 	%r114, %r113, 2;
	mul.wide.s32 	%rd127, %r114, 8;
	add.s64 	%rd128, %rd8, %rd127;
	ld.global.f64 	%fd255, [%rd128];
	mul.f64 	%fd386, %fd386, %fd255;
	setp.eq.s32 	%p44, %r25, 3;
	@%p44 bra 	$L__BB0_52;
	ld.global.u32 	%r115, [%rd20+12];
	shl.b32 	%r116, %r115, 2;
	mul.wide.s32 	%rd129, %r116, 8;
	add.s64 	%rd130, %rd8, %rd129;
	ld.global.f64 	%fd256, [%rd130];
	mul.f64 	%fd386, %fd386, %fd256;
	setp.eq.s32 	%p45, %r25, 4;
	@%p45 bra 	$L__BB0_52;
	ld.global.u32 	%r117, [%rd20+16];
	shl.b32 	%r118, %r117, 2;
	mul.wide.s32 	%rd131, %r118, 8;
	add.s64 	%rd132, %rd8, %rd131;
	ld.global.f64 	%fd257, [%rd132];
	mul.f64 	%fd386, %fd386, %fd257;
	setp.eq.s32 	%p46, %r25, 5;
	@%p46 bra 	$L__BB0_52;
	ld.global.u32 	%r119, [%rd20+20];
	shl.b32 	%r120, %r119, 2;
	mul.wide.s32 	%rd133, %r120, 8;
	add.s64 	%rd134, %rd8, %rd133;
	ld.global.f64 	%fd258, [%rd134];
	mul.f64 	%fd386, %fd386, %fd258;
	setp.eq.s32 	%p47, %r25, 6;
	@%p47 bra 	$L__BB0_52;
	ld.global.u32 	%r121, [%rd20+24];
	shl.b32 	%r122, %r121, 2;
	mul.wide.s32 	%rd135, %r122, 8;
	add.s64 	%rd136, %rd8, %rd135;
	ld.global.f64 	%fd259, [%rd136];
	mul.f64 	%fd386, %fd386, %fd259;
	setp.eq.s32 	%p48, %r25, 7;
	@%p48 bra 	$L__BB0_52;
	ld.global.u32 	%r123, [%rd20+28];
	shl.b32 	%r124, %r123, 2;
	mul.wide.s32 	%rd137, %r124, 8;
	add.s64 	%rd138, %rd8, %rd137;
	ld.global.f64 	%fd260, [%rd138];
	mul.f64 	%fd386, %fd386, %fd260;
$L__BB0_52:
	ld.global.f64 	%fd261, [%rd18+40];
	mul.f64 	%fd387, %fd261, %fd164;
	@%p14 bra 	$L__BB0_60;
	ld.global.u32 	%r125, [%rd20+4];
	shl.b32 	%r126, %r125, 2;
	mul.wide.s32 	%rd139, %r126, 8;
	add.s64 	%rd140, %rd8, %rd139;
	ld.global.f64 	%fd262, [%rd140+8];
	mul.f64 	%fd387, %fd387, %fd262;
	setp.eq.s32 	%p50, %r25, 2;
	@%p50 bra 	$L__BB0_60;
	ld.global.u32 	%r127, [%rd20+8];
	shl.b32 	%r128, %r127, 2;
	mul.wide.s32 	%rd141, %r128, 8;
	add.s64 	%rd142, %rd8, %rd141;
	ld.global.f64 	%fd263, [%rd142+8];
	mul.f64 	%fd387, %fd387, %fd263;
	setp.eq.s32 	%p51, %r25, 3;
	@%p51 bra 	$L__BB0_60;
	ld.global.u32 	%r129, [%rd20+12];
	shl.b32 	%r130, %r129, 2;
	mul.wide.s32 	%rd143, %r130, 8;
	add.s64 	%rd144, %rd8, %rd143;
	ld.global.f64 	%fd264, [%rd144+8];
	mul.f64 	%fd387, %fd387, %fd264;
	setp.eq.s32 	%p52, %r25, 4;
	@%p52 bra 	$L__BB0_60;
	ld.global.u32 	%r131, [%rd20+16];
	shl.b32 	%r132, %r131, 2;
	mul.wide.s32 	%rd145, %r132, 8;
	add.s64 	%rd146, %rd8, %rd145;
	ld.global.f64 	%fd265, [%rd146+8];
	mul.f64 	%fd387, %fd387, %fd265;
	setp.eq.s32 	%p53, %r25, 5;
	@%p53 bra 	$L__BB0_60;
	ld.global.u32 	%r133, [%rd20+20];
	shl.b32 	%r134, %r133, 2;
	mul.wide.s32 	%rd147, %r134, 8;
	add.s64 	%rd148, %rd8, %rd147;
	ld.global.f64 	%fd266, [%rd148+8];
	mul.f64 	%fd387, %fd387, %fd266;
	setp.eq.s32 	%p54, %r25, 6;
	@%p54 bra 	$L__BB0_60;
	ld.global.u32 	%r135, [%rd20+24];
	shl.b32 	%r136, %r135, 2;
	mul.wide.s32 	%rd149, %r136, 8;
	add.s64 	%rd150, %rd8, %rd149;
	ld.global.f64 	%fd267, [%rd150+8];
	mul.f64 	%fd387, %fd387, %fd267;
	setp.eq.s32 	%p55, %r25, 7;
	@%p55 bra 	$L__BB0_60;
	ld.global.u32 	%r137, [%rd20+28];
	shl.b32 	%r138, %r137, 2;
	mul.wide.s32 	%rd151, %r138, 8;
	add.s64 	%rd152, %rd8, %rd151;
	ld.global.f64 	%fd268, [%rd152+8];
	mul.f64 	%fd387, %fd387, %fd268;
$L__BB0_60:
	add.f64 	%fd269, %fd386, 0d0000000000000000;
	add.f64 	%fd25, %fd269, %fd387;
	ld.global.f64 	%fd270, [%rd18+48];
	mul.f64 	%fd388, %fd270, %fd140;
	@%p14 bra 	$L__BB0_68;
	ld.global.u32 	%r139, [%rd20+4];
	shl.b32 	%r140, %r139, 2;
	mul.wide.s32 	%rd153, %r140, 8;
	add.s64 	%rd154, %rd8, %rd153;
	ld.global.f64 	%fd271, [%rd154+16];
	mul.f64 	%fd388, %fd388, %fd271;
	setp.eq.s32 	%p57, %r25, 2;
	@%p57 bra 	$L__BB0_68;
	ld.global.u32 	%r141, [%rd20+8];
	shl.b32 	%r142, %r141, 2;
	mul.wide.s32 	%rd155, %r142, 8;
	add.s64 	%rd156, %rd8, %rd155;
	ld.global.f64 	%fd272, [%rd156+16];
	mul.f64 	%fd388, %fd388, %fd272;
	setp.eq.s32 	%p58, %r25, 3;
	@%p58 bra 	$L__BB0_68;
	ld.global.u32 	%r143, [%rd20+12];
	shl.b32 	%r144, %r143, 2;
	mul.wide.s32 	%rd157, %r144, 8;
	add.s64 	%rd158, %rd8, %rd157;
	ld.global.f64 	%fd273, [%rd158+16];
	mul.f64 	%fd388, %fd388, %fd273;
	setp.eq.s32 	%p59, %r25, 4;
	@%p59 bra 	$L__BB0_68;
	ld.global.u32 	%r145, [%rd20+16];
	shl.b32 	%r146, %r145, 2;
	mul.wide.s32 	%rd159, %r146, 8;
	add.s64 	%rd160, %rd8, %rd159;
	ld.global.f64 	%fd274, [%rd160+16];
	mul.f64 	%fd388, %fd388, %fd274;
	setp.eq.s32 	%p60, %r25, 5;
	@%p60 bra 	$L__BB0_68;
	ld.global.u32 	%r147, [%rd20+20];
	shl.b32 	%r148, %r147, 2;
	mul.wide.s32 	%rd161, %r148, 8;
	add.s64 	%rd162, %rd8, %rd161;
	ld.global.f64 	%fd275, [%rd162+16];
	mul.f64 	%fd388, %fd388, %fd275;
	setp.eq.s32 	%p61, %r25, 6;
	@%p61 bra 	$L__BB0_68;
	ld.global.u32 	%r149, [%rd20+24];
	shl.b32 	%r150, %r149, 2;
	mul.wide.s32 	%rd163, %r150, 8;
	add.s64 	%rd164, %rd8, %rd163;
	ld.global.f64 	%fd276, [%rd164+16];
	mul.f64 	%fd388, %fd388, %fd276;
	setp.eq.s32 	%p62, %r25, 7;
	@%p62 bra 	$L__BB0_68;
	ld.global.u32 	%r151, [%rd20+28];
	shl.b32 	%r152, %r151, 2;
	mul.wide.s32 	%rd165, %r152, 8;
	add.s64 	%rd166, %rd8, %rd165;
	ld.global.f64 	%fd277, [%rd166+16];
	mul.f64 	%fd388, %fd388, %fd277;
$L__BB0_68:
	add.f64 	%fd35, %fd25, %fd388;
	ld.global.f64 	%fd278, [%rd18+56];
	mul.f64 	%fd389, %fd278, %fd151;
	@%p14 bra 	$L__BB0_76;
	ld.global.u32 	%r153, [%rd20+4];
	shl.b32 	%r154, %r153, 2;
	mul.wide.s32 	%rd167, %r154, 8;
	add.s64 	%rd168, %rd8, %rd167;
	ld.global.f64 	%fd279, [%rd168+24];
	mul.f64 	%fd389, %fd389, %fd279;
	setp.eq.s32 	%p64, %r25, 2;
	@%p64 bra 	$L__BB0_76;
	ld.global.u32 	%r155, [%rd20+8];
	shl.b32 	%r156, %r155, 2;
	mul.wide.s32 	%rd169, %r156, 8;
	add.s64 	%rd170, %rd8, %rd169;
	ld.global.f64 	%fd280, [%rd170+24];
	mul.f64 	%fd389, %fd389, %fd280;
	setp.eq.s32 	%p65, %r25, 3;
	@%p65 bra 	$L__BB0_76;
	ld.global.u32 	%r157, [%rd20+12];
	shl.b32 	%r158, %r157, 2;
	mul.wide.s32 	%rd171, %r158, 8;
	add.s64 	%rd172, %rd8, %rd171;
	ld.global.f64 	%fd281, [%rd172+24];
	mul.f64 	%fd389, %fd389, %fd281;
	setp.eq.s32 	%p66, %r25, 4;
	@%p66 bra 	$L__BB0_76;
	ld.global.u32 	%r159, [%rd20+16];
	shl.b32 	%r160, %r159, 2;
	mul.wide.s32 	%rd173, %r160, 8;
	add.s64 	%rd174, %rd8, %rd173;
	ld.global.f64 	%fd282, [%rd174+24];
	mul.f64 	%fd389, %fd389, %fd282;
	setp.eq.s32 	%p67, %r25, 5;
	@%p67 bra 	$L__BB0_76;
	ld.global.u32 	%r161, [%rd20+20];
	shl.b32 	%r162, %r161, 2;
	mul.wide.s32 	%rd175, %r162, 8;
	add.s64 	%rd176, %rd8, %rd175;
	ld.global.f64 	%fd283, [%rd176+24];
	mul.f64 	%fd389, %fd389, %fd283;
	setp.eq.s32 	%p68, %r25, 6;
	@%p68 bra 	$L__BB0_76;
	ld.global.u32 	%r163, [%rd20+24];
	shl.b32 	%r164, %r163, 2;
	mul.wide.s32 	%rd177, %r164, 8;
	add.s64 	%rd178, %rd8, %rd177;
	ld.global.f64 	%fd284, [%rd178+24];
	mul.f64 	%fd389, %fd389, %fd284;
	setp.eq.s32 	%p69, %r25, 7;
	@%p69 bra 	$L__BB0_76;
	ld.global.u32 	%r165, [%rd20+28];
	shl.b32 	%r166, %r165, 2;
	mul.wide.s32 	%rd179, %r166, 8;
	add.s64 	%rd180, %rd8, %rd179;
	ld.global.f64 	%fd285, [%rd180+24];
	mul.f64 	%fd389, %fd389, %fd285;
$L__BB0_76:
	add.f64 	%fd404, %fd35, %fd389;
	ld.global.f64 	%fd286, [%rd18+64];
	mul.f64 	%fd390, %fd286, %fd6;
	@%p14 bra 	$L__BB0_84;
	ld.global.u32 	%r167, [%rd20+4];
	shl.b32 	%r168, %r167, 2;
	mul.wide.s32 	%rd181, %r168, 8;
	add.s64 	%rd182, %rd8, %rd181;
	ld.global.f64 	%fd287, [%rd182];
	mul.f64 	%fd390, %fd390, %fd287;
	setp.eq.s32 	%p71, %r25, 2;
	@%p71 bra 	$L__BB0_84;
	ld.global.u32 	%r169, [%rd20+8];
	shl.b32 	%r170, %r169, 2;
	mul.wide.s32 	%rd183, %r170, 8;
	add.s64 	%rd184, %rd8, %rd183;
	ld.global.f64 	%fd288, [%rd184];
	mul.f64 	%fd390, %fd390, %fd288;
	setp.eq.s32 	%p72, %r25, 3;
	@%p72 bra 	$L__BB0_84;
	ld.global.u32 	%r171, [%rd20+12];
	shl.b32 	%r172, %r171, 2;
	mul.wide.s32 	%rd185, %r172, 8;
	add.s64 	%rd186, %rd8, %rd185;
	ld.global.f64 	%fd289, [%rd186];
	mul.f64 	%fd390, %fd390, %fd289;
	setp.eq.s32 	%p73, %r25, 4;
	@%p73 bra 	$L__BB0_84;
	ld.global.u32 	%r173, [%rd20+16];
	shl.b32 	%r174, %r173, 2;
	mul.wide.s32 	%rd187, %r174, 8;
	add.s64 	%rd188, %rd8, %rd187;
	ld.global.f64 	%fd290, [%rd188];
	mul.f64 	%fd390, %fd390, %fd290;
	setp.eq.s32 	%p74, %r25, 5;
	@%p74 bra 	$L__BB0_84;
	ld.global.u32 	%r175, [%rd20+20];
	shl.b32 	%r176, %r175, 2;
	mul.wide.s32 	%rd189, %r176, 8;
	add.s64 	%rd190, %rd8, %rd189;
	ld.global.f64 	%fd291, [%rd190];
	mul.f64 	%fd390, %fd390, %fd291;
	setp.eq.s32 	%p75, %r25, 6;
	@%p75 bra 	$L__BB0_84;
	ld.global.u32 	%r177, [%rd20+24];
	shl.b32 	%r178, %r177, 2;
	mul.wide.s32 	%rd191, %r178, 8;
	add.s64 	%rd192, %rd8, %rd191;
	ld.global.f64 	%fd292, [%rd192];
	mul.f64 	%fd390, %fd390, %fd292;
	setp.eq.s32 	%p76, %r25, 7;
	@%p76 bra 	$L__BB0_84;
	ld.global.u32 	%r179, [%rd20+28];
	shl.b32 	%r180, %r179, 2;
	mul.wide.s32 	%rd193, %r180, 8;
	add.s64 	%rd194, %rd8, %rd193;
	ld.global.f64 	%fd293, [%rd194];
	mul.f64 	%fd390, %fd390, %fd293;
$L__BB0_84:
	ld.global.f64 	%fd294, [%rd18+72];
	mul.f64 	%fd391, %fd294, %fd164;
	@%p14 bra 	$L__BB0_92;
	ld.global.u32 	%r181, [%rd20+4];
	shl.b32 	%r182, %r181, 2;
	mul.wide.s32 	%rd195, %r182, 8;
	add.s64 	%rd196, %rd8, %rd195;
	ld.global.f64 	%fd295, [%rd196+8];
	mul.f64 	%fd391, %fd391, %fd295;
	setp.eq.s32 	%p78, %r25, 2;
	@%p78 bra 	$L__BB0_92;
	ld.global.u32 	%r183, [%rd20+8];
	shl.b32 	%r184, %r183, 2;
	mul.wide.s32 	%rd197, %r184, 8;
	add.s64 	%rd198, %rd8, %rd197;
	ld.global.f64 	%fd296, [%rd198+8];
	mul.f64 	%fd391, %fd391, %fd296;
	setp.eq.s32 	%p79, %r25, 3;
	@%p79 bra 	$L__BB0_92;
	ld.global.u32 	%r185, [%rd20+12];
	shl.b32 	%r186, %r185, 2;
	mul.wide.s32 	%rd199, %r186, 8;
	add.s64 	%rd200, %rd8, %rd199;
	ld.global.f64 	%fd297, [%rd200+8];
	mul.f64 	%fd391, %fd391, %fd297;
	setp.eq.s32 	%p80, %r25, 4;
	@%p80 bra 	$L__BB0_92;
	ld.global.u32 	%r187, [%rd20+16];
	shl.b32 	%r188, %r187, 2;
	mul.wide.s32 	%rd201, %r188, 8;
	add.s64 	%rd202, %rd8, %rd201;
	ld.global.f64 	%fd298, [%rd202+8];
	mul.f64 	%fd391, %fd391, %fd298;
	setp.eq.s32 	%p81, %r25, 5;
	@%p81 bra 	$L__BB0_92;
	ld.global.u32 	%r189, [%rd20+20];
	shl.b32 	%r190, %r189, 2;
	mul.wide.s32 	%rd203, %r190, 8;
	add.s64 	%rd204, %rd8, %rd203;
	ld.global.f64 	%fd299, [%rd204+8];
	mul.f64 	%fd391, %fd391, %fd299;
	setp.eq.s32 	%p82, %r25, 6;
	@%p82 bra 	$L__BB0_92;
	ld.global.u32 	%r191, [%rd20+24];
	shl.b32 	%r192, %r191, 2;
	mul.wide.s32 	%rd205, %r192, 8;
	add.s64 	%rd206, %rd8, %rd205;
	ld.global.f64 	%fd300, [%rd206+8];
	mul.f64 	%fd391, %fd391, %fd300;
	setp.eq.s32 	%p83, %r25, 7;
	@%p83 bra 	$L__BB0_92;
	ld.global.u32 	%r193, [%rd20+28];
	shl.b32 	%r194, %r193, 2;
	mul.wide.s32 	%rd207, %r194, 8;
	add.s64 	%rd208, %rd8, %rd207;
	ld.global.f64 	%fd301, [%rd208+8];
	mul.f64 	%fd391, %fd391, %fd301;
$L__BB0_92:
	add.f64 	%fd302, %fd390, 0d0000000000000000;
	add.f64 	%fd64, %fd302, %fd391;
	ld.global.f64 	%fd303, [%rd18+80];
	mul.f64 	%fd392, %fd303, %fd140;
	@%p14 bra 	$L__BB0_100;
	ld.global.u32 	%r195, [%rd20+4];
	shl.b32 	%r196, %r195, 2;
	mul.wide.s32 	%rd209, %r196, 8;
	add.s64 	%rd210, %rd8, %rd209;
	ld.global.f64 	%fd304, [%rd210+16];
	mul.f64 	%fd392, %fd392, %fd304;
	setp.eq.s32 	%p85, %r25, 2;
	@%p85 bra 	$L__BB0_100;
	ld.global.u32 	%r197, [%rd20+8];
	shl.b32 	%r198, %r197, 2;
	mul.wide.s32 	%rd211, %r198, 8;
	add.s64 	%rd212, %rd8, %rd211;
	ld.global.f64 	%fd305, [%rd212+16];
	mul.f64 	%fd392, %fd392, %fd305;
	setp.eq.s32 	%p86, %r25, 3;
	@%p86 bra 	$L__BB0_100;
	ld.global.u32 	%r199, [%rd20+12];
	shl.b32 	%r200, %r199, 2;
	mul.wide.s32 	%rd213, %r200, 8;
	add.s64 	%rd214, %rd8, %rd213;
	ld.global.f64 	%fd306, [%rd214+16];
	mul.f64 	%fd392, %fd392, %fd306;
	setp.eq.s32 	%p87, %r25, 4;
	@%p87 bra 	$L__BB0_100;
	ld.global.u32 	%r201, [%rd20+16];
	shl.b32 	%r202, %r201, 2;
	mul.wide.s32 	%rd215, %r202, 8;
	add.s64 	%rd216, %rd8, %rd215;
	ld.global.f64 	%fd307, [%rd216+16];
	mul.f64 	%fd392, %fd392, %fd307;
	setp.eq.s32 	%p88, %r25, 5;
	@%p88 bra 	$L__BB0_100;
	ld.global.u32 	%r203, [%rd20+20];
	shl.b32 	%r204, %r203, 2;
	mul.wide.s32 	%rd217, %r204, 8;
	add.s64 	%rd218, %rd8, %rd217;
	ld.global.f64 	%fd308, [%rd218+16];
	mul.f64 	%fd392, %fd392, %fd308;
	setp.eq.s32 	%p89, %r25, 6;
	@%p89 bra 	$L__BB0_100;
	ld.global.u32 	%r205, [%rd20+24];
	shl.b32 	%r206, %r205, 2;
	mul.wide.s32 	%rd219, %r206, 8;
	add.s64 	%rd220, %rd8, %rd219;
	ld.global.f64 	%fd309, [%rd220+16];
	mul.f64 	%fd392, %fd392, %fd309;
	setp.eq.s32 	%p90, %r25, 7;
	@%p90 bra 	$L__BB0_100;
	ld.global.u32 	%r207, [%rd20+28];
	shl.b32 	%r208, %r207, 2;
	mul.wide.s32 	%rd221, %r208, 8;
	add.s64 	%rd222, %rd8, %rd221;
	ld.global.f64 	%fd310, [%rd222+16];
	mul.f64 	%fd392, %fd392, %fd310;
$L__BB0_100:
	add.f64 	%fd74, %fd64, %fd392;
	ld.global.f64 	%fd311, [%rd18+88];
	mul.f64 	%fd393, %fd311, %fd151;
	@%p14 bra 	$L__BB0_108;
	ld.global.u32 	%r209, [%rd20+4];
	shl.b32 	%r210, %r209, 2;
	mul.wide.s32 	%rd223, %r210, 8;
	add.s64 	%rd224, %rd8, %rd223;
	ld.global.f64 	%fd312, [%rd224+24];
	mul.f64 	%fd393, %fd393, %fd312;
	setp.eq.s32 	%p92, %r25, 2;
	@%p92 bra 	$L__BB0_108;
	ld.global.u32 	%r211, [%rd20+8];
	shl.b32 	%r212, %r211, 2;
	mul.wide.s32 	%rd225, %r212, 8;
	add.s64 	%rd226, %rd8, %rd225;
	ld.global.f64 	%fd313, [%rd226+24];
	mul.f64 	%fd393, %fd393, %fd313;
	setp.eq.s32 	%p93, %r25, 3;
	@%p93 bra 	$L__BB0_108;
	ld.global.u32 	%r213, [%rd20+12];
	shl.b32 	%r214, %r213, 2;
	mul.wide.s32 	%rd227, %r214, 8;
	add.s64 	%rd228, %rd8, %rd227;
	ld.global.f64 	%fd314, [%rd228+24];
	mul.f64 	%fd393, %fd393, %fd314;
	setp.eq.s32 	%p94, %r25, 4;
	@%p94 bra 	$L__BB0_108;
	ld.global.u32 	%r215, [%rd20+16];
	shl.b32 	%r216, %r215, 2;
	mul.wide.s32 	%rd229, %r216, 8;
	add.s64 	%rd230, %rd8, %rd229;
	ld.global.f64 	%fd315, [%rd230+24];
	mul.f64 	%fd393, %fd393, %fd315;
	setp.eq.s32 	%p95, %r25, 5;
	@%p95 bra 	$L__BB0_108;
	ld.global.u32 	%r217, [%rd20+20];
	shl.b32 	%r218, %r217, 2;
	mul.wide.s32 	%rd231, %r218, 8;
	add.s64 	%rd232, %rd8, %rd231;
	ld.global.f64 	%fd316, [%rd232+24];
	mul.f64 	%fd393, %fd393, %fd316;
	setp.eq.s32 	%p96, %r25, 6;
	@%p96 bra 	$L__BB0_108;
	ld.global.u32 	%r219, [%rd20+24];
	shl.b32 	%r220, %r219, 2;
	mul.wide.s32 	%rd233, %r220, 8;
	add.s64 	%rd234, %rd8, %rd233;
	ld.global.f64 	%fd317, [%rd234+24];
	mul.f64 	%fd393, %fd393, %fd317;
	setp.eq.s32 	%p97, %r25, 7;
	@%p97 bra 	$L__BB0_108;
	ld.global.u32 	%r221, [%rd20+28];
	shl.b32 	%r222, %r221, 2;
	mul.wide.s32 	%rd235, %r222, 8;
	add.s64 	%rd236, %rd8, %rd235;
	ld.global.f64 	%fd318, [%rd236+24];
	mul.f64 	%fd393, %fd393, %fd318;
$L__BB0_108:
	add.f64 	%fd403, %fd74, %fd393;
	ld.global.f64 	%fd319, [%rd18+96];
	mul.f64 	%fd394, %fd319, %fd6;
	@%p14 bra 	$L__BB0_116;
	ld.global.u32 	%r223, [%rd20+4];
	shl.b32 	%r224, %r223, 2;
	mul.wide.s32 	%rd237, %r224, 8;
	add.s64 	%rd238, %rd8, %rd237;
	ld.global.f64 	%fd320, [%rd238];
	mul.f64 	%fd394, %fd394, %fd320;
	setp.eq.s32 	%p99, %r25, 2;
	@%p99 bra 	$L__BB0_116;
	ld.global.u32 	%r225, [%rd20+8];
	shl.b32 	%r226, %r225, 2;
	mul.wide.s32 	%rd239, %r226, 8;
	add.s64 	%rd240, %rd8, %rd239;
	ld.global.f64 	%fd321, [%rd240];
	mul.f64 	%fd394, %fd394, %fd321;
	setp.eq.s32 	%p100, %r25, 3;
	@%p100 bra 	$L__BB0_116;
	ld.global.u32 	%r227, [%rd20+12];
	shl.b32 	%r228, %r227, 2;
	mul.wide.s32 	%rd241, %r228, 8;
	add.s64 	%rd242, %rd8, %rd241;
	ld.global.f64 	%fd322, [%rd242];
	mul.f64 	%fd394, %fd394, %fd322;
	setp.eq.s32 	%p101, %r25, 4;
	@%p101 bra 	$L__BB0_116;
	ld.global.u32 	%r229, [%rd20+16];
	shl.b32 	%r230, %r229, 2;
	mul.wide.s32 	%rd243, %r230, 8;
	add.s64 	%rd244, %rd8, %rd243;
	ld.global.f64 	%fd323, [%rd244];
	mul.f64 	%fd394, %fd394, %fd323;
	setp.eq.s32 	%p102, %r25, 5;
	@%p102 bra 	$L__BB0_116;
	ld.global.u32 	%r231, [%rd20+20];
	shl.b32 	%r232, %r231, 2;
	mul.wide.s32 	%rd245, %r232, 8;
	add.s64 	%rd246, %rd8, %rd245;
	ld.global.f64 	%fd324, [%rd246];
	mul.f64 	%fd394, %fd394, %fd324;
	setp.eq.s32 	%p103, %r25, 6;
	@%p103 bra 	$L__BB0_116;
	ld.global.u32 	%r233, [%rd20+24];
	shl.b32 	%r234, %r233, 2;
	mul.wide.s32 	%rd247, %r234, 8;
	add.s64 	%rd248, %rd8, %rd247;
	ld.global.f64 	%fd325, [%rd248];
	mul.f64 	%fd394, %fd394, %fd325;
	setp.eq.s32 	%p104, %r25, 7;
	@%p104 bra 	$L__BB0_116;
	ld.global.u32 	%r235, [%rd20+28];
	shl.b32 	%r236, %r235, 2;
	mul.wide.s32 	%rd249, %r236, 8;
	add.s64 	%rd250, %rd8, %rd249;
	ld.global.f64 	%fd326, [%rd250];
	mul.f64 	%fd394, %fd394, %fd326;
$L__BB0_116:
	ld.global.f64 	%fd327, [%rd18+104];
	mul.f64 	%fd395, %fd327, %fd164;
	@%p14 bra 	$L__BB0_124;
	ld.global.u32 	%r237, [%rd20+4];
	shl.b32 	%r238, %r237, 2;
	mul.wide.s32 	%rd251, %r238, 8;
	add.s64 	%rd252, %rd8, %rd251;
	ld.global.f64 	%fd328, [%rd252+8];
	mul.f64 	%fd395, %fd395, %fd328;
	setp.eq.s32 	%p106, %r25, 2;
	@%p106 bra 	$L__BB0_124;
	ld.global.u32 	%r239, [%rd20+8];
	shl.b32 	%r240, %r239, 2;
	mul.wide.s32 	%rd253, %r240, 8;
	add.s64 	%rd254, %rd8, %rd253;
	ld.global.f64 	%fd329, [%rd254+8];
	mul.f64 	%fd395, %fd395, %fd329;
	setp.eq.s32 	%p107, %r25, 3;
	@%p107 bra 	$L__BB0_124;
	ld.global.u32 	%r241, [%rd20+12];
	shl.b32 	%r242, %r241, 2;
	mul.wide.s32 	%rd255, %r242, 8;
	add.s64 	%rd256, %rd8, %rd255;
	ld.global.f64 	%fd330, [%rd256+8];
	mul.f64 	%fd395, %fd395, %fd330;
	setp.eq.s32 	%p108, %r25, 4;
	@%p108 bra 	$L__BB0_124;
	ld.global.u32 	%r243, [%rd20+16];
	shl.b32 	%r244, %r243, 2;
	mul.wide.s32 	%rd257, %r244, 8;
	add.s64 	%rd258, %rd8, %rd257;
	ld.global.f64 	%fd331, [%rd258+8];
	mul.f64 	%fd395, %fd395, %fd331;
	setp.eq.s32 	%p109, %r25, 5;
	@%p109 bra 	$L__BB0_124;
	ld.global.u32 	%r245, [%rd20+20];
	shl.b32 	%r246, %r245, 2;
	mul.wide.s32 	%rd259, %r246, 8;
	add.s64 	%rd260, %rd8, %rd259;
	ld.global.f64 	%fd332, [%rd260+8];
	mul.f64 	%fd395, %fd395, %fd332;
	setp.eq.s32 	%p110, %r25, 6;
	@%p110 bra 	$L__BB0_124;
	ld.global.u32 	%r247, [%rd20+24];
	shl.b32 	%r248, %r247, 2;
	mul.wide.s32 	%rd261, %r248, 8;
	add.s64 	%rd262, %rd8, %rd261;
	ld.global.f64 	%fd333, [%rd262+8];
	mul.f64 	%fd395, %fd395, %fd333;
	setp.eq.s32 	%p111, %r25, 7;
	@%p111 bra 	$L__BB0_124;
	ld.global.u32 	%r249, [%rd20+28];
	shl.b32 	%r250, %r249, 2;
	mul.wide.s32 	%rd263, %r250, 8;
	add.s64 	%rd264, %rd8, %rd263;
	ld.global.f64 	%fd334, [%rd264+8];
	mul.f64 	%fd395, %fd395, %fd334;
$L__BB0_124:
	add.f64 	%fd335, %fd394, 0d0000000000000000;
	add.f64 	%fd103, %fd335, %fd395;
	ld.global.f64 	%fd336, [%rd18+112];
	mul.f64 	%fd396, %fd336, %fd140;
	@%p14 bra 	$L__BB0_132;
	ld.global.u32 	%r251, [%rd20+4];
	shl.b32 	%r252, %r251, 2;
	mul.wide.s32 	%rd265, %r252, 8;
	add.s64 	%rd266, %rd8, %rd265;
	ld.global.f64 	%fd337, [%rd266+16];
	mul.f64 	%fd396, %fd396, %fd337;
	setp.eq.s32 	%p113, %r25, 2;
	@%p113 bra 	$L__BB0_132;
	ld.global.u32 	%r253, [%rd20+8];
	shl.b32 	%r254, %r253, 2;
	mul.wide.s32 	%rd267, %r254, 8;
	add.s64 	%rd268, %rd8, %rd267;
	ld.global.f64 	%fd338, [%rd268+16];
	mul.f64 	%fd396, %fd396, %fd338;
	setp.eq.s32 	%p114, %r25, 3;
	@%p114 bra 	$L__BB0_132;
	ld.global.u32 	%r255, [%rd20+12];
	shl.b32 	%r256, %r255, 2;
	mul.wide.s32 	%rd269, %r256, 8;
	add.s64 	%rd270, %rd8, %rd269;
	ld.global.f64 	%fd339, [%rd270+16];
	mul.f64 	%fd396, %fd396, %fd339;
	setp.eq.s32 	%p115, %r25, 4;
	@%p115 bra 	$L__BB0_132;
	ld.global.u32 	%r257, [%rd20+16];
	shl.b32 	%r258, %r257, 2;
	mul.wide.s32 	%rd271, %r258, 8;
	add.s64 	%rd272, %rd8, %rd271;
	ld.global.f64 	%fd340, [%rd272+16];
	mul.f64 	%fd396, %fd396, %fd340;
	setp.eq.s32 	%p116, %r25, 5;
	@%p116 bra 	$L__BB0_132;
	ld.global.u32 	%r259, [%rd20+20];
	shl.b32 	%r260, %r259, 2;
	mul.wide.s32 	%rd273, %r260, 8;
	add.s64 	%rd274, %rd8, %rd273;
	ld.global.f64 	%fd341, [%rd274+16];
	mul.f64 	%fd396, %fd396, %fd341;
	setp.eq.s32 	%p117, %r25, 6;
	@%p117 bra 	$L__BB0_132;
	ld.global.u32 	%r261, [%rd20+24];
	shl.b32 	%r262, %r261, 2;
	mul.wide.s32 	%rd275, %r262, 8;
	add.s64 	%rd276, %rd8, %rd275;
	ld.global.f64 	%fd342, [%rd276+16];
	mul.f64 	%fd396, %fd396, %fd342;
	setp.eq.s32 	%p118, %r25, 7;
	@%p118 bra 	$L__BB0_132;
	ld.global.u32 	%r263, [%rd20+28];
	shl.b32 	%r264, %r263, 2;
	mul.wide.s32 	%rd277, %r264, 8;
	add.s64 	%rd278, %rd8, %rd277;
	ld.global.f64 	%fd343, [%rd278+16];
	mul.f64 	%fd396, %fd396, %fd343;
$L__BB0_132:
	add.f64 	%fd113, %fd103, %fd396;
	ld.global.f64 	%fd344, [%rd18+120];
	mul.f64 	%fd397, %fd344, %fd151;
	@%p14 bra 	$L__BB0_140;
	ld.global.u32 	%r265, [%rd20+4];
	shl.b32 	%r266, %r265, 2;
	mul.wide.s32 	%rd279, %r266, 8;
	add.s64 	%rd280, %rd8, %rd279;
	ld.global.f64 	%fd345, [%rd280+24];
	mul.f64 	%fd397, %fd397, %fd345;
	setp.eq.s32 	%p120, %r25, 2;
	@%p120 bra 	$L__BB0_140;
	ld.global.u32 	%r267, [%rd20+8];
	shl.b32 	%r268, %r267, 2;
	mul.wide.s32 	%rd281, %r268, 8;
	add.s64 	%rd282, %rd8, %rd281;
	ld.global.f64 	%fd346, [%rd282+24];
	mul.f64 	%fd397, %fd397, %fd346;
	setp.eq.s32 	%p121, %r25, 3;
	@%p121 bra 	$L__BB0_140;
	ld.global.u32 	%r269, [%rd20+12];
	shl.b32 	%r270, %r269, 2;
	mul.wide.s32 	%rd283, %r270, 8;
	add.s64 	%rd284, %rd8, %rd283;
	ld.global.f64 	%fd347, [%rd284+24];
	mul.f64 	%fd397, %fd397, %fd347;
	setp.eq.s32 	%p122, %r25, 4;
	@%p122 bra 	$L__BB0_140;
	ld.global.u32 	%r271, [%rd20+16];
	shl.b32 	%r272, %r271, 2;
	mul.wide.s32 	%rd285, %r272, 8;
	add.s64 	%rd286, %rd8, %rd285;
	ld.global.f64 	%fd348, [%rd286+24];
	mul.f64 	%fd397, %fd397, %fd348;
	setp.eq.s32 	%p123, %r25, 5;
	@%p123 bra 	$L__BB0_140;
	ld.global.u32 	%r273, [%rd20+20];
	shl.b32 	%r274, %r273, 2;
	mul.wide.s32 	%rd287, %r274, 8;
	add.s64 	%rd288, %rd8, %rd287;
	ld.global.f64 	%fd349, [%rd288+24];
	mul.f64 	%fd397, %fd397, %fd349;
	setp.eq.s32 	%p124, %r25, 6;
	@%p124 bra 	$L__BB0_140;
	ld.global.u32 	%r275, [%rd20+24];
	shl.b32 	%r276, %r275, 2;
	mul.wide.s32 	%rd289, %r276, 8;
	add.s64 	%rd290, %rd8, %rd289;
	ld.global.f64 	%fd350, [%rd290+24];
	mul.f64 	%fd397, %fd397, %fd350;
	setp.eq.s32 	%p125, %r25, 7;
	@%p125 bra 	$L__BB0_140;
	ld.global.u32 	%r277, [%rd20+28];
	shl.b32 	%r278, %r277, 2;
	mul.wide.s32 	%rd291, %r278, 8;
	add.s64 	%rd292, %rd8, %rd291;
	ld.global.f64 	%fd351, [%rd292+24];
	mul.f64 	%fd397, %fd397, %fd351;
$L__BB0_140:
	add.f64 	%fd402, %fd113, %fd397;
	bra.uni 	$L__BB0_149;
$L__BB0_141:
	ld.global.u32 	%r55, [%rd20+4];
	shl.b32 	%r56, %r55, 2;
	mul.wide.s32 	%rd69, %r56, 8;
	add.s64 	%rd70, %rd8, %rd69;
	ld.global.f64 	%fd221, [%rd70];
	mul.f64 	%fd401, %fd401, %fd221;
	setp.eq.s32 	%p15, %r25, 2;
	@%p15 bra 	$L__BB0_20;
	ld.global.u32 	%r57, [%rd20+8];
	shl.b32 	%r58, %r57, 2;
	mul.wide.s32 	%rd71, %r58, 8;
	add.s64 	%rd72, %rd8, %rd71;
	ld.global.f64 	%fd222, [%rd72];
	mul.f64 	%fd401, %fd401, %fd222;
	setp.eq.s32 	%p16, %r25, 3;
	@%p16 bra 	$L__BB0_20;
	ld.global.u32 	%r59, [%rd20+12];
	shl.b32 	%r60, %r59, 2;
	mul.wide.s32 	%rd73, %r60, 8;
	add.s64 	%rd74, %rd8, %rd73;
	ld.global.f64 	%fd223, [%rd74];
	mul.f64 	%fd401, %fd401, %fd223;
	setp.eq.s32 	%p17, %r25, 4;
	@%p17 bra 	$L__BB0_20;
	ld.global.u32 	%r61, [%rd20+16];
	shl.b32 	%r62, %r61, 2;
	mul.wide.s32 	%rd75, %r62, 8;
	add.s64 	%rd76, %rd8, %rd75;
	ld.global.f64 	%fd224, [%rd76];
	mul.f64 	%fd401, %fd401, %fd224;
	setp.eq.s32 	%p18, %r25, 5;
	@%p18 bra 	$L__BB0_20;
	ld.global.u32 	%r63, [%rd20+20];
	shl.b32 	%r64, %r63, 2;
	mul.wide.s32 	%rd77, %r64, 8;
	add.s64 	%rd78, %rd8, %rd77;
	ld.global.f64 	%fd225, [%rd78];
	mul.f64 	%fd401, %fd401, %fd225;
	setp.eq.s32 	%p19, %r25, 6;
	@%p19 bra 	$L__BB0_20;
	ld.global.u32 	%r65, [%rd20+24];
	shl.b32 	%r66, %r65, 2;
	mul.wide.s32 	%rd79, %r66, 8;
	add.s64 	%rd80, %rd8, %rd79;
	ld.global.f64 	%fd226, [%rd80];
	mul.f64 	%fd401, %fd401, %fd226;
	setp.eq.s32 	%p20, %r25, 7;
	@%p20 bra 	$L__BB0_20;
	ld.global.u32 	%r67, [%rd20+28];
	shl.b32 	%r68, %r67, 2;
	mul.wide.s32 	%rd81, %r68, 8;
	add.s64 	%rd82, %rd8, %rd81;
	ld.global.f64 	%fd227, [%rd82];
	mul.f64 	%fd401, %fd401, %fd227;
	bra.uni 	$L__BB0_20;
$L__BB0_148:
	ld.global.f64 	%fd192, [%rd18];
	add.f64 	%fd193, %fd192, 0d0000000000000000;
	ld.global.f64 	%fd194, [%rd18+8];
	add.f64 	%fd195, %fd193, %fd194;
	ld.global.f64 	%fd196, [%rd18+16];
	add.f64 	%fd197, %fd195, %fd196;
	ld.global.f64 	%fd198, [%rd18+24];
	add.f64 	%fd405, %fd197, %fd198;
	ld.global.f64 	%fd199, [%rd18+32];
	add.f64 	%fd200, %fd199, 0d0000000000000000;
	ld.global.f64 	%fd201, [%rd18+40];
	add.f64 	%fd202, %fd200, %fd201;
	ld.global.f64 	%fd203, [%rd18+48];
	add.f64 	%fd204, %fd202, %fd203;
	ld.global.f64 	%fd205, [%rd18+56];
	add.f64 	%fd404, %fd204, %fd205;
	ld.global.f64 	%fd206, [%rd18+64];
	add.f64 	%fd207, %fd206, 0d0000000000000000;
	ld.global.f64 	%fd208, [%rd18+72];
	add.f64 	%fd209, %fd207, %fd208;
	ld.global.f64 	%fd210, [%rd18+80];
	add.f64 	%fd211, %fd209, %fd210;
	ld.global.f64 	%fd212, [%rd18+88];
	add.f64 	%fd403, %fd211, %fd212;
	ld.global.f64 	%fd213, [%rd18+96];
	add.f64 	%fd214, %fd213, 0d0000000000000000;
	ld.global.f64 	%fd215, [%rd18+104];
	add.f64 	%fd216, %fd214, %fd215;
	ld.global.f64 	%fd217, [%rd18+112];
	add.f64 	%fd218, %fd216, %fd217;
	ld.global.f64 	%fd219, [%rd18+120];
	add.f64 	%fd402, %fd218, %fd219;
$L__BB0_149:
	max.f64 	%fd352, %fd405, %fd404;
	max.f64 	%fd353, %fd403, %fd402;
	max.f64 	%fd174, %fd352, %fd353;
	setp.leu.f64 	%p126, %fd174, 0d0000000000000000;
	@%p126 bra 	$L__BB0_158;
	{
	.reg .b32 %temp; 
	mov.b64 	{%temp, %r299}, %fd174;
	}
	{
	.reg .b32 %temp; 
	mov.b64 	{%r300, %temp}, %fd174;
	}
	setp.gt.s32 	%p127, %r299, 1048575;
	mov.b32 	%r301, -1023;
	mov.f64 	%fd406, %fd174;
	@%p127 bra 	$L__BB0_152;
	mul.f64 	%fd406, %fd174, 0d4350000000000000;
	{
	.reg .b32 %temp; 
	mov.b64 	{%temp, %r299}, %fd406;
	}
	{
	.reg .b32 %temp; 
	mov.b64 	{%r300, %temp}, %fd406;
	}
	mov.b32 	%r301, -1077;
$L__BB0_152:
	add.s32 	%r281, %r299, -1;
	setp.gt.u32 	%p128, %r281, 2146435070;
	@%p128 bra 	$L__BB0_156;
	shr.u32 	%r284, %r299, 20;
	add.s32 	%r302, %r301, %r284;
	and.b32  	%r285, %r299, 1048575;
	or.b32  	%r286, %r285, 1072693248;
	mov.b64 	%fd407, {%r300, %r286};
	setp.lt.u32 	%p130, %r286, 1073127583;
	@%p130 bra 	$L__BB0_155;
	{
	.reg .b32 %temp; 
	mov.b64 	{%r287, %temp}, %fd407;
	}
	{
	.reg .b32 %temp; 
	mov.b64 	{%temp, %r288}, %fd407;
	}
	add.s32 	%r289, %r288, -1048576;
	mov.b64 	%fd407, {%r287, %r289};
	add.s32 	%r302, %r302, 1;
$L__BB0_155:
	add.f64 	%fd355, %fd407, 0dBFF0000000000000;
	add.f64 	%fd356, %fd407, 0d3FF0000000000000;
	rcp.approx.ftz.f64 	%fd357, %fd356;
	neg.f64 	%fd358, %fd356;
	fma.rn.f64 	%fd359, %fd358, %fd357, 0d3FF0000000000000;
	fma.rn.f64 	%fd360, %fd359, %fd359, %fd359;
	fma.rn.f64 	%fd361, %fd360, %fd357, %fd357;
	mul.f64 	%fd362, %fd355, %fd361;
	fma.rn.f64 	%fd363, %fd355, %fd361, %fd362;
	mul.f64 	%fd364, %fd363, %fd363;
	fma.rn.f64 	%fd365, %fd364, 0d3EB1380B3AE80F1E, 0d3ED0EE258B7A8B04;
	fma.rn.f64 	%fd366, %fd365, %fd364, 0d3EF3B2669F02676F;
	fma.rn.f64 	%fd367, %fd366, %fd364, 0d3F1745CBA9AB0956;
	fma.rn.f64 	%fd368, %fd367, %fd364, 0d3F3C71C72D1B5154;
	fma.rn.f64 	%fd369, %fd368, %fd364, 0d3F624924923BE72D;
	fma.rn.f64 	%fd370, %fd369, %fd364, 0d3F8999999999A3C4;
	fma.rn.f64 	%fd371, %fd370, %fd364, 0d3FB5555555555554;
	sub.f64 	%fd372, %fd355, %fd363;
	add.f64 	%fd373, %fd372, %fd372;
	neg.f64 	%fd374, %fd363;
	fma.rn.f64 	%fd375, %fd374, %fd355, %fd373;
	mul.f64 	%fd376, %fd361, %fd375;
	mul.f64 	%fd377, %fd364, %fd371;
	fma.rn.f64 	%fd378, %fd377, %fd363, %fd376;
	xor.b32  	%r290, %r302, -2147483648;
	mov.b32 	%r291, 1127219200;
	mov.b64 	%fd379, {%r290, %r291};
	sub.f64 	%fd380, %fd379, %fd1;
	fma.rn.f64 	%fd381, %fd380, 0d3FE62E42FEFA39EF, %fd363;
	fma.rn.f64 	%fd382, %fd380, 0dBFE62E42FEFA39EF, %fd381;
	sub.f64 	%fd383, %fd382, %fd363;
	sub.f64 	%fd384, %fd378, %fd383;
	fma.rn.f64 	%fd385, %fd380, 0d3C7ABC9E3B39803F, %fd384;
	add.f64 	%fd408, %fd381, %fd385;
	bra.uni 	$L__BB0_157;
$L__BB0_156:
	fma.rn.f64 	%fd354, %fd406, 0d7FF0000000000000, 0d7FF0000000000000;
	{
	.reg .b32 %temp; 
	mov.b64 	{%temp, %r282}, %fd406;
	}
	and.b32  	%r283, %r282, 2147483647;
	setp.eq.s32 	%p129, %r283, 0;
	selp.f64 	%fd408, 0dFFF0000000000000, %fd354, %p129;
$L__BB0_157:
	mul.wide.s32 	%rd293, %r21, 8;
	add.s64 	%rd294, %rd4, %rd293;
	st.global.f64 	[%rd294], %fd408;
	div.rn.f64 	%fd402, %fd402, %fd174;
	div.rn.f64 	%fd403, %fd403, %fd174;
	div.rn.f64 	%fd404, %fd404, %fd174;
	div.rn.f64 	%fd405, %fd405, %fd174;
$L__BB0_158:
	shl.b32 	%r292, %r21, 2;
	mul.wide.s32 	%rd295, %r292, 8;
	add.s64 	%rd296, %rd8, %rd295;
	st.global.f64 	[%rd296], %fd405;
	st.global.f64 	[%rd296+8], %fd404;
	st.global.f64 	[%rd296+16], %fd403;
	st.global.f64 	[%rd296+24], %fd402;
	add.s32 	%r298, %r298, 1;
	setp.ne.s32 	%p131, %r298, 0;
	add.s64 	%rd302, %rd302, 4;
	@%p131 bra 	$L__BB0_15;
$L__BB0_159:
	ret;

}
	// .globl	_Z20backward_pass_kerneliiPKiS0_S0_PKdS0_S0_S0_S0_iS2_S2_PdS3_
.visible .entry _Z20backward_pass_kerneliiPKiS0_S0_PKdS0_S0_S0_S0_iS2_S2_PdS3_(
	.param .u32 _Z20backward_pass_kerneliiPKiS0_S0_PKdS0_S0_S0_S0_iS2_S2_PdS3__param_0,
	.param .u32 _Z20backward_pass_kerneliiPKiS0_S0_PKdS0_S0_S0_S0_iS2_S2_PdS3__param_1,
	.param .u64 .ptr .align 1 _Z20backward_pass_kerneliiPKiS0_S0_PKdS0_S0_S0_S0_iS2_S2_PdS3__param_2,
	.param .u64 .ptr .align 1 _Z20backward_pass_kerneliiPKiS0_S0_PKdS0_S0_S0_S0_iS2_S2_PdS3__param_3,
	.param .u64 .ptr .align 1 _Z20backward_pass_kerneliiPKiS0_S0_PKdS0_S0_S0_S0_iS2_S2_PdS3__param_4,
	.param .u64 .ptr .align 1 _Z20backward_pass_kerneliiPKiS0_S0_PKdS0_S0_S0_S0_iS2_S2_PdS3__param_5,
	.param .u64 .ptr .align 1 _Z20backward_pass_kerneliiPKiS0_S0_PKdS0_S0_S0_S0_iS2_S2_PdS3__param_6,
	.param .u64 .ptr .align 1 _Z20backward_pass_kerneliiPKiS0_S0_PKdS0_S0_S0_S0_iS2_S2_PdS3__param_7,
	.param .u64 .ptr .align 1 _Z20backward_pass_kerneliiPKiS0_S0_PKdS0_S0_S0_S0_iS2_S2_PdS3__param_8,
	.param .u64 .ptr .align 1 _Z20backward_pass_kerneliiPKiS0_S0_PKdS0_S0_S0_S0_iS2_S2_PdS3__param_9,
	.param .u32 _Z20backward_pass_kerneliiPKiS0_S0_PKdS0_S0_S0_S0_iS2_S2_PdS3__param_10,
	.param .u64 .ptr .align 1 _Z20backward_pass_kerneliiPKiS0_S0_PKdS0_S0_S0_S0_iS2_S2_PdS3__param_11,
	.param .u64 .ptr .align 1 _Z20backward_pass_kerneliiPKiS0_S0_PKdS0_S0_S0_S0_iS2_S2_PdS3__param_12,
	.param .u64 .ptr .align 1 _Z20backward_pass_kerneliiPKiS0_S0_PKdS0_S0_S0_S0_iS2_S2_PdS3__param_13,
	.param .u64 .ptr .align 1 _Z20backward_pass_kerneliiPKiS0_S0_PKdS0_S0_S0_S0_iS2_S2_PdS3__param_14
)
{
	.reg .pred 	%p<68>;
	.reg .b32 	%r<206>;
	.reg .b64 	%rd<145>;
	.reg .b64 	%fd<572>;

	ld.param.u32 	%r92, [_Z20backward_pass_kerneliiPKiS0_S0_PKdS0_S0_S0_S0_iS2_S2_PdS3__param_0];
	ld.param.u32 	%r90, [_Z20backward_pass_kerneliiPKiS0_S0_PKdS0_S0_S0_S0_iS2_S2_PdS3__param_1];
	ld.param.u64 	%rd22, [_Z20backward_pass_kerneliiPKiS0_S0_PKdS0_S0_S0_S0_iS2_S2_PdS3__param_3];
	ld.param.u64 	%rd23, [_Z20backward_pass_kerneliiPKiS0_S0_PKdS0_S0_S0_S0_iS2_S2_PdS3__param_4];
	ld.param.u64 	%rd24, [_Z20backward_pass_kerneliiPKiS0_S0_PKdS0_S0_S0_S0_iS2_S2_PdS3__param_5];
	ld.param.u64 	%rd25, [_Z20backward_pass_kerneliiPKiS0_S0_PKdS0_S0_S0_S0_iS2_S2_PdS3__param_6];
	ld.param.u64 	%rd26, [_Z20backward_pass_kerneliiPKiS0_S0_PKdS0_S0_S0_S0_iS2_S2_PdS3__param_7];
	ld.param.u64 	%rd27, [_Z20backward_pass_kerneliiPKiS0_S0_PKdS0_S0_S0_S0_iS2_S2_PdS3__param_8];
	ld.param.u64 	%rd28, [_Z20backward_pass_kerneliiPKiS0_S0_PKdS0_S0_S0_S0_iS2_S2_PdS3__param_9];
	ld.param.u32 	%r91, [_Z20backward_pass_kerneliiPKiS0_S0_PKdS0_S0_S0_S0_iS2_S2_PdS3__param_10];
	ld.param.u64 	%rd19, [_Z20backward_pass_kerneliiPKiS0_S0_PKdS0_S0_S0_S0_iS2_S2_PdS3__param_12];
	ld.param.u64 	%rd20, [_Z20backward_pass_kerneliiPKiS0_S0_PKdS0_S0_S0_S0_iS2_S2_PdS3__param_13];
	ld.param.u64 	%rd21, [_Z20backward_pass_kerneliiPKiS0_S0_PKdS0_S0_S0_S0_iS2_S2_PdS3__param_14];
	cvta.to.global.u64 	%rd1, %rd24;
	cvta.to.global.u64 	%rd2, %rd27;
	cvta.to.global.u64 	%rd3, %rd26;
	cvta.to.global.u64 	%rd4, %rd25;
	cvta.to.global.u64 	%rd5, %rd22;
	cvta.to.global.u64 	%rd6, %rd28;
	cvta.to.global.u64 	%rd7, %rd23;
	mov.u32 	%r93, %ctaid.x;
	mov.u32 	%r94, %ntid.x;
	mov.u32 	%r95, %tid.x;
	mad.lo.s32 	%r1, %r93, %r94, %r95;
	setp.ge.s32 	%p1, %r1, %r92;
	@%p1 bra 	$L__BB1_105;
	cvta.to.global.u64 	%rd29, %rd19;
	cvta.to.global.u64 	%rd30, %rd20;
	cvta.to.global.u64 	%rd31, %rd21;
	mul.lo.s32 	%r96, %r90, %r1;
	shl.b32 	%r97, %r96, 2;
	mul.wide.s32 	%rd32, %r97, 8;
	add.s64 	%rd8, %rd29, %rd32;
	add.s64 	%rd9, %rd30, %rd32;
	mul.wide.s32 	%rd33, %r96, 8;
	add.s64 	%rd10, %rd31, %rd33;
	setp.lt.s32 	%p2, %r90, 1;
	@%p2 bra 	$L__BB1_105;
	and.b32  	%r2, %r90, 3;
	setp.lt.u32 	%p3, %r90, 4;
	mov.b32 	%r181, 0;
	@%p3 bra 	$L__BB1_5;
	and.b32  	%r181, %r90, 2147483644;
	mov.b32 	%r196, 0;
$L__BB1_4:
	.pragma "nounroll";
	mul.wide.u32 	%rd34, %r196, 8;
	add.s64 	%rd35, %rd10, %rd34;
	mov.b64 	%rd36, 0;
	st.global.u64 	[%rd35], %rd36;
	shl.b32 	%r100, %r196, 2;
	mul.wide.u32 	%rd37, %r100, 8;
	add.s64 	%rd38, %rd9, %rd37;
	mov.b64 	%rd39, 4607182418800017408;
	st.global.u64 	[%rd38], %rd39;
	st.global.u64 	[%rd38+8], %rd39;
	st.global.u64 	[%rd38+16], %rd39;
	st.global.u64 	[%rd38+24], %rd39;
	st.global.u64 	[%rd35+8], %rd36;
	st.global.u64 	[%rd38+32], %rd39;
	st.global.u64 	[%rd38+40], %rd39;
	st.global.u64 	[%rd38+48], %rd39;
	st.global.u64 	[%rd38+56], %rd39;
	st.global.u64 	[%rd35+16], %rd36;
	st.global.u64 	[%rd38+64], %rd39;
	st.global.u64 	[%rd38+72], %rd39;
	st.global.u64 	[%rd38+80], %rd39;
	st.global.u64 	[%rd38+88], %rd39;
	st.global.u64 	[%rd35+24], %rd36;
	st.global.u64 	[%rd38+96], %rd39;
	st.global.u64 	[%rd38+104], %rd39;
	st.global.u64 	[%rd38+112], %rd39;
	st.global.u64 	[%rd38+120], %rd39;
	add.s32 	%r196, %r196, 4;
	setp.eq.s32 	%p4, %r196, %r181;
	@%p4 bra 	$L__BB1_5;
	bra.uni 	$L__BB1_4;
$L__BB1_5:
	setp.eq.s32 	%p5, %r2, 0;
	@%p5 bra 	$L__BB1_10;
	setp.eq.s32 	%p6, %r2, 1;
	@%p6 bra 	$L__BB1_8;
	mul.wide.u32 	%rd40, %r181, 8;
	add.s64 	%rd41, %rd10, %rd40;
	mov.b64 	%rd42, 0;
	st.global.u64 	[%rd41], %rd42;
	shl.b32 	%r101, %r181, 2;
	mul.wide.u32 	%rd43, %r101, 8;
	add.s64 	%rd44, %rd9, %rd43;
	mov.b64 	%rd45, 4607182418800017408;
	st.global.u64 	[%rd44], %rd45;
	st.global.u64 	[%rd44+8], %rd45;
	st.global.u64 	[%rd44+16], %rd45;
	st.global.u64 	[%rd44+24], %rd45;
	st.global.u64 	[%rd41+8], %rd42;
	add.s32 	%r102, %r101, 4;
	mul.wide.u32 	%rd46, %r102, 8;
	add.s64 	%rd47, %rd9, %rd46;
	st.global.u64 	[%rd47], %rd45;
	st.global.u64 	[%rd47+8], %rd45;
	st.global.u64 	[%rd47+16], %rd45;
	st.global.u64 	[%rd47+24], %rd45;
	add.s32 	%r181, %r181, 2;
$L__BB1_8:
	and.b32  	%r103, %r90, 1;
	setp.eq.b32 	%p7, %r103, 1;
	not.pred 	%p8, %p7;
	@%p8 bra 	$L__BB1_10;
	mul.wide.u32 	%rd48, %r181, 8;
	add.s64 	%rd49, %rd10, %rd48;
	mov.b64 	%rd50, 0;
	st.global.u64 	[%rd49], %rd50;
	shl.b32 	%r104, %r181, 2;
	mul.wide.u32 	%rd51, %r104, 8;
	add.s64 	%rd52, %rd9, %rd51;
	mov.b64 	%rd53, 4607182418800017408;
	st.global.u64 	[%rd52], %rd53;
	st.global.u64 	[%rd52+8], %rd53;
	st.global.u64 	[%rd52+16], %rd53;
	st.global.u64 	[%rd52+24], %rd53;
$L__BB1_10:
	setp.gt.s32 	%p9, %r91, 0;
	mov.b32 	%r105, 1127219200;
	mov.b32 	%r106, -2147483648;
	mov.b64 	%fd1, {%r106, %r105};
	mov.u32 	%r197, %r90;
	@%p9 bra 	$L__BB1_11;
	bra.uni 	$L__BB1_70;
$L__BB1_11:
	and.b32  	%r7, %r91, 3;
	mov.u32 	%r183, %r90;
$L__BB1_12:
	mov.u32 	%r8, %r183;
	ld.param.u64 	%rd143, [_Z20backward_pass_kerneliiPKiS0_S0_PKdS0_S0_S0_S0_iS2_S2_PdS3__param_2];
	add.s32 	%r140, %r8, -1;
	cvta.to.global.u64 	%rd88, %rd143;
	mul.wide.u32 	%rd89, %r140, 4;
	add.s64 	%rd90, %rd88, %rd89;
	ld.global.u32 	%r9, [%rd90];
	mul.wide.s32 	%rd91, %r9, 4;
	add.s64 	%rd92, %rd7, %rd91;
	ld.global.u32 	%r10, [%rd92];
	mov.b32 	%r184, 0;
$L__BB1_13:
	mul.wide.u32 	%rd93, %r184, 4;
	add.s64 	%rd94, %rd6, %rd93;
	ld.global.u32 	%r141, [%rd94];
	setp.eq.s32 	%p32, %r141, %r9;
	@%p32 bra 	$L__BB1_66;
	add.s32 	%r184, %r184, 1;
	setp.ne.s32 	%p33, %r184, %r91;
	@%p33 bra 	$L__BB1_13;
	mov.b32 	%r185, 0;
$L__BB1_16:
	mul.wide.u32 	%rd95, %r185, 4;
	add.s64 	%rd96, %rd5, %rd95;
	ld.global.u32 	%r143, [%rd96];
	setp.eq.s32 	%p34, %r143, %r10;
	mov.u32 	%r186, %r185;
	@%p34 bra 	$L__BB1_18;
	add.s32 	%r185, %r185, 1;
	setp.ne.s32 	%p35, %r185, %r90;
	mov.b32 	%r186, -1;
	@%p35 bra 	$L__BB1_16;
$L__BB1_18:
	setp.lt.s32 	%p36, %r186, 0;
	mov.f64 	%fd494, 0d3FF0000000000000;
	mov.f64 	%fd495, %fd494;
	mov.f64 	%fd496, %fd494;
	mov.f64 	%fd497, %fd494;
	@%p36 bra 	$L__BB1_20;
	shl.b32 	%r145, %r186, 4;
	shl.b32 	%r146, %r186, 2;
	mul.wide.u32 	%rd97, %r145, 8;
	add.s64 	%rd98, %rd1, %rd97;
	ld.global.f64 	%fd332, [%rd98];
	mul.wide.u32 	%rd99, %r146, 8;
	add.s64 	%rd100, %rd9, %rd99;
	ld.global.f64 	%fd333, [%rd100];
	fma.rn.f64 	%fd334, %fd332, %fd333, 0d0000000000000000;
	ld.global.f64 	%fd335, [%rd98+32];
	ld.global.f64 	%fd336, [%rd100+8];
	fma.rn.f64 	%fd337, %fd335, %fd336, %fd334;
	ld.global.f64 	%fd338, [%rd98+64];
	ld.global.f64 	%fd339, [%rd100+16];
	fma.rn.f64 	%fd340, %fd338, %fd339, %fd337;
	ld.global.f64 	%fd341, [%rd98+96];
	ld.global.f64 	%fd342, [%rd100+24];
	fma.rn.f64 	%fd497, %fd341, %fd342, %fd340;
	ld.global.f64 	%fd343, [%rd98+8];
	fma.rn.f64 	%fd344, %fd343, %fd333, 0d0000000000000000;
	ld.global.f64 	%fd345, [%rd98+40];
	fma.rn.f64 	%fd346, %fd345, %fd336, %fd344;
	ld.global.f64 	%fd347, [%rd98+72];
	fma.rn.f64 	%fd348, %fd347, %fd339, %fd346;
	ld.global.f64 	%fd349, [%rd98+104];
	fma.rn.f64 	%fd496, %fd349, %fd342, %fd348;
	ld.global.f64 	%fd350, [%rd98+16];
	fma.rn.f64 	%fd351, %fd350, %fd333, 0d0000000000000000;
	ld.global.f64 	%fd352, [%rd98+48];
	fma.rn.f64 	%fd353, %fd352, %fd336, %fd351;
	ld.global.f64 	%fd354, [%rd98+80];
	fma.rn.f64 	%fd355, %fd354, %fd339, %fd353;
	ld.global.f64 	%fd356, [%rd98+112];
	fma.rn.f64 	%fd495, %fd356, %fd342, %fd355;
	ld.global.f64 	%fd357, [%rd98+24];
	fma.rn.f64 	%fd358, %fd357, %fd333, 0d0000000000000000;
	ld.global.f64 	%fd359, [%rd98+56];
	fma.rn.f64 	%fd360, %fd359, %fd336, %fd358;
	ld.global.f64 	%fd361, [%rd98+88];
	fma.rn.f64 	%fd362, %fd361, %fd339, %fd360;
	ld.global.f64 	%fd363, [%rd98+120];
	fma.rn.f64 	%fd494, %fd363, %fd342, %fd362;
	mul.wide.s32 	%rd101, %r10, 4;
	add.s64 	%rd102, %rd4, %rd101;
	ld.global.u32 	%r16, [%rd102];
	add.s64 	%rd103, %rd3, %rd101;
	ld.global.u32 	%r17, [%rd103];
	setp.gt.s32 	%p37, %r16, 0;
	@%p37 bra 	$L__BB1_68;
$L__BB1_20:
	max.f64 	%fd420, %fd497, %fd496;
	max.f64 	%fd421, %fd495, %fd494;
	max.f64 	%fd74, %fd420, %fd421;
	setp.gt.f64 	%p62, %fd74, 0d0000000000000000;
	@%p62 bra 	$L__BB1_21;
	bra.uni 	$L__BB1_63;
$L__BB1_21:
	{
	.reg .b32 %temp; 
	mov.b64 	{%temp, %r190}, %fd74;
	}
	{
	.reg .b32 %temp; 
	mov.b64 	{%r191, %temp}, %fd74;
	}
	setp.lt.s32 	%p63, %r190, 1048576;
	mov.b32 	%r192, -1023;
	mov.f64 	%fd498, %fd74;
	@%p63 bra 	$L__BB1_22;
	bra.uni 	$L__BB1_23;
$L__BB1_22:
	mul.f64 	%fd498, %fd74, 0d4350000000000000;
	{
	.reg .b32 %temp; 
	mov.b64 	{%temp, %r190}, %fd498;
	}
	{
	.reg .b32 %temp; 
	mov.b64 	{%r191, %temp}, %fd498;
	}
	mov.b32 	%r192, -1077;
$L__BB1_23:
	add.s32 	%r169, %r190, -1;
	setp.lt.u32 	%p64, %r169, 2146435071;
	@%p64 bra 	$L__BB1_59;
	fma.rn.f64 	%fd422, %fd498, 0d7FF0000000000000, 0d7FF0000000000000;
	{
	.reg .b32 %temp; 
	mov.b64 	{%temp, %r170}, %fd498;
	}
	and.b32  	%r171, %r170, 2147483647;
	setp.eq.s32 	%p65, %r171, 0;
	selp.f64 	%fd500, 0dFFF0000000000000, %fd422, %p65;
	bra.uni 	$L__BB1_62;
$L__BB1_25:
	mul.wide.s32 	%rd104, %r187, 4;
	add.s64 	%rd105, %rd2, %rd104;
	add.s64 	%rd11, %rd105, 8;
	ld.global.u32 	%r20, [%rd105];
	setp.ne.s32 	%p39, %r20, %r9;
	@%p39 bra 	$L__BB1_65;
$L__BB1_26:
	ld.global.u32 	%r21, [%rd11+-4];
	setp.eq.s32 	%p40, %r21, %r9;
	@%p40 bra 	$L__BB1_28;
	shl.b32 	%r151, %r21, 2;
	mul.wide.s32 	%rd108, %r151, 8;
	add.s64 	%rd109, %rd8, %rd108;
	ld.global.f64 	%fd368, [%rd109];
	mul.f64 	%fd497, %fd368, %fd497;
	ld.global.f64 	%fd369, [%rd109+8];
	mul.f64 	%fd496, %fd369, %fd496;
	ld.global.f64 	%fd370, [%rd109+16];
	mul.f64 	%fd495, %fd370, %fd495;
	ld.global.f64 	%fd371, [%rd109+24];
	mul.f64 	%fd494, %fd371, %fd494;
$L__BB1_28:
	ld.global.u32 	%r22, [%rd11];
	setp.eq.s32 	%p41, %r22, %r9;
	@%p41 bra 	$L__BB1_30;
	shl.b32 	%r152, %r22, 2;
	mul.wide.s32 	%rd110, %r152, 8;
	add.s64 	%rd111, %rd8, %rd110;
	ld.global.f64 	%fd372, [%rd111];
	mul.f64 	%fd497, %fd372, %fd497;
	ld.global.f64 	%fd373, [%rd111+8];
	mul.f64 	%fd496, %fd373, %fd496;
	ld.global.f64 	%fd374, [%rd111+16];
	mul.f64 	%fd495, %fd374, %fd495;
	ld.global.f64 	%fd375, [%rd111+24];
	mul.f64 	%fd494, %fd375, %fd494;
$L__BB1_30:
	ld.global.u32 	%r23, [%rd11+4];
	setp.eq.s32 	%p42, %r23, %r9;
	@%p42 bra 	$L__BB1_32;
	shl.b32 	%r153, %r23, 2;
	mul.wide.s32 	%rd112, %r153, 8;
	add.s64 	%rd113, %rd8, %rd112;
	ld.global.f64 	%fd376, [%rd113];
	mul.f64 	%fd497, %fd376, %fd497;
	ld.global.f64 	%fd377, [%rd113+8];
	mul.f64 	%fd496, %fd377, %fd496;
	ld.global.f64 	%fd378, [%rd113+16];
	mul.f64 	%fd495, %fd378, %fd495;
	ld.global.f64 	%fd379, [%rd113+24];
	mul.f64 	%fd494, %fd379, %fd494;
$L__BB1_32:
	add.s32 	%r188, %r188, 4;
	add.s32 	%r187, %r187, 4;
	setp.eq.s32 	%p43, %r188, 0;
	@%p43 bra 	$L__BB1_33;
	bra.uni 	$L__BB1_25;
$L__BB1_33:
	setp.eq.s32 	%p44, %r49, 0;
	@%p44 bra 	$L__BB1_20;
	add.s32 	%r154, %r195, %r17;
	mul.wide.s32 	%rd114, %r154, 4;
	add.s64 	%rd14, %rd2, %rd114;
	ld.global.u32 	%r53, [%rd14];
	setp.eq.s32 	%p45, %r53, %r9;
	@%p45 bra 	$L__BB1_36;
	shl.b32 	%r155, %r53, 2;
	mul.wide.s32 	%rd115, %r155, 8;
	add.s64 	%rd116, %rd8, %rd115;
	ld.global.f64 	%fd380, [%rd116];
	mul.f64 	%fd497, %fd380, %fd497;
	ld.global.f64 	%fd381, [%rd116+8];
	mul.f64 	%fd496, %fd381, %fd496;
	ld.global.f64 	%fd382, [%rd116+16];
	mul.f64 	%fd495, %fd382, %fd495;
	ld.global.f64 	%fd383, [%rd116+24];
	mul.f64 	%fd494, %fd383, %fd494;
$L__BB1_36:
	setp.eq.s32 	%p46, %r49, 1;
	@%p46 bra 	$L__BB1_20;
	ld.global.u32 	%r54, [%rd14+4];
	setp.eq.s32 	%p47, %r54, %r9;
	@%p47 bra 	$L__BB1_39;
	shl.b32 	%r156, %r54, 2;
	mul.wide.s32 	%rd117, %r156, 8;
	add.s64 	%rd118, %rd8, %rd117;
	ld.global.f64 	%fd384, [%rd118];
	mul.f64 	%fd497, %fd384, %fd497;
	ld.global.f64 	%fd385, [%rd118+8];
	mul.f64 	%fd496, %fd385, %fd496;
	ld.global.f64 	%fd386, [%rd118+16];
	mul.f64 	%fd495, %fd386, %fd495;
	ld.global.f64 	%fd387, [%rd118+24];
	mul.f64 	%fd494, %fd387, %fd494;
$L__BB1_39:
	setp.eq.s32 	%p48, %r49, 2;
	@%p48 bra 	$L__BB1_20;
	ld.global.u32 	%r55, [%rd14+8];
	setp.eq.s32 	%p49, %r55, %r9;
	@%p49 bra 	$L__BB1_20;
	shl.b32 	%r157, %r55, 2;
	mul.wide.s32 	%rd119, %r157, 8;
	add.s64 	%rd120, %rd8, %rd119;
	ld.global.f64 	%fd388, [%rd120];
	mul.f64 	%fd497, %fd388, %fd497;
	ld.global.f64 	%fd389, [%rd120+8];
	mul.f64 	%fd496, %fd389, %fd496;
	ld.global.f64 	%fd390, [%rd120+16];
	mul.f64 	%fd495, %fd390, %fd495;
	ld.global.f64 	%fd391, [%rd120+24];
	mul.f64 	%fd494, %fd391, %fd494;
	bra.uni 	$L__BB1_20;
$L__BB1_42:
	mul.wide.u32 	%rd122, %r189, 4;
	add.s64 	%rd12, %rd6, %rd122;
	ld.global.u32 	%r27, [%rd12];
	setp.ne.s32 	%p51, %r27, %r9;
	@%p51 bra 	$L__BB1_64;
$L__BB1_43:
	ld.global.u32 	%r28, [%rd12+4];
	setp.eq.s32 	%p52, %r28, %r9;
	@%p52 bra 	$L__BB1_45;
	shl.b32 	%r161, %r28, 2;
	mul.wide.s32 	%rd125, %r161, 8;
	add.s64 	%rd126, %rd8, %rd125;
	ld.global.f64 	%fd396, [%rd126];
	mul.f64 	%fd497, %fd396, %fd497;
	ld.global.f64 	%fd397, [%rd126+8];
	mul.f64 	%fd496, %fd397, %fd496;
	ld.global.f64 	%fd398, [%rd126+16];
	mul.f64 	%fd495, %fd398, %fd495;
	ld.global.f64 	%fd399, [%rd126+24];
	mul.f64 	%fd494, %fd399, %fd494;
$L__BB1_45:
	ld.global.u32 	%r29, [%rd12+8];
	setp.eq.s32 	%p53, %r29, %r9;
	@%p53 bra 	$L__BB1_47;
	shl.b32 	%r162, %r29, 2;
	mul.wide.s32 	%rd127, %r162, 8;
	add.s64 	%rd128, %rd8, %rd127;
	ld.global.f64 	%fd400, [%rd128];
	mul.f64 	%fd497, %fd400, %fd497;
	ld.global.f64 	%fd401, [%rd128+8];
	mul.f64 	%fd496, %fd401, %fd496;
	ld.global.f64 	%fd402, [%rd128+16];
	mul.f64 	%fd495, %fd402, %fd495;
	ld.global.f64 	%fd403, [%rd128+24];
	mul.f64 	%fd494, %fd403, %fd494;
$L__BB1_47:
	ld.global.u32 	%r30, [%rd12+12];
	setp.eq.s32 	%p54, %r30, %r9;
	@%p54 bra 	$L__BB1_49;
	shl.b32 	%r163, %r30, 2;
	mul.wide.s32 	%rd129, %r163, 8;
	add.s64 	%rd130, %rd8, %rd129;
	ld.global.f64 	%fd404, [%rd130];
	mul.f64 	%fd497, %fd404, %fd497;
	ld.global.f64 	%fd405, [%rd130+8];
	mul.f64 	%fd496, %fd405, %fd496;
	ld.global.f64 	%fd406, [%rd130+16];
	mul.f64 	%fd495, %fd406, %fd495;
	ld.global.f64 	%fd407, [%rd130+24];
	mul.f64 	%fd494, %fd407, %fd494;
$L__BB1_49:
	add.s32 	%r189, %r189, 4;
	and.b32  	%r194, %r91, 2147483644;
	setp.eq.s32 	%p55, %r189, %r194;
	@%p55 bra 	$L__BB1_50;
	bra.uni 	$L__BB1_42;
$L__BB1_50:
	setp.eq.s32 	%p56, %r7, 0;
	@%p56 bra 	$L__BB1_20;
	mul.wide.u32 	%rd131, %r194, 4;
	add.s64 	%rd13, %rd6, %rd131;
	ld.global.u32 	%r45, [%rd13];
	setp.eq.s32 	%p57, %r45, %r9;
	@%p57 bra 	$L__BB1_53;
	shl.b32 	%r164, %r45, 2;
	mul.wide.s32 	%rd132, %r164, 8;
	add.s64 	%rd133, %rd8, %rd132;
	ld.global.f64 	%fd408, [%rd133];
	mul.f64 	%fd497, %fd408, %fd497;
	ld.global.f64 	%fd409, [%rd133+8];
	mul.f64 	%fd496, %fd409, %fd496;
	ld.global.f64 	%fd410, [%rd133+16];
	mul.f64 	%fd495, %fd410, %fd495;
	ld.global.f64 	%fd411, [%rd133+24];
	mul.f64 	%fd494, %fd411, %fd494;
$L__BB1_53:
	setp.eq.s32 	%p58, %r7, 1;
	@%p58 bra 	$L__BB1_20;
	ld.global.u32 	%r46, [%rd13+4];
	setp.eq.s32 	%p59, %r46, %r9;
	@%p59 bra 	$L__BB1_56;
	shl.b32 	%r165, %r46, 2;
	mul.wide.s32 	%rd134, %r165, 8;
	add.s64 	%rd135, %rd8, %rd134;
	ld.global.f64 	%fd412, [%rd135];
	mul.f64 	%fd497, %fd412, %fd497;
	ld.global.f64 	%fd413, [%rd135+8];
	mul.f64 	%fd496, %fd413, %fd496;
	ld.global.f64 	%fd414, [%rd135+16];
	mul.f64 	%fd495, %fd414, %fd495;
	ld.global.f64 	%fd415, [%rd135+24];
	mul.f64 	%fd494, %fd415, %fd494;
$L__BB1_56:
	setp.eq.s32 	%p60, %r7, 2;
	@%p60 bra 	$L__BB1_20;
	ld.global.u32 	%r47, [%rd13+8];
	setp.eq.s32 	%p61, %r47, %r9;
	@%p61 bra 	$L__BB1_20;
	shl.b32 	%r166, %r47, 2;
	mul.wide.s32 	%rd136, %r166, 8;
	add.s64 	%rd137, %rd8, %rd136;
	ld.global.f64 	%fd416, [%rd137];
	mul.f64 	%fd497, %fd416, %fd497;
	ld.global.f64 	%fd417, [%rd137+8];
	mul.f64 	%fd496, %fd417, %fd496;
	ld.global.f64 	%fd418, [%rd137+16];
	mul.f64 	%fd495, %fd418, %fd495;
	ld.global.f64 	%fd419, [%rd137+24];
	mul.f64 	%fd494, %fd419, %fd494;
	bra.uni 	$L__BB1_20;
$L__BB1_59:
	shr.u32 	%r172, %r190, 20;
	add.s32 	%r193, %r192, %r172;
	and.b32  	%r173, %r190, 1048575;
	or.b32  	%r174, %r173, 1072693248;
	mov.b64 	%fd499, {%r191, %r174};
	setp.lt.u32 	%p66, %r174, 1073127583;
	@%p66 bra 	$L__BB1_61;
	{
	.reg .b32 %temp; 
	mov.b64 	{%r175, %temp}, %fd499;
	}
	{
	.reg .b32 %temp; 
	mov.b64 	{%temp, %r176}, %fd499;
	}
	add.s32 	%r177, %r176, -1048576;
	mov.b64 	%fd499, {%r175, %r177};
	add.s32 	%r193, %r193, 1;
$L__BB1_61:
	add.f64 	%fd423, %fd499, 0dBFF0000000000000;
	add.f64 	%fd424, %fd499, 0d3FF0000000000000;
	rcp.approx.ftz.f64 	%fd425, %fd424;
	neg.f64 	%fd426, %fd424;
	fma.rn.f64 	%fd427, %fd426, %fd425, 0d3FF0000000000000;
	fma.rn.f64 	%fd428, %fd427, %fd427, %fd427;
	fma.rn.f64 	%fd429, %fd428, %fd425, %fd425;
	mul.f64 	%fd430, %fd423, %fd429;
	fma.rn.f64 	%fd431, %fd423, %fd429, %fd430;
	mul.f64 	%fd432, %fd431, %fd431;
	fma.rn.f64 	%fd433, %fd432, 0d3EB1380B3AE80F1E, 0d3ED0EE258B7A8B04;
	fma.rn.f64 	%fd434, %fd433, %fd432, 0d3EF3B2669F02676F;
	fma.rn.f64 	%fd435, %fd434, %fd432, 0d3F1745CBA9AB0956;
	fma.rn.f64 	%fd436, %fd435, %fd432, 0d3F3C71C72D1B5154;
	fma.rn.f64 	%fd437, %fd436, %fd432, 0d3F624924923BE72D;
	fma.rn.f64 	%fd438, %fd437, %fd432, 0d3F8999999999A3C4;
	fma.rn.f64 	%fd439, %fd438, %fd432, 0d3FB5555555555554;
	sub.f64 	%fd440, %fd423, %fd431;
	add.f64 	%fd441, %fd440, %fd440;
	neg.f64 	%fd442, %fd431;
	fma.rn.f64 	%fd443, %fd442, %fd423, %fd441;
	mul.f64 	%fd444, %fd429, %fd443;
	mul.f64 	%fd445, %fd432, %fd439;
	fma.rn.f64 	%fd446, %fd445, %fd431, %fd444;
	xor.b32  	%r178, %r193, -2147483648;
	mov.b32 	%r179, 1127219200;
	mov.b64 	%fd447, {%r178, %r179};
	sub.f64 	%fd448, %fd447, %fd1;
	fma.rn.f64 	%fd449, %fd448, 0d3FE62E42FEFA39EF, %fd431;
	fma.rn.f64 	%fd450, %fd448, 0dBFE62E42FEFA39EF, %fd449;
	sub.f64 	%fd451, %fd450, %fd431;
	sub.f64 	%fd452, %fd446, %fd451;
	fma.rn.f64 	%fd453, %fd448, 0d3C7ABC9E3B39803F, %fd452;
	add.f64 	%fd500, %fd449, %fd453;
$L__BB1_62:
	mul.wide.s32 	%rd138, %r9, 8;
	add.s64 	%rd139, %rd10, %rd138;
	st.global.f64 	[%rd139], %fd500;
	div.rn.f64 	%fd494, %fd494, %fd74;
	div.rn.f64 	%fd495, %fd495, %fd74;
	div.rn.f64 	%fd496, %fd496, %fd74;
	div.rn.f64 	%fd497, %fd497, %fd74;
$L__BB1_63:
	add.s32 	%r183, %r8, -1;
	shl.b32 	%r180, %r9, 2;
	mul.wide.s32 	%rd140, %r180, 8;
	add.s64 	%rd141, %rd9, %rd140;
	st.global.f64 	[%rd141], %fd497;
	st.global.f64 	[%rd141+8], %fd496;
	st.global.f64 	[%rd141+16], %fd495;
	st.global.f64 	[%rd141+24], %fd494;
	setp.gt.s32 	%p67, %r8, 1;
	@%p67 bra 	$L__BB1_12;
	bra.uni 	$L__BB1_105;
$L__BB1_64:
	shl.b32 	%r160, %r27, 2;
	mul.wide.s32 	%rd123, %r160, 8;
	add.s64 	%rd124, %rd8, %rd123;
	ld.global.f64 	%fd392, [%rd124];
	mul.f64 	%fd497, %fd392, %fd497;
	ld.global.f64 	%fd393, [%rd124+8];
	mul.f64 	%fd496, %fd393, %fd496;
	ld.global.f64 	%fd394, [%rd124+16];
	mul.f64 	%fd495, %fd394, %fd495;
	ld.global.f64 	%fd395, [%rd124+24];
	mul.f64 	%fd494, %fd395, %fd494;
	bra.uni 	$L__BB1_43;
$L__BB1_65:
	shl.b32 	%r150, %r20, 2;
	mul.wide.s32 	%rd106, %r150, 8;
	add.s64 	%rd107, %rd8, %rd106;
	ld.global.f64 	%fd364, [%rd107];
	mul.f64 	%fd497, %fd364, %fd497;
	ld.global.f64 	%fd365, [%rd107+8];
	mul.f64 	%fd496, %fd365, %fd496;
	ld.global.f64 	%fd366, [%rd107+16];
	mul.f64 	%fd495, %fd366, %fd495;
	ld.global.f64 	%fd367, [%rd107+24];
	mul.f64 	%fd494, %fd367, %fd494;
	bra.uni 	$L__BB1_26;
$L__BB1_66:
	ld.param.u64 	%rd144, [_Z20backward_pass_kerneliiPKiS0_S0_PKdS0_S0_S0_S0_iS2_S2_PdS3__param_11];
	setp.lt.u32 	%p50, %r91, 4;
	cvta.to.global.u64 	%rd121, %rd144;
	ld.global.f64 	%fd497, [%rd121];
	ld.global.f64 	%fd496, [%rd121+8];
	ld.global.f64 	%fd495, [%rd121+16];
	ld.global.f64 	%fd494, [%rd121+24];
	mov.b32 	%r194, 0;
	@%p50 bra 	$L__BB1_50;
	mov.b32 	%r189, 0;
	bra.uni 	$L__BB1_42;
$L__BB1_68:
	add.s32 	%r148, %r16, -1;
	min.u32 	%r149, %r148, 7;
	add.s32 	%r48, %r149, 1;
	and.b32  	%r49, %r48, 3;
	setp.lt.u32 	%p38, %r16, 4;
	mov.b32 	%r195, 0;
	@%p38 bra 	$L__BB1_33;
	and.b32  	%r195, %r48, 12;
	neg.s32 	%r188, %r195;
	mov.u32 	%r187, %r17;
	bra.uni 	$L__BB1_25;
$L__BB1_70:
	mov.u32 	%r58, %r197;
	ld.param.u64 	%rd142, [_Z20backward_pass_kerneliiPKiS0_S0_PKdS0_S0_S0_S0_iS2_S2_PdS3__param_2];
	add.s32 	%r197, %r58, -1;
	cvta.to.global.u64 	%rd54, %rd142;
	mul.wide.u32 	%rd55, %r197, 4;
	add.s64 	%rd56, %rd54, %rd55;
	ld.global.u32 	%r60, [%rd56];
	mul.wide.s32 	%rd57, %r60, 4;
	add.s64 	%rd58, %rd7, %rd57;
	ld.global.u32 	%r61, [%rd58];
	mov.b32 	%r198, 0;
$L__BB1_71:
	mul.wide.u32 	%rd59, %r198, 4;
	add.s64 	%rd60, %rd5, %rd59;
	ld.global.u32 	%r108, [%rd60];
	setp.eq.s32 	%p10, %r108, %r61;
	mov.u32 	%r199, %r198;
	@%p10 bra 	$L__BB1_73;
	add.s32 	%r198, %r198, 1;
	setp.ne.s32 	%p11, %r198, %r90;
	mov.b32 	%r199, -1;
	@%p11 bra 	$L__BB1_71;
$L__BB1_73:
	setp.lt.s32 	%p12, %r199, 0;
	mov.f64 	%fd533, 0d3FF0000000000000;
	mov.f64 	%fd534, %fd533;
	mov.f64 	%fd535, %fd533;
	mov.f64 	%fd536, %fd533;
	@%p12 bra 	$L__BB1_95;
	shl.b32 	%r110, %r199, 4;
	shl.b32 	%r111, %r199, 2;
	mul.wide.u32 	%rd61, %r110, 8;
	add.s64 	%rd62, %rd1, %rd61;
	ld.global.f64 	%fd237, [%rd62];
	mul.wide.u32 	%rd63, %r111, 8;
	add.s64 	%rd64, %rd9, %rd63;
	ld.global.f64 	%fd238, [%rd64];
	fma.rn.f64 	%fd239, %fd237, %fd238, 0d0000000000000000;
	ld.global.f64 	%fd240, [%rd62+32];
	ld.global.f64 	%fd241, [%rd64+8];
	fma.rn.f64 	%fd242, %fd240, %fd241, %fd239;
	ld.global.f64 	%fd243, [%rd62+64];
	ld.global.f64 	%fd244, [%rd64+16];
	fma.rn.f64 	%fd245, %fd243, %fd244, %fd242;
	ld.global.f64 	%fd246, [%rd62+96];
	ld.global.f64 	%fd247, [%rd64+24];
	fma.rn.f64 	%fd536, %fd246, %fd247, %fd245;
	ld.global.f64 	%fd248, [%rd62+8];
	fma.rn.f64 	%fd249, %fd248, %fd238, 0d0000000000000000;
	ld.global.f64 	%fd250, [%rd62+40];
	fma.rn.f64 	%fd251, %fd250, %fd241, %fd249;
	ld.global.f64 	%fd252, [%rd62+72];
	fma.rn.f64 	%fd253, %fd252, %fd244, %fd251;
	ld.global.f64 	%fd254, [%rd62+104];
	fma.rn.f64 	%fd535, %fd254, %fd247, %fd253;
	ld.global.f64 	%fd255, [%rd62+16];
	fma.rn.f64 	%fd256, %fd255, %fd238, 0d0000000000000000;
	ld.global.f64 	%fd257, [%rd62+48];
	fma.rn.f64 	%fd258, %fd257, %fd241, %fd256;
	ld.global.f64 	%fd259, [%rd62+80];
	fma.rn.f64 	%fd260, %fd259, %fd244, %fd258;
	ld.global.f64 	%fd261, [%rd62+112];
	fma.rn.f64 	%fd534, %fd261, %fd247, %fd260;
	ld.global.f64 	%fd262, [%rd62+24];
	fma.rn.f64 	%fd263, %fd262, %fd238, 0d0000000000000000;
	ld.global.f64 	%fd264, [%rd62+56];
	fma.rn.f64 	%fd265, %fd264, %fd241, %fd263;
	ld.global.f64 	%fd266, [%rd62+88];
	fma.rn.f64 	%fd267, %fd266, %fd244, %fd265;
	ld.global.f64 	%fd268, [%rd62+120];
	fma.rn.f64 	%fd533, %fd268, %fd247, %fd267;
	mul.wide.s32 	%rd65, %r61, 4;
	add.s64 	%rd66, %rd4, %rd65;
	ld.global.u32 	%r65, [%rd66];
	add.s64 	%rd67, %rd3, %rd65;
	ld.global.u32 	%r66, [%rd67];
	setp.lt.s32 	%p13, %r65, 1;
	@%p13 bra 	$L__BB1_95;
	add.s32 	%r113, %r65, -1;
	min.u32 	%r114, %r113, 7;
	add.s32 	%r67, %r114, 1;
	and.b32  	%r68, %r67, 3;
	setp.lt.u32 	%p14, %r65, 4;
	mov.b32 	%r201, 0;
	@%p14 bra 	$L__BB1_86;
	and.b32  	%r201, %r67, 12;
	mov.b32 	%r200, 0;
$L__BB1_77:
	add.s32 	%r116, %r200, %r66;
	mul.wide.s32 	%rd68, %r116, 4;
	add.s64 	%rd15, %rd2, %rd68;
	ld.global.u32 	%r71, [%rd15];
	setp.eq.s32 	%p15, %r71, %r60;
	@%p15 bra 	$L__BB1_79;
	shl.b32 	%r117, %r71, 2;
	mul.wide.s32 	%rd69, %r117, 8;
	add.s64 	%rd70, %rd8, %rd69;
	ld.global.f64 	%fd269, [%rd70];
	mul.f64 	%fd536, %fd269, %fd536;
	ld.global.f64 	%fd270, [%rd70+8];
	mul.f64 	%fd535, %fd270, %fd535;
	ld.global.f64 	%fd271, [%rd70+16];
	mul.f64 	%fd534, %fd271, %fd534;
	ld.global.f64 	%fd272, [%rd70+24];
	mul.f64 	%fd533, %fd272, %fd533;
$L__BB1_79:
	ld.global.u32 	%r72, [%rd15+4];
	setp.eq.s32 	%p16, %r72, %r60;
	@%p16 bra 	$L__BB1_81;
	shl.b32 	%r118, %r72, 2;
	mul.wide.s32 	%rd71, %r118, 8;
	add.s64 	%rd72, %rd8, %rd71;
	ld.global.f64 	%fd273, [%rd72];
	mul.f64 	%fd536, %fd273, %fd536;
	ld.global.f64 	%fd274, [%rd72+8];
	mul.f64 	%fd535, %fd274, %fd535;
	ld.global.f64 	%fd275, [%rd72+16];
	mul.f64 	%fd534, %fd275, %fd534;
	ld.global.f64 	%fd276, [%rd72+24];
	mul.f64 	%fd533, %fd276, %fd533;
$L__BB1_81:
	ld.global.u32 	%r73, [%rd15+8];
	setp.eq.s32 	%p17, %r73, %r60;
	@%p17 bra 	$L__BB1_83;
	shl.b32 	%r119, %r73, 2;
	mul.wide.s32 	%rd73, %r119, 8;
	add.s64 	%rd74, %rd8, %rd73;
	ld.global.f64 	%fd277, [%rd74];
	mul.f64 	%fd536, %fd277, %fd536;
	ld.global.f64 	%fd278, [%rd74+8];
	mul.f64 	%fd535, %fd278, %fd535;
	ld.global.f64 	%fd279, [%rd74+16];
	mul.f64 	%fd534, %fd279, %fd534;
	ld.global.f64 	%fd280, [%rd74+24];
	mul.f64 	%fd533, %fd280, %fd533;
$L__BB1_83:
	ld.global.u32 	%r74, [%rd15+12];
	setp.eq.s32 	%p18, %r74, %r60;
	@%p18 bra 	$L__BB1_85;
	shl.b32 	%r120, %r74, 2;
	mul.wide.s32 	%rd75, %r120, 8;
	add.s64 	%rd76, %rd8, %rd75;
	ld.global.f64 	%fd281, [%rd76];
	mul.f64 	%fd536, %fd281, %fd536;
	ld.global.f64 	%fd282, [%rd76+8];
	mul.f64 	%fd535, %fd282, %fd535;
	ld.global.f64 	%fd283, [%rd76+16];
	mul.f64 	%fd534, %fd283, %fd534;
	ld.global.f64 	%fd284, [%rd76+24];
	mul.f64 	%fd533, %fd284, %fd533;
$L__BB1_85:
	add.s32 	%r200, %r200, 4;
	setp.ne.s32 	%p19, %r200, %r201;
	@%p19 bra 	$L__BB1_77;
$L__BB1_86:
	setp.eq.s32 	%p20, %r68, 0;
	@%p20 bra 	$L__BB1_95;
	add.s32 	%r121, %r201, %r66;
	mul.wide.s32 	%rd77, %r121, 4;
	add.s64 	%rd16, %rd2, %rd77;
	ld.global.u32 	%r77, [%rd16];
	setp.eq.s32 	%p21, %r77, %r60;
	@%p21 bra 	$L__BB1_89;
	shl.b32 	%r122, %r77, 2;
	mul.wide.s32 	%rd78, %r122, 8;
	add.s64 	%rd79, %rd8, %rd78;
	ld.global.f64 	%fd285, [%rd79];
	mul.f64 	%fd536, %fd285, %fd536;
	ld.global.f64 	%fd286, [%rd79+8];
	mul.f64 	%fd535, %fd286, %fd535;
	ld.global.f64 	%fd287, [%rd79+16];
	mul.f64 	%fd534, %fd287, %fd534;
	ld.global.f64 	%fd288, [%rd79+24];
	mul.f64 	%fd533, %fd288, %fd533;
$L__BB1_89:
	setp.eq.s32 	%p22, %r68, 1;
	@%p22 bra 	$L__BB1_95;
	ld.global.u32 	%r78, [%rd16+4];
	setp.eq.s32 	%p23, %r78, %r60;
	@%p23 bra 	$L__BB1_92;
	shl.b32 	%r123, %r78, 2;
	mul.wide.s32 	%rd80, %r123, 8;
	add.s64 	%rd81, %rd8, %rd80;
	ld.global.f64 	%fd289, [%rd81];
	mul.f64 	%fd536, %fd289, %fd536;
	ld.global.f64 	%fd290, [%rd81+8];
	mul.f64 	%fd535, %fd290, %fd535;
	ld.global.f64 	%fd291, [%rd81+16];
	mul.f64 	%fd534, %fd291, %fd534;
	ld.global.f64 	%fd292, [%rd81+24];
	mul.f64 	%fd533, %fd292, %fd533;
$L__BB1_92:
	setp.eq.s32 	%p24, %r68, 2;
	@%p24 bra 	$L__BB1_95;
	ld.global.u32 	%r79, [%rd16+8];
	setp.eq.s32 	%p25, %r79, %r60;
	@%p25 bra 	$L__BB1_95;
	shl.b32 	%r124, %r79, 2;
	mul.wide.s32 	%rd82, %r124, 8;
	add.s64 	%rd83, %rd8, %rd82;
	ld.global.f64 	%fd293, [%rd83];
	mul.f64 	%fd536, %fd293, %fd536;
	ld.global.f64 	%fd294, [%rd83+8];
	mul.f64 	%fd535, %fd294, %fd535;
	ld.global.f64 	%fd295, [%rd83+16];
	mul.f64 	%fd534, %fd295, %fd534;
	ld.global.f64 	%fd296, [%rd83+24];
	mul.f64 	%fd533, %fd296, %fd533;
$L__BB1_95:
	max.f64 	%fd297, %fd536, %fd535;
	max.f64 	%fd298, %fd534, %fd533;
	max.f64 	%fd219, %fd297, %fd298;
	setp.leu.f64 	%p26, %fd219, 0d0000000000000000;
	@%p26 bra 	$L__BB1_104;
	{
	.reg .b32 %temp; 
	mov.b64 	{%temp, %r202}, %fd219;
	}
	{
	.reg .b32 %temp; 
	mov.b64 	{%r203, %temp}, %fd219;
	}
	setp.gt.s32 	%p27, %r202, 1048575;
	mov.b32 	%r204, -1023;
	mov.f64 	%fd565, %fd219;
	@%p27 bra 	$L__BB1_98;
	mul.f64 	%fd565, %fd219, 0d4350000000000000;
	{
	.reg .b32 %temp; 
	mov.b64 	{%temp, %r202}, %fd565;
	}
	{
	.reg .b32 %temp; 
	mov.b64 	{%r203, %temp}, %fd565;
	}
	mov.b32 	%r204, -1077;
$L__BB1_98:
	add.s32 	%r127, %r202, -1;
	setp.gt.u32 	%p28, %r127, 2146435070;
	@%p28 bra 	$L__BB1_102;
	shr.u32 	%r130, %r202, 20;
	add.s32 	%r205, %r204, %r130;
	and.b32  	%r131, %r202, 1048575;
	or.b32  	%r132, %r131, 1072693248;
	mov.b64 	%fd566, {%r203, %r132};
	setp.lt.u32 	%p30, %r132, 1073127583;
	@%p30 bra 	$L__BB1_101;
	{
	.reg .b32 %temp; 
	mov.b64 	{%r133, %temp}, %fd566;
	}
	{
	.reg .b32 %temp; 
	mov.b64 	{%temp, %r134}, %fd566;
	}
	add.s32 	%r135, %r134, -1048576;
	mov.b64 	%fd566, {%r133, %r135};
	add.s32 	%r205, %r205, 1;
$L__BB1_101:
	add.f64 	%fd300, %fd566, 0dBFF0000000000000;
	add.f64 	%fd301, %fd566, 0d3FF0000000000000;
	rcp.approx.ftz.f64 	%fd302, %fd301;
	neg.f64 	%fd303, %fd301;
	fma.rn.f64 	%fd304, %fd303, %fd302, 0d3FF0000000000000;
	fma.rn.f64 	%fd305, %fd304, %fd304, %fd304;
	fma.rn.f64 	%fd306, %fd305, %fd302, %fd302;
	mul.f64 	%fd307, %fd300, %fd306;
	fma.rn.f64 	%fd308, %fd300, %fd306, %fd307;
	mul.f64 	%fd309, %fd308, %fd308;
	fma.rn.f64 	%fd310, %fd309, 0d3EB1380B3AE80F1E, 0d3ED0EE258B7A8B04;
	fma.rn.f64 	%fd311, %fd310, %fd309, 0d3EF3B2669F02676F;
	fma.rn.f64 	%fd312, %fd311, %fd309, 0d3F1745CBA9AB0956;
	fma.rn.f64 	%fd313, %fd312, %fd309, 0d3F3C71C72D1B5154;
	fma.rn.f64 	%fd314, %fd313, %fd309, 0d3F624924923BE72D;
	fma.rn.f64 	%fd315, %fd314, %fd309, 0d3F8999999999A3C4;
	fma.rn.f64 	%fd316, %fd315, %fd309, 0d3FB5555555555554;
	sub.f64 	%fd317, %fd300, %fd308;
	add.f64 	%fd318, %fd317, %fd317;
	neg.f64 	%fd319, %fd308;
	fma.rn.f64 	%fd320, %fd319, %fd300, %fd318;
	mul.f64 	%fd321, %fd306, %fd320;
	mul.f64 	%fd322, %fd309, %fd316;
	fma.rn.f64 	%fd323, %fd322, %fd308, %fd321;
	xor.b32  	%r136, %r205, -2147483648;
	mov.b32 	%r137, 1127219200;
	mov.b64 	%fd324, {%r136, %r137};
	sub.f64 	%fd325, %fd324, %fd1;
	fma.rn.f64 	%fd326, %fd325, 0d3FE62E42FEFA39EF, %fd308;
	fma.rn.f64 	%fd327, %fd325, 0dBFE62E42FEFA39EF, %fd326;
	sub.f64 	%fd328, %fd327, %fd308;
	sub.f64 	%fd329, %fd323, %fd328;
	fma.rn.f64 	%fd330, %fd325, 0d3C7ABC9E3B39803F, %fd329;
	add.f64 	%fd567, %fd326, %fd330;
	bra.uni 	$L__BB1_103;
$L__BB1_102:
	fma.rn.f64 	%fd299, %fd565, 0d7FF0000000000000, 0d7FF0000000000000;
	{
	.reg .b32 %temp; 
	mov.b64 	{%temp, %r128}, %fd565;
	}
	and.b32  	%r129, %r128, 2147483647;
	setp.eq.s32 	%p29, %r129, 0;
	selp.f64 	%fd567, 0dFFF0000000000000, %fd299, %p29;
$L__BB1_103:
	mul.wide.s32 	%rd84, %r60, 8;
	add.s64 	%rd85, %rd10, %rd84;
	st.global.f64 	[%rd85], %fd567;
	div.rn.f64 	%fd533, %fd533, %fd219;
	div.rn.f64 	%fd534, %fd534, %fd219;
	div.rn.f64 	%fd535, %fd535, %fd219;
	div.rn.f64 	%fd536, %fd536, %fd219;
$L__BB1_104:
	shl.b32 	%r138, %r60, 2;
	mul.wide.s32 	%rd86, %r138, 8;
	add.s64 	%rd87, %rd9, %rd86;
	st.global.f64 	[%rd87], %fd536;
	st.global.f64 	[%rd87+8], %fd535;
	st.global.f64 	[%rd87+16], %fd534;
	st.global.f64 	[%rd87+24], %fd533;
	setp.gt.s32 	%p31, %r58, 1;
	@%p31 bra 	$L__BB1_70;
$L__BB1_105:
	ret;

}
	// .globl	_Z22expected_counts_kerneliiiPKiPKbS0_PKhS0_PKdS6_S6_S0_S0_S0_Pd
.visible .entry _Z22expected_counts_kerneliiiPKiPKbS0_PKhS0_PKdS6_S6_S0_S0_S0_Pd(
	.param .u32 _Z22expected_counts_kerneliiiPKiPKbS0_PKhS0_PKdS6_S6_S0_S0_S0_Pd_param_0,
	.param .u32 _Z22expected_counts_kerneliiiPKiPKbS0_PKhS0_PKdS6_S6_S0_S0_S0_Pd_param_1,
	.param .u32 _Z22expected_counts_kerneliiiPKiPKbS0_PKhS0_PKdS6_S6_S0_S0_S0_Pd_param_2,
	.param .u64 .ptr .align 1 _Z22expected_counts_kerneliiiPKiPKbS0_PKhS0_PKdS6_S6_S0_S0_S0_Pd_param_3,
	.param .u64 .ptr .align 1 _Z22expected_counts_kerneliiiPKiPKbS0_PKhS0_PKdS6_S6_S0_S0_S0_Pd_param_4,
	.param .u64 .ptr .align 1 _Z22expected_counts_kerneliiiPKiPKbS0_PKhS0_PKdS6_S6_S0_S0_S0_Pd_param_5,
	.param .u64 .ptr .align 1 _Z22expected_counts_kerneliiiPKiPKbS0_PKhS0_PKdS6_S6_S0_S0_S0_Pd_param_6,
	.param .u64 .ptr .align 1 _Z22expected_counts_kerneliiiPKiPKbS0_PKhS0_PKdS6_S6_S0_S0_S0_Pd_param_7,
	.param .u64 .ptr .align 1 _Z22expected_counts_kerneliiiPKiPKbS0_PKhS0_PKdS6_S6_S0_S0_S0_Pd_param_8,
	.param .u64 .ptr .align 1 _Z22expected_counts_kerneliiiPKiPKbS0_PKhS0_PKdS6_S6_S0_S0_S0_Pd_param_9,
	.param .u64 .ptr .align 1 _Z22expected_counts_kerneliiiPKiPKbS0_PKhS0_PKdS6_S6_S0_S0_S0_Pd_param_10,
	.param .u64 .ptr .align 1 _Z22expected_counts_kerneliiiPKiPKbS0_PKhS0_PKdS6_S6_S0_S0_S0_Pd_param_11,
	.param .u64 .ptr .align 1 _Z22expected_counts_kerneliiiPKiPKbS0_PKhS0_PKdS6_S6_S0_S0_S0_Pd_param_12,
	.param .u64 .ptr .align 1 _Z22expected_counts_kerneliiiPKiPKbS0_PKhS0_PKdS6_S6_S0_S0_S0_Pd_param_13,
	.param .u64 .ptr .align 1 _Z22expected_counts_kerneliiiPKiPKbS0_PKhS0_PKdS6_S6_S0_S0_S0_Pd_param_14
)
{
	.reg .pred 	%p<136>;
	.reg .b16 	%rs<3>;
	.reg .b32 	%r<257>;
	.reg .b64 	%rd<517>;
	.reg .b64 	%fd<628>;

	ld.param.u32 	%r17, [_Z22expected_counts_kerneliiiPKiPKbS0_PKhS0_PKdS6_S6_S0_S0_S0_Pd_param_0];
	ld.param.u32 	%r15, [_Z22expected_counts_kerneliiiPKiPKbS0_PKhS0_PKdS6_S6_S0_S0_S0_Pd_param_1];
	ld.param.u32 	%r16, [_Z22expected_counts_kerneliiiPKiPKbS0_PKhS0_PKdS6_S6_S0_S0_S0_Pd_param_2];
	ld.param.u64 	%rd14, [_Z22expected_counts_kerneliiiPKiPKbS0_PKhS0_PKdS6_S6_S0_S0_S0_Pd_param_3];
	ld.param.u64 	%rd18, [_Z22expected_counts_kerneliiiPKiPKbS0_PKhS0_PKdS6_S6_S0_S0_S0_Pd_param_7];
	ld.param.u64 	%rd25, [_Z22expected_counts_kerneliiiPKiPKbS0_PKhS0_PKdS6_S6_S0_S0_S0_Pd_param_9];
	ld.param.u64 	%rd20, [_Z22expected_counts_kerneliiiPKiPKbS0_PKhS0_PKdS6_S6_S0_S0_S0_Pd_param_10];
	ld.param.u64 	%rd22, [_Z22expected_counts_kerneliiiPKiPKbS0_PKhS0_PKdS6_S6_S0_S0_S0_Pd_param_12];
	cvta.to.global.u64 	%rd1, %rd25;
	mov.u32 	%r18, %ctaid.x;
	mov.u32 	%r19, %ntid.x;
	mov.u32 	%r20, %tid.x;
	mad.lo.s32 	%r1, %r18, %r19, %r20;
	setp.ge.s32 	%p1, %r1, %r17;
	@%p1 bra 	$L__BB2_173;
	cvta.to.global.u64 	%rd26, %rd18;
	cvta.to.global.u64 	%rd27, %rd20;
	mul.lo.s32 	%r21, %r1, %r15;
	shl.b32 	%r22, %r21, 2;
	cvt.s64.s32 	%rd2, %r22;
	mul.wide.s32 	%rd28, %r22, 8;
	add.s64 	%rd3, %rd27, %rd28;
	mul.wide.s32 	%rd29, %r1, 4;
	add.s64 	%rd30, %rd26, %rd29;
	ld.global.u32 	%r2, [%rd30];
	setp.lt.s32 	%p2, %r15, 1;
	@%p2 bra 	$L__BB2_173;
	mul.lo.s32 	%r3, %r16, %r1;
	neg.s32 	%r255, %r15;
	cvta.to.global.u64 	%rd516, %rd14;
	cvta.to.global.u64 	%rd5, %rd22;
	mov.b32 	%r254, 0;
	mov.u32 	%r256, %r254;
$L__BB2_3:
	ld.param.u64 	%rd512, [_Z22expected_counts_kerneliiiPKiPKbS0_PKhS0_PKdS6_S6_S0_S0_S0_Pd_param_8];
	ld.param.u64 	%rd509, [_Z22expected_counts_kerneliiiPKiPKbS0_PKhS0_PKdS6_S6_S0_S0_S0_Pd_param_4];
	ld.global.u32 	%r8, [%rd516];
	cvta.to.global.u64 	%rd31, %rd512;
	mul.wide.u32 	%rd32, %r254, 8;
	add.s64 	%rd7, %rd31, %rd32;
	cvt.s64.s32 	%rd33, %r8;
	cvta.to.global.u64 	%rd34, %rd509;
	add.s64 	%rd35, %rd34, %rd33;
	ld.global.u8 	%rs2, [%rd35];
	setp.eq.s16 	%p3, %rs2, 0;
	@%p3 bra 	$L__BB2_39;
	ld.param.u64 	%rd511, [_Z22expected_counts_kerneliiiPKiPKbS0_PKhS0_PKdS6_S6_S0_S0_S0_Pd_param_6];
	ld.param.u64 	%rd510, [_Z22expected_counts_kerneliiiPKiPKbS0_PKhS0_PKdS6_S6_S0_S0_S0_Pd_param_5];
	cvta.to.global.u64 	%rd36, %rd510;
	mul.wide.s32 	%rd37, %r8, 4;
	add.s64 	%rd38, %rd36, %rd37;
	ld.global.u32 	%r24, [%rd38];
	add.s32 	%r25, %r24, %r3;
	cvt.s64.s32 	%rd39, %r25;
	cvta.to.global.u64 	%rd40, %rd511;
	add.s64 	%rd41, %rd40, %rd39;
	ld.global.u8 	%rs1, [%rd41];
	setp.lt.u16 	%p4, %rs1, 4;
	@%p4 bra 	$L__BB2_6;
	mul.wide.u32 	%rd42, %r256, 8;
	add.s64 	%rd43, %rd3, %rd42;
	ld.global.f64 	%fd253, [%rd43];
	ld.global.f64 	%fd254, [%rd7];
	mul.f64 	%fd626, %fd253, %fd254;
	add.f64 	%fd255, %fd626, 0d0000000000000000;
	ld.global.f64 	%fd256, [%rd7+8];
	mul.f64 	%fd625, %fd253, %fd256;
	add.f64 	%fd257, %fd255, %fd625;
	ld.global.f64 	%fd258, [%rd7+16];
	mul.f64 	%fd624, %fd253, %fd258;
	add.f64 	%fd259, %fd257, %fd624;
	ld.global.f64 	%fd260, [%rd7+24];
	mul.f64 	%fd623, %fd253, %fd260;
	add.f64 	%fd261, %fd259, %fd623;
	ld.global.f64 	%fd262, [%rd43+8];
	ld.global.f64 	%fd263, [%rd7+32];
	mul.f64 	%fd622, %fd262, %fd263;
	add.f64 	%fd264, %fd261, %fd622;
	ld.global.f64 	%fd265, [%rd7+40];
	mul.f64 	%fd621, %fd262, %fd265;
	add.f64 	%fd266, %fd264, %fd621;
	ld.global.f64 	%fd267, [%rd7+48];
	mul.f64 	%fd620, %fd262, %fd267;
	add.f64 	%fd268, %fd266, %fd620;
	ld.global.f64 	%fd269, [%rd7+56];
	mul.f64 	%fd619, %fd262, %fd269;
	add.f64 	%fd270, %fd268, %fd619;
	ld.global.f64 	%fd271, [%rd43+16];
	ld.global.f64 	%fd272, [%rd7+64];
	mul.f64 	%fd618, %fd271, %fd272;
	add.f64 	%fd273, %fd270, %fd618;
	ld.global.f64 	%fd274, [%rd7+72];
	mul.f64 	%fd617, %fd271, %fd274;
	add.f64 	%fd275, %fd273, %fd617;
	ld.global.f64 	%fd276, [%rd7+80];
	mul.f64 	%fd616, %fd271, %fd276;
	add.f64 	%fd277, %fd275, %fd616;
	ld.global.f64 	%fd278, [%rd7+88];
	mul.f64 	%fd615, %fd271, %fd278;
	add.f64 	%fd279, %fd277, %fd615;
	ld.global.f64 	%fd280, [%rd43+24];
	ld.global.f64 	%fd281, [%rd7+96];
	mul.f64 	%fd614, %fd280, %fd281;
	add.f64 	%fd282, %fd279, %fd614;
	ld.global.f64 	%fd283, [%rd7+104];
	mul.f64 	%fd613, %fd280, %fd283;
	add.f64 	%fd284, %fd282, %fd613;
	ld.global.f64 	%fd285, [%rd7+112];
	mul.f64 	%fd612, %fd280, %fd285;
	add.f64 	%fd286, %fd284, %fd612;
	ld.global.f64 	%fd287, [%rd7+120];
	mul.f64 	%fd611, %fd280, %fd287;
	add.f64 	%fd627, %fd286, %fd611;
	bra.uni 	$L__BB2_170;
$L__BB2_6:
	mul.wide.u32 	%rd44, %r256, 8;
	add.s64 	%rd8, %rd3, %rd44;
	setp.ne.s16 	%p5, %rs1, 0;
	mov.f64 	%fd626, 0d0000000000000000;
	@%p5 bra 	$L__BB2_8;
	ld.global.f64 	%fd289, [%rd8];
	ld.global.f64 	%fd290, [%rd7];
	mul.f64 	%fd626, %fd289, %fd290;
$L__BB2_8:
	setp.ne.s16 	%p6, %rs1, 1;
	mov.f64 	%fd625, 0d0000000000000000;
	@%p6 bra 	$L__BB2_10;
	ld.global.f64 	%fd292, [%rd8];
	ld.global.f64 	%fd293, [%rd7+8];
	mul.f64 	%fd625, %fd292, %fd293;
$L__BB2_10:
	setp.ne.s16 	%p7, %rs1, 2;
	mov.f64 	%fd624, 0d0000000000000000;
	@%p7 bra 	$L__BB2_12;
	ld.global.f64 	%fd295, [%rd8];
	ld.global.f64 	%fd296, [%rd7+16];
	mul.f64 	%fd624, %fd295, %fd296;
$L__BB2_12:
	setp.ne.s16 	%p8, %rs1, 3;
	mov.f64 	%fd623, 0d0000000000000000;
	@%p8 bra 	$L__BB2_14;
	ld.global.f64 	%fd298, [%rd8];
	ld.global.f64 	%fd299, [%rd7+24];
	mul.f64 	%fd623, %fd298, %fd299;
$L__BB2_14:
	setp.ne.s16 	%p9, %rs1, 0;
	mov.f64 	%fd622, 0d0000000000000000;
	@%p9 bra 	$L__BB2_16;
	ld.global.f64 	%fd301, [%rd8+8];
	ld.global.f64 	%fd302, [%rd7+32];
	mul.f64 	%fd622, %fd301, %fd302;
$L__BB2_16:
	setp.ne.s16 	%p10, %rs1, 1;
	mov.f64 	%fd621, 0d0000000000000000;
	@%p10 bra 	$L__BB2_18;
	ld.global.f64 	%fd304, [%rd8+8];
	ld.global.f64 	%fd305, [%rd7+40];
	mul.f64 	%fd621, %fd304, %fd305;
$L__BB2_18:
	setp.ne.s16 	%p11, %rs1, 2;
	mov.f64 	%fd620, 0d0000000000000000;
	@%p11 bra 	$L__BB2_20;
	ld.global.f64 	%fd307, [%rd8+8];
	ld.global.f64 	%fd308, [%rd7+48];
	mul.f64 	%fd620, %fd307, %fd308;
$L__BB2_20:
	setp.ne.s16 	%p12, %rs1, 3;
	mov.f64 	%fd619, 0d0000000000000000;
	@%p12 bra 	$L__BB2_22;
	ld.global.f64 	%fd310, [%rd8+8];
	ld.global.f64 	%fd311, [%rd7+56];
	mul.f64 	%fd619, %fd310, %fd311;
$L__BB2_22:
	setp.ne.s16 	%p13, %rs1, 0;
	mov.f64 	%fd618, 0d0000000000000000;
	@%p13 bra 	$L__BB2_24;
	ld.global.f64 	%fd313, [%rd8+16];
	ld.global.f64 	%fd314, [%rd7+64];
	mul.f64 	%fd618, %fd313, %fd314;
$L__BB2_24:
	setp.ne.s16 	%p14, %rs1, 1;
	mov.f64 	%fd617, 0d0000000000000000;
	@%p14 bra 	$L__BB2_26;
	ld.global.f64 	%fd316, [%rd8+16];
	ld.global.f64 	%fd317, [%rd7+72];
	mul.f64 	%fd617, %fd316, %fd317;
$L__BB2_26:
	setp.ne.s16 	%p15, %rs1, 2;
	mov.f64 	%fd616, 0d0000000000000000;
	@%p15 bra 	$L__BB2_28;
	ld.global.f64 	%fd319, [%rd8+16];
	ld.global.f64 	%fd320, [%rd7+80];
	mul.f64 	%fd616, %fd319, %fd320;
$L__BB2_28:
	setp.ne.s16 	%p16, %rs1, 3;
	mov.f64 	%fd615, 0d0000000000000000;
	@%p16 bra 	$L__BB2_30;
	ld.global.f64 	%fd322, [%rd8+16];
	ld.global.f64 	%fd323, [%rd7+88];
	mul.f64 	%fd615, %fd322, %fd323;
$L__BB2_30:
	mov.f64 	%fd614, 0d0000000000000000;
	@%p13 bra 	$L__BB2_32;
	ld.global.f64 	%fd325, [%rd8+24];
	ld.global.f64 	%fd326, [%rd7+96];
	mul.f64 	%fd614, %fd325, %fd326;
$L__BB2_32:
	mov.f64 	%fd613, 0d0000000000000000;
	@%p14 bra 	$L__BB2_34;
	ld.global.f64 	%fd328, [%rd8+24];
	ld.global.f64 	%fd329, [%rd7+104];
	mul.f64 	%fd613, %fd328, %fd329;
$L__BB2_34:
	mov.f64 	%fd612, 0d0000000000000000;
	@%p15 bra 	$L__BB2_36;
	ld.global.f64 	%fd331, [%rd8+24];
	ld.global.f64 	%fd332, [%rd7+112];
	mul.f64 	%fd612, %fd331, %fd332;
$L__BB2_36:
	mov.f64 	%fd611, 0d0000000000000000;
	@%p16 bra 	$L__BB2_38;
	ld.global.f64 	%fd334, [%rd8+24];
	ld.global.f64 	%fd335, [%rd7+120];
	mul.f64 	%fd611, %fd334, %fd335;
$L__BB2_38:
	add.f64 	%fd336, %fd626, 0d0000000000000000;
	add.f64 	%fd337, %fd336, %fd625;
	add.f64 	%fd338, %fd337, %fd624;
	add.f64 	%fd339, %fd338, %fd623;
	add.f64 	%fd340, %fd339, %fd622;
	add.f64 	%fd341, %fd340, %fd621;
	add.f64 	%fd342, %fd341, %fd620;
	add.f64 	%fd343, %fd342, %fd619;
	add.f64 	%fd344, %fd343, %fd618;
	add.f64 	%fd345, %fd344, %fd617;
	add.f64 	%fd346, %fd345, %fd616;
	add.f64 	%fd347, %fd346, %fd615;
	add.f64 	%fd348, %fd347, %fd614;
	add.f64 	%fd349, %fd348, %fd613;
	add.f64 	%fd350, %fd349, %fd612;
	add.f64 	%fd627, %fd350, %fd611;
	bra.uni 	$L__BB2_170;
$L__BB2_39:
	ld.param.u64 	%rd513, [_Z22expected_counts_kerneliiiPKiPKbS0_PKhS0_PKdS6_S6_S0_S0_S0_Pd_param_11];
	cvta.to.global.u64 	%rd45, %rd513;
	mul.wide.s32 	%rd46, %r8, 4;
	add.s64 	%rd47, %rd45, %rd46;
	ld.global.u32 	%r9, [%rd47];
	setp.lt.s32 	%p21, %r9, 1;
	@%p21 bra 	$L__BB2_169;
	ld.param.u64 	%rd514, [_Z22expected_counts_kerneliiiPKiPKbS0_PKhS0_PKdS6_S6_S0_S0_S0_Pd_param_13];
	shl.b64 	%rd50, %rd33, 2;
	add.s64 	%rd51, %rd5, %rd50;
	ld.global.u32 	%r26, [%rd51];
	add.s32 	%r10, %r9, -1;
	min.u32 	%r27, %r10, 7;
	add.s32 	%r11, %r27, 1;
	mul.wide.u32 	%rd52, %r256, 8;
	add.s64 	%rd10, %rd3, %rd52;
	ld.global.f64 	%fd51, [%rd10];
	cvta.to.global.u64 	%rd53, %rd514;
	mul.wide.s32 	%rd54, %r26, 4;
	add.s64 	%rd11, %rd53, %rd54;
	ld.global.u32 	%r28, [%rd11];
	shl.b32 	%r29, %r28, 2;
	cvt.s64.s32 	%rd55, %r29;
	add.s64 	%rd56, %rd55, %rd2;
	shl.b64 	%rd57, %rd56, 3;
	add.s64 	%rd12, %rd1, %rd57;
	ld.global.f64 	%fd603, [%rd12];
	setp.eq.s32 	%p22, %r10, 0;
	mov.f64 	%fd607, %fd603;
	@%p22 bra 	$L__BB2_48;
	ld.global.u32 	%r30, [%rd11+4];
	shl.b32 	%r31, %r30, 2;
	cvt.s64.s32 	%rd58, %r31;
	add.s64 	%rd59, %rd58, %rd2;
	shl.b64 	%rd60, %rd59, 3;
	add.s64 	%rd61, %rd1, %rd60;
	ld.global.f64 	%fd386, [%rd61];
	mul.f64 	%fd607, %fd603, %fd386;
	setp.eq.s32 	%p23, %r11, 2;
	@%p23 bra 	$L__BB2_48;
	ld.global.u32 	%r32, [%rd11+8];
	shl.b32 	%r33, %r32, 2;
	cvt.s64.s32 	%rd62, %r33;
	add.s64 	%rd63, %rd62, %rd2;
	shl.b64 	%rd64, %rd63, 3;
	add.s64 	%rd65, %rd1, %rd64;
	ld.global.f64 	%fd387, [%rd65];
	mul.f64 	%fd607, %fd607, %fd387;
	setp.eq.s32 	%p24, %r11, 3;
	@%p24 bra 	$L__BB2_48;
	ld.global.u32 	%r34, [%rd11+12];
	shl.b32 	%r35, %r34, 2;
	cvt.s64.s32 	%rd66, %r35;
	add.s64 	%rd67, %rd66, %rd2;
	shl.b64 	%rd68, %rd67, 3;
	add.s64 	%rd69, %rd1, %rd68;
	ld.global.f64 	%fd388, [%rd69];
	mul.f64 	%fd607, %fd607, %fd388;
	setp.eq.s32 	%p25, %r11, 4;
	@%p25 bra 	$L__BB2_48;
	ld.global.u32 	%r36, [%rd11+16];
	shl.b32 	%r37, %r36, 2;
	cvt.s64.s32 	%rd70, %r37;
	add.s64 	%rd71, %rd70, %rd2;
	shl.b64 	%rd72, %rd71, 3;
	add.s64 	%rd73, %rd1, %rd72;
	ld.global.f64 	%fd389, [%rd73];
	mul.f64 	%fd607, %fd607, %fd389;
	setp.eq.s32 	%p26, %r11, 5;
	@%p26 bra 	$L__BB2_48;
	ld.global.u32 	%r38, [%rd11+20];
	shl.b32 	%r39, %r38, 2;
	cvt.s64.s32 	%rd74, %r39;
	add.s64 	%rd75, %rd74, %rd2;
	shl.b64 	%rd76, %rd75, 3;
	add.s64 	%rd77, %rd1, %rd76;
	ld.global.f64 	%fd390, [%rd77];
	mul.f64 	%fd607, %fd607, %fd390;
	setp.eq.s32 	%p27, %r11, 6;
	@%p27 bra 	$L__BB2_48;
	ld.global.u32 	%r40, [%rd11+24];
	shl.b32 	%r41, %r40, 2;
	cvt.s64.s32 	%rd78, %r41;
	add.s64 	%rd79, %rd78, %rd2;
	shl.b64 	%rd80, %rd79, 3;
	add.s64 	%rd81, %rd1, %rd80;
	ld.global.f64 	%fd391, [%rd81];
	mul.f64 	%fd607, %fd607, %fd391;
	setp.eq.s32 	%p28, %r11, 7;
	@%p28 bra 	$L__BB2_48;
	ld.global.u32 	%r42, [%rd11+28];
	shl.b32 	%r43, %r42, 2;
	cvt.s64.s32 	%rd82, %r43;
	add.s64 	%rd83, %rd82, %rd2;
	shl.b64 	%rd84, %rd83, 3;
	add.s64 	%rd85, %rd1, %rd84;
	ld.global.f64 	%fd392, [%rd85];
	mul.f64 	%fd607, %fd607, %fd392;
$L__BB2_48:
	setp.eq.s32 	%p29, %r10, 0;
	ld.global.f64 	%fd393, [%rd7];
	mul.f64 	%fd394, %fd51, %fd393;
	mul.f64 	%fd626, %fd607, %fd394;
	add.f64 	%fd184, %fd626, 0d0000000000000000;
	ld.global.f64 	%fd604, [%rd12+8];
	mov.f64 	%fd608, %fd604;
	@%p29 bra 	$L__BB2_56;
	ld.global.u32 	%r44, [%rd11+4];
	shl.b32 	%r45, %r44, 2;
	cvt.s64.s32 	%rd86, %r45;
	add.s64 	%rd87, %rd86, %rd2;
	shl.b64 	%rd88, %rd87, 3;
	add.s64 	%rd89, %rd1, %rd88;
	ld.global.f64 	%fd395, [%rd89+8];
	mul.f64 	%fd608, %fd604, %fd395;
	setp.eq.s32 	%p30, %r11, 2;
	@%p30 bra 	$L__BB2_56;
	ld.global.u32 	%r46, [%rd11+8];
	shl.b32 	%r47, %r46, 2;
	cvt.s64.s32 	%rd90, %r47;
	add.s64 	%rd91, %rd90, %rd2;
	shl.b64 	%rd92, %rd91, 3;
	add.s64 	%rd93, %rd1, %rd92;
	ld.global.f64 	%fd396, [%rd93+8];
	mul.f64 	%fd608, %fd608, %fd396;
	setp.eq.s32 	%p31, %r11, 3;
	@%p31 bra 	$L__BB2_56;
	ld.global.u32 	%r48, [%rd11+12];
	shl.b32 	%r49, %r48, 2;
	cvt.s64.s32 	%rd94, %r49;
	add.s64 	%rd95, %rd94, %rd2;
	shl.b64 	%rd96, %rd95, 3;
	add.s64 	%rd97, %rd1, %rd96;
	ld.global.f64 	%fd397, [%rd97+8];
	mul.f64 	%fd608, %fd608, %fd397;
	setp.eq.s32 	%p32, %r11, 4;
	@%p32 bra 	$L__BB2_56;
	ld.global.u32 	%r50, [%rd11+16];
	shl.b32 	%r51, %r50, 2;
	cvt.s64.s32 	%rd98, %r51;
	add.s64 	%rd99, %rd98, %rd2;
	shl.b64 	%rd100, %rd99, 3;
	add.s64 	%rd101, %rd1, %rd100;
	ld.global.f64 	%fd398, [%rd101+8];
	mul.f64 	%fd608, %fd608, %fd398;
	setp.eq.s32 	%p33, %r11, 5;
	@%p33 bra 	$L__BB2_56;
	ld.global.u32 	%r52, [%rd11+20];
	shl.b32 	%r53, %r52, 2;
	cvt.s64.s32 	%rd102, %r53;
	add.s64 	%rd103, %rd102, %rd2;
	shl.b64 	%rd104, %rd103, 3;
	add.s64 	%rd105, %rd1, %rd104;
	ld.global.f64 	%fd399, [%rd105+8];
	mul.f64 	%fd608, %fd608, %fd399;
	setp.eq.s32 	%p34, %r11, 6;
	@%p34 bra 	$L__BB2_56;
	ld.global.u32 	%r54, [%rd11+24];
	shl.b32 	%r55, %r54, 2;
	cvt.s64.s32 	%rd106, %r55;
	add.s64 	%rd107, %rd106, %rd2;
	shl.b64 	%rd108, %rd107, 3;
	add.s64 	%rd109, %rd1, %rd108;
	ld.global.f64 	%fd400, [%rd109+8];
	mul.f64 	%fd608, %fd608, %fd400;
	setp.eq.s32 	%p35, %r11, 7;
	@%p35 bra 	$L__BB2_56;
	ld.global.u32 	%r56, [%rd11+28];
	shl.b32 	%r57, %r56, 2;
	cvt.s64.s32 	%rd110, %r57;
	add.s64 	%rd111, %rd110, %rd2;
	shl.b64 	%rd112, %rd111, 3;
	add.s64 	%rd113, %rd1, %rd112;
	ld.global.f64 	%fd401, [%rd113+8];
	mul.f64 	%fd608, %fd608, %fd401;
$L__BB2_56:
	ld.global.f64 	%fd402, [%rd7+8];
	mul.f64 	%fd403, %fd51, %fd402;
	mul.f64 	%fd625, %fd608, %fd403;
	add.f64 	%fd195, %fd184, %fd625;
	ld.global.f64 	%fd605, [%rd12+16];
	mov.f64 	%fd609, %fd605;
	@%p29 bra 	$L__BB2_64;
	ld.global.u32 	%r58, [%rd11+4];
	shl.b32 	%r59, %r58, 2;
	cvt.s64.s32 	%rd114, %r59;
	add.s64 	%rd115, %rd114, %rd2;
	shl.b64 	%rd116, %rd115, 3;
	add.s64 	%rd117, %rd1, %rd116;
	ld.global.f64 	%fd404, [%rd117+16];
	mul.f64 	%fd609, %fd605, %fd404;
	setp.eq.s32 	%p37, %r11, 2;
	@%p37 bra 	$L__BB2_64;
	ld.global.u32 	%r60, [%rd11+8];
	shl.b32 	%r61, %r60, 2;
	cvt.s64.s32 	%rd118, %r61;
	add.s64 	%rd119, %rd118, %rd2;
	shl.b64 	%rd120, %rd119, 3;
	add.s64 	%rd121, %rd1, %rd120;
	ld.global.f64 	%fd405, [%rd121+16];
	mul.f64 	%fd609, %fd609, %fd405;
	setp.eq.s32 	%p38, %r11, 3;
	@%p38 bra 	$L__BB2_64;
	ld.global.u32 	%r62, [%rd11+12];
	shl.b32 	%r63, %r62, 2;
	cvt.s64.s32 	%rd122, %r63;
	add.s64 	%rd123, %rd122, %rd2;
	shl.b64 	%rd124, %rd123, 3;
	add.s64 	%rd125, %rd1, %rd124;
	ld.global.f64 	%fd406, [%rd125+16];
	mul.f64 	%fd609, %fd609, %fd406;
	setp.eq.s32 	%p39, %r11, 4;
	@%p39 bra 	$L__BB2_64;
	ld.global.u32 	%r64, [%rd11+16];
	shl.b32 	%r65, %r64, 2;
	cvt.s64.s32 	%rd126, %r65;
	add.s64 	%rd127, %rd126, %rd2;
	shl.b64 	%rd128, %rd127, 3;
	add.s64 	%rd129, %rd1, %rd128;
	ld.global.f64 	%fd407, [%rd129+16];
	mul.f64 	%fd609, %fd609, %fd407;
	setp.eq.s32 	%p40, %r11, 5;
	@%p40 bra 	$L__BB2_64;
	ld.global.u32 	%r66, [%rd11+20];
	shl.b32 	%r67, %r66, 2;
	cvt.s64.s32 	%rd130, %r67;
	add.s64 	%rd131, %rd130, %rd2;
	shl.b64 	%rd132, %rd131, 3;
	add.s64 	%rd133, %rd1, %rd132;
	ld.global.f64 	%fd408, [%rd133+16];
	mul.f64 	%fd609, %fd609, %fd408;
	setp.eq.s32 	%p41, %r11, 6;
	@%p41 bra 	$L__BB2_64;
	ld.global.u32 	%r68, [%rd11+24];
	shl.b32 	%r69, %r68, 2;
	cvt.s64.s32 	%rd134, %r69;
	add.s64 	%rd135, %rd134, %rd2;
	shl.b64 	%rd136, %rd135, 3;
	add.s64 	%rd137, %rd1, %rd136;
	ld.global.f64 	%fd409, [%rd137+16];
	mul.f64 	%fd609, %fd609, %fd409;
	setp.eq.s32 	%p42, %r11, 7;
	@%p42 bra 	$L__BB2_64;
	ld.global.u32 	%r70, [%rd11+28];
	shl.b32 	%r71, %r70, 2;
	cvt.s64.s32 	%rd138, %r71;
	add.s64 	%rd139, %rd138, %rd2;
	shl.b64 	%rd140, %rd139, 3;
	add.s64 	%rd141, %rd1, %rd140;
	ld.global.f64 	%fd410, [%rd141+16];
	mul.f64 	%fd609, %fd609, %fd410;
$L__BB2_64:
	ld.global.f64 	%fd411, [%rd7+16];
	mul.f64 	%fd412, %fd51, %fd411;
	mul.f64 	%fd624, %fd609, %fd412;
	add.f64 	%fd206, %fd195, %fd624;
	ld.global.f64 	%fd606, [%rd12+24];
	mov.f64 	%fd610, %fd606;
	@%p29 bra 	$L__BB2_72;
	ld.global.u32 	%r72, [%rd11+4];
	shl.b32 	%r73, %r72, 2;
	cvt.s64.s32 	%rd142, %r73;
	add.s64 	%rd143, %rd142, %rd2;
	shl.b64 	%rd144, %rd143, 3;
	add.s64 	%rd145, %rd1, %rd144;
	ld.global.f64 	%fd413, [%rd145+24];
	mul.f64 	%fd610, %fd606, %fd413;
	setp.eq.s32 	%p44, %r11, 2;
	@%p44 bra 	$L__BB2_72;
	ld.global.u32 	%r74, [%rd11+8];
	shl.b32 	%r75, %r74, 2;
	cvt.s64.s32 	%rd146, %r75;
	add.s64 	%rd147, %rd146, %rd2;
	shl.b64 	%rd148, %rd147, 3;
	add.s64 	%rd149, %rd1, %rd148;
	ld.global.f64 	%fd414, [%rd149+24];
	mul.f64 	%fd610, %fd610, %fd414;
	setp.eq.s32 	%p45, %r11, 3;
	@%p45 bra 	$L__BB2_72;
	ld.global.u32 	%r76, [%rd11+12];
	shl.b32 	%r77, %r76, 2;
	cvt.s64.s32 	%rd150, %r77;
	add.s64 	%rd151, %rd150, %rd2;
	shl.b64 	%rd152, %rd151, 3;
	add.s64 	%rd153, %rd1, %rd152;
	ld.global.f64 	%fd415, [%rd153+24];
	mul.f64 	%fd610, %fd610, %fd415;
	setp.eq.s32 	%p46, %r11, 4;
	@%p46 bra 	$L__BB2_72;
	ld.global.u32 	%r78, [%rd11+16];
	shl.b32 	%r79, %r78, 2;
	cvt.s64.s32 	%rd154, %r79;
	add.s64 	%rd155, %rd154, %rd2;
	shl.b64 	%rd156, %rd155, 3;
	add.s64 	%rd157, %rd1, %rd156;
	ld.global.f64 	%fd416, [%rd157+24];
	mul.f64 	%fd610, %fd610, %fd416;
	setp.eq.s32 	%p47, %r11, 5;
	@%p47 bra 	$L__BB2_72;
	ld.global.u32 	%r80, [%rd11+20];
	shl.b32 	%r81, %r80, 2;
	cvt.s64.s32 	%rd158, %r81;
	add.s64 	%rd159, %rd158, %rd2;
	shl.b64 	%rd160, %rd159, 3;
	add.s64 	%rd161, %rd1, %rd160;
	ld.global.f64 	%fd417, [%rd161+24];
	mul.f64 	%fd610, %fd610, %fd417;
	setp.eq.s32 	%p48, %r11, 6;
	@%p48 bra 	$L__BB2_72;
	ld.global.u32 	%r82, [%rd11+24];
	shl.b32 	%r83, %r82, 2;
	cvt.s64.s32 	%rd162, %r83;
	add.s64 	%rd163, %rd162, %rd2;
	shl.b64 	%rd164, %rd163, 3;
	add.s64 	%rd165, %rd1, %rd164;
	ld.global.f64 	%fd418, [%rd165+24];
	mul.f64 	%fd610, %fd610, %fd418;
	setp.eq.s32 	%p49, %r11, 7;
	@%p49 bra 	$L__BB2_72;
	ld.global.u32 	%r84, [%rd11+28];
	shl.b32 	%r85, %r84, 2;
	cvt.s64.s32 	%rd166, %r85;
	add.s64 	%rd167, %rd166, %rd2;
	shl.b64 	%rd168, %rd167, 3;
	add.s64 	%rd169, %rd1, %rd168;
	ld.global.f64 	%fd419, [%rd169+24];
	mul.f64 	%fd610, %fd610, %fd419;
$L__BB2_72:
	ld.global.f64 	%fd420, [%rd7+24];
	mul.f64 	%fd421, %fd51, %fd420;
	mul.f64 	%fd623, %fd610, %fd421;
	add.f64 	%fd217, %fd206, %fd623;
	ld.global.f64 	%fd218, [%rd10+8];
	mov.f64 	%fd595, %fd603;
	@%p29 bra 	$L__BB2_80;
	ld.global.u32 	%r86, [%rd11+4];
	shl.b32 	%r87, %r86, 2;
	cvt.s64.s32 	%rd170, %r87;
	add.s64 	%rd171, %rd170, %rd2;
	shl.b64 	%rd172, %rd171, 3;
	add.s64 	%rd173, %rd1, %rd172;
	ld.global.f64 	%fd422, [%rd173];
	mul.f64 	%fd595, %fd603, %fd422;
	setp.eq.s32 	%p51, %r11, 2;
	@%p51 bra 	$L__BB2_80;
	ld.global.u32 	%r88, [%rd11+8];
	shl.b32 	%r89, %r88, 2;
	cvt.s64.s32 	%rd174, %r89;
	add.s64 	%rd175, %rd174, %rd2;
	shl.b64 	%rd176, %rd175, 3;
	add.s64 	%rd177, %rd1, %rd176;
	ld.global.f64 	%fd423, [%rd177];
	mul.f64 	%fd595, %fd595, %fd423;
	setp.eq.s32 	%p52, %r11, 3;
	@%p52 bra 	$L__BB2_80;
	ld.global.u32 	%r90, [%rd11+12];
	shl.b32 	%r91, %r90, 2;
	cvt.s64.s32 	%rd178, %r91;
	add.s64 	%rd179, %rd178, %rd2;
	shl.b64 	%rd180, %rd179, 3;
	add.s64 	%rd181, %rd1, %rd180;
	ld.global.f64 	%fd424, [%rd181];
	mul.f64 	%fd595, %fd595, %fd424;
	setp.eq.s32 	%p53, %r11, 4;
	@%p53 bra 	$L__BB2_80;
	ld.global.u32 	%r92, [%rd11+16];
	shl.b32 	%r93, %r92, 2;
	cvt.s64.s32 	%rd182, %r93;
	add.s64 	%rd183, %rd182, %rd2;
	shl.b64 	%rd184, %rd183, 3;
	add.s64 	%rd185, %rd1, %rd184;
	ld.global.f64 	%fd425, [%rd185];
	mul.f64 	%fd595, %fd595, %fd425;
	setp.eq.s32 	%p54, %r11, 5;
	@%p54 bra 	$L__BB2_80;
	ld.global.u32 	%r94, [%rd11+20];
	shl.b32 	%r95, %r94, 2;
	cvt.s64.s32 	%rd186, %r95;
	add.s64 	%rd187, %rd186, %rd2;
	shl.b64 	%rd188, %rd187, 3;
	add.s64 	%rd189, %rd1, %rd188;
	ld.global.f64 	%fd426, [%rd189];
	mul.f64 	%fd595, %fd595, %fd426;
	setp.eq.s32 	%p55, %r11, 6;
	@%p55 bra 	$L__BB2_80;
	ld.global.u32 	%r96, [%rd11+24];
	shl.b32 	%r97, %r96, 2;
	cvt.s64.s32 	%rd190, %r97;
	add.s64 	%rd191, %rd190, %rd2;
	shl.b64 	%rd192, %rd191, 3;
	add.s64 	%rd193, %rd1, %rd192;
	ld.global.f64 	%fd427, [%rd193];
	mul.f64 	%fd595, %fd595, %fd427;
	setp.eq.s32 	%p56, %r11, 7;
	@%p56 bra 	$L__BB2_80;
	ld.global.u32 	%r98, [%rd11+28];
	shl.b32 	%r99, %r98, 2;
	cvt.s64.s32 	%rd194, %r99;
	add.s64 	%rd195, %rd194, %rd2;
	shl.b64 	%rd196, %rd195, 3;
	add.s64 	%rd197, %rd1, %rd196;
	ld.global.f64 	%fd428, [%rd197];
	mul.f64 	%fd595, %fd595, %fd428;
$L__BB2_80:
	ld.global.f64 	%fd429, [%rd7+32];
	mul.f64 	%fd430, %fd218, %fd429;
	mul.f64 	%fd622, %fd595, %fd430;
	add.f64 	%fd62, %fd217, %fd622;
	mov.f64 	%fd596, %fd604;
	@%p29 bra 	$L__BB2_88;
	ld.global.u32 	%r100, [%rd11+4];
	shl.b32 	%r101, %r100, 2;
	cvt.s64.s32 	%rd198, %r101;
	add.s64 	%rd199, %rd198, %rd2;
	shl.b64 	%rd200, %rd199, 3;
	add.s64 	%rd201, %rd1, %rd200;
	ld.global.f64 	%fd431, [%rd201+8];
	mul.f64 	%fd596, %fd604, %fd431;
	setp.eq.s32 	%p58, %r11, 2;
	@%p58 bra 	$L__BB2_88;
	ld.global.u32 	%r102, [%rd11+8];
	shl.b32 	%r103, %r102, 2;
	cvt.s64.s32 	%rd202, %r103;
	add.s64 	%rd203, %rd202, %rd2;
	shl.b64 	%rd204, %rd203, 3;
	add.s64 	%rd205, %rd1, %rd204;
	ld.global.f64 	%fd432, [%rd205+8];
	mul.f64 	%fd596, %fd596, %fd432;
	setp.eq.s32 	%p59, %r11, 3;
	@%p59 bra 	$L__BB2_88;
	ld.global.u32 	%r104, [%rd11+12];
	shl.b32 	%r105, %r104, 2;
	cvt.s64.s32 	%rd206, %r105;
	add.s64 	%rd207, %rd206, %rd2;
	shl.b64 	%rd208, %rd207, 3;
	add.s64 	%rd209, %rd1, %rd208;
	ld.global.f64 	%fd433, [%rd209+8];
	mul.f64 	%fd596, %fd596, %fd433;
	setp.eq.s32 	%p60, %r11, 4;
	@%p60 bra 	$L__BB2_88;
	ld.global.u32 	%r106, [%rd11+16];
	shl.b32 	%r107, %r106, 2;
	cvt.s64.s32 	%rd210, %r107;
	add.s64 	%rd211, %rd210, %rd2;
	shl.b64 	%rd212, %rd211, 3;
	add.s64 	%rd213, %rd1, %rd212;
	ld.global.f64 	%fd434, [%rd213+8];
	mul.f64 	%fd596, %fd596, %fd434;
	setp.eq.s32 	%p61, %r11, 5;
	@%p61 bra 	$L__BB2_88;
	ld.global.u32 	%r108, [%rd11+20];
	shl.b32 	%r109, %r108, 2;
	cvt.s64.s32 	%rd214, %r109;
	add.s64 	%rd215, %rd214, %rd2;
	shl.b64 	%rd216, %rd215, 3;
	add.s64 	%rd217, %rd1, %rd216;
	ld.global.f64 	%fd435, [%rd217+8];
	mul.f64 	%fd596, %fd596, %fd435;
	setp.eq.s32 	%p62, %r11, 6;
	@%p62 bra 	$L__BB2_88;
	ld.global.u32 	%r110, [%rd11+24];
	shl.b32 	%r111, %r110, 2;
	cvt.s64.s32 	%rd218, %r111;
	add.s64 	%rd219, %rd218, %rd2;
	shl.b64 	%rd220, %rd219, 3;
	add.s64 	%rd221, %rd1, %rd220;
	ld.global.f64 	%fd436, [%rd221+8];
	mul.f64 	%fd596, %fd596, %fd436;
	setp.eq.s32 	%p63, %r11, 7;
	@%p63 bra 	$L__BB2_88;
	ld.global.u32 	%r112, [%rd11+28];
	shl.b32 	%r113, %r112, 2;
	cvt.s64.s32 	%rd222, %r113;
	add.s64 	%rd223, %rd222, %rd2;
	shl.b64 	%rd224, %rd223, 3;
	add.s64 	%rd225, %rd1, %rd224;
	ld.global.f64 	%fd437, [%rd225+8];
	mul.f64 	%fd596, %fd596, %fd437;
$L__BB2_88:
	ld.global.f64 	%fd438, [%rd7+40];
	mul.f64 	%fd439, %fd218, %fd438;
	mul.f64 	%fd621, %fd596, %fd439;
	add.f64 	%fd72, %fd62, %fd621;
	mov.f64 	%fd597, %fd605;
	@%p29 bra 	$L__BB2_96;
	ld.global.u32 	%r114, [%rd11+4];
	shl.b32 	%r115, %r114, 2;
	cvt.s64.s32 	%rd226, %r115;
	add.s64 	%rd227, %rd226, %rd2;
	shl.b64 	%rd228, %rd227, 3;
	add.s64 	%rd229, %rd1, %rd228;
	ld.global.f64 	%fd440, [%rd229+16];
	mul.f64 	%fd597, %fd605, %fd440;
	setp.eq.s32 	%p65, %r11, 2;
	@%p65 bra 	$L__BB2_96;
	ld.global.u32 	%r116, [%rd11+8];
	shl.b32 	%r117, %r116, 2;
	cvt.s64.s32 	%rd230, %r117;
	add.s64 	%rd231, %rd230, %rd2;
	shl.b64 	%rd232, %rd231, 3;
	add.s64 	%rd233, %rd1, %rd232;
	ld.global.f64 	%fd441, [%rd233+16];
	mul.f64 	%fd597, %fd597, %fd441;
	setp.eq.s32 	%p66, %r11, 3;
	@%p66 bra 	$L__BB2_96;
	ld.global.u32 	%r118, [%rd11+12];
	shl.b32 	%r119, %r118, 2;
	cvt.s64.s32 	%rd234, %r119;
	add.s64 	%rd235, %rd234, %rd2;
	shl.b64 	%rd236, %rd235, 3;
	add.s64 	%rd237, %rd1, %rd236;
	ld.global.f64 	%fd442, [%rd237+16];
	mul.f64 	%fd597, %fd597, %fd442;
	setp.eq.s32 	%p67, %r11, 4;
	@%p67 bra 	$L__BB2_96;
	ld.global.u32 	%r120, [%rd11+16];
	shl.b32 	%r121, %r120, 2;
	cvt.s64.s32 	%rd238, %r121;
	add.s64 	%rd239, %rd238, %rd2;
	shl.b64 	%rd240, %rd239, 3;
	add.s64 	%rd241, %rd1, %rd240;
	ld.global.f64 	%fd443, [%rd241+16];
	mul.f64 	%fd597, %fd597, %fd443;
	setp.eq.s32 	%p68, %r11, 5;
	@%p68 bra 	$L__BB2_96;
	ld.global.u32 	%r122, [%rd11+20];
	shl.b32 	%r123, %r122, 2;
	cvt.s64.s32 	%rd242, %r123;
	add.s64 	%rd243, %rd242, %rd2;
	shl.b64 	%rd244, %rd243, 3;
	add.s64 	%rd245, %rd1, %rd244;
	ld.global.f64 	%fd444, [%rd245+16];
	mul.f64 	%fd597, %fd597, %fd444;
	setp.eq.s32 	%p69, %r11, 6;
	@%p69 bra 	$L__BB2_96;
	ld.global.u32 	%r124, [%rd11+24];
	shl.b32 	%r125, %r124, 2;
	cvt.s64.s32 	%rd246, %r125;
	add.s64 	%rd247, %rd246, %rd2;
	shl.b64 	%rd248, %rd247, 3;
	add.s64 	%rd249, %rd1, %rd248;
	ld.global.f64 	%fd445, [%rd249+16];
	mul.f64 	%fd597, %fd597, %fd445;
	setp.eq.s32 	%p70, %r11, 7;
	@%p70 bra 	$L__BB2_96;
	ld.global.u32 	%r126, [%rd11+28];
	shl.b32 	%r127, %r126, 2;
	cvt.s64.s32 	%rd250, %r127;
	add.s64 	%rd251, %rd250, %rd2;
	shl.b64 	%rd252, %rd251, 3;
	add.s64 	%rd253, %rd1, %rd252;
	ld.global.f64 	%fd446, [%rd253+16];
	mul.f64 	%fd597, %fd597, %fd446;
$L__BB2_96:
	ld.global.f64 	%fd447, [%rd7+48];
	mul.f64 	%fd448, %fd218, %fd447;
	mul.f64 	%fd620, %fd597, %fd448;
	add.f64 	%fd82, %fd72, %fd620;
	mov.f64 	%fd598, %fd606;
	@%p29 bra 	$L__BB2_104;
	ld.global.u32 	%r128, [%rd11+4];
	shl.b32 	%r129, %r128, 2;
	cvt.s64.s32 	%rd254, %r129;
	add.s64 	%rd255, %rd254, %rd2;
	shl.b64 	%rd256, %rd255, 3;
	add.s64 	%rd257, %rd1, %rd256;
	ld.global.f64 	%fd449, [%rd257+24];
	mul.f64 	%fd598, %fd606, %fd449;
	setp.eq.s32 	%p72, %r11, 2;
	@%p72 bra 	$L__BB2_104;
	ld.global.u32 	%r130, [%rd11+8];
	shl.b32 	%r131, %r130, 2;
	cvt.s64.s32 	%rd258, %r131;
	add.s64 	%rd259, %rd258, %rd2;
	shl.b64 	%rd260, %rd259, 3;
	add.s64 	%rd261, %rd1, %rd260;
	ld.global.f64 	%fd450, [%rd261+24];
	mul.f64 	%fd598, %fd598, %fd450;
	setp.eq.s32 	%p73, %r11, 3;
	@%p73 bra 	$L__BB2_104;
	ld.global.u32 	%r132, [%rd11+12];
	shl.b32 	%r133, %r132, 2;
	cvt.s64.s32 	%rd262, %r133;
	add.s64 	%rd263, %rd262, %rd2;
	shl.b64 	%rd264, %rd263, 3;
	add.s64 	%rd265, %rd1, %rd264;
	ld.global.f64 	%fd451, [%rd265+24];
	mul.f64 	%fd598, %fd598, %fd451;
	setp.eq.s32 	%p74, %r11, 4;
	@%p74 bra 	$L__BB2_104;
	ld.global.u32 	%r134, [%rd11+16];
	shl.b32 	%r135, %r134, 2;
	cvt.s64.s32 	%rd266, %r135;
	add.s64 	%rd267, %rd266, %rd2;
	shl.b64 	%rd268, %rd267, 3;
	add.s64 	%rd269, %rd1, %rd268;
	ld.global.f64 	%fd452, [%rd269+24];
	mul.f64 	%fd598, %fd598, %fd452;
	setp.eq.s32 	%p75, %r11, 5;
	@%p75 bra 	$L__BB2_104;
	ld.global.u32 	%r136, [%rd11+20];
	shl.b32 	%r137, %r136, 2;
	cvt.s64.s32 	%rd270, %r137;
	add.s64 	%rd271, %rd270, %rd2;
	shl.b64 	%rd272, %rd271, 3;
	add.s64 	%rd273, %rd1, %rd272;
	ld.global.f64 	%fd453, [%rd273+24];
	mul.f64 	%fd598, %fd598, %fd453;
	setp.eq.s32 	%p76, %r11, 6;
	@%p76 bra 	$L__BB2_104;
	ld.global.u32 	%r138, [%rd11+24];
	shl.b32 	%r139, %r138, 2;
	cvt.s64.s32 	%rd274, %r139;
	add.s64 	%rd275, %rd274, %rd2;
	shl.b64 	%rd276, %rd275, 3;
	add.s64 	%rd277, %rd1, %rd276;
	ld.global.f64 	%fd454, [%rd277+24];
	mul.f64 	%fd598, %fd598, %fd454;
	setp.eq.s32 	%p77, %r11, 7;
	@%p77 bra 	$L__BB2_104;
	ld.global.u32 	%r140, [%rd11+28];
	shl.b32 	%r141, %r140, 2;
	cvt.s64.s32 	%rd278, %r141;
	add.s64 	%rd279, %rd278, %rd2;
	shl.b64 	%rd280, %rd279, 3;
	add.s64 	%rd281, %rd1, %rd280;
	ld.global.f64 	%fd455, [%rd281+24];
	mul.f64 	%fd598, %fd598, %fd455;
$L__BB2_104:
	ld.global.f64 	%fd456, [%rd7+56];
	mul.f64 	%fd457, %fd218, %fd456;
	mul.f64 	%fd619, %fd598, %fd457;
	add.f64 	%fd92, %fd82, %fd619;
	ld.global.f64 	%fd93, [%rd10+16];
	mov.f64 	%fd599, %fd603;
	@%p29 bra 	$L__BB2_112;
	ld.global.u32 	%r142, [%rd11+4];
	shl.b32 	%r143, %r142, 2;
	cvt.s64.s32 	%rd282, %r143;
	add.s64 	%rd283, %rd282, %rd2;
	shl.b64 	%rd284, %rd283, 3;
	add.s64 	%rd285, %rd1, %rd284;
	ld.global.f64 	%fd458, [%rd285];
	mul.f64 	%fd599, %fd603, %fd458;
	setp.eq.s32 	%p79, %r11, 2;
	@%p79 bra 	$L__BB2_112;
	ld.global.u32 	%r144, [%rd11+8];
	shl.b32 	%r145, %r144, 2;
	cvt.s64.s32 	%rd286, %r145;
	add.s64 	%rd287, %rd286, %rd2;
	shl.b64 	%rd288, %rd287, 3;
	add.s64 	%rd289, %rd1, %rd288;
	ld.global.f64 	%fd459, [%rd289];
	mul.f64 	%fd599, %fd599, %fd459;
	setp.eq.s32 	%p80, %r11, 3;
	@%p80 bra 	$L__BB2_112;
	ld.global.u32 	%r146, [%rd11+12];
	shl.b32 	%r147, %r146, 2;
	cvt.s64.s32 	%rd290, %r147;
	add.s64 	%rd291, %rd290, %rd2;
	shl.b64 	%rd292, %rd291, 3;
	add.s64 	%rd293, %rd1, %rd292;
	ld.global.f64 	%fd460, [%rd293];
	mul.f64 	%fd599, %fd599, %fd460;
	setp.eq.s32 	%p81, %r11, 4;
	@%p81 bra 	$L__BB2_112;
	ld.global.u32 	%r148, [%rd11+16];
	shl.b32 	%r149, %r148, 2;
	cvt.s64.s32 	%rd294, %r149;
	add.s64 	%rd295, %rd294, %rd2;
	shl.b64 	%rd296, %rd295, 3;
	add.s64 	%rd297, %rd1, %rd296;
	ld.global.f64 	%fd461, [%rd297];
	mul.f64 	%fd599, %fd599, %fd461;
	setp.eq.s32 	%p82, %r11, 5;
	@%p82 bra 	$L__BB2_112;
	ld.global.u32 	%r150, [%rd11+20];
	shl.b32 	%r151, %r150, 2;
	cvt.s64.s32 	%rd298, %r151;
	add.s64 	%rd299, %rd298, %rd2;
	shl.b64 	%rd300, %rd299, 3;
	add.s64 	%rd301, %rd1, %rd300;
	ld.global.f64 	%fd462, [%rd301];
	mul.f64 	%fd599, %fd599, %fd462;
	setp.eq.s32 	%p83, %r11, 6;
	@%p83 bra 	$L__BB2_112;
	ld.global.u32 	%r152, [%rd11+24];
	shl.b32 	%r153, %r152, 2;
	cvt.s64.s32 	%rd302, %r153;
	add.s64 	%rd303, %rd302, %rd2;
	shl.b64 	%rd304, %rd303, 3;
	add.s64 	%rd305, %rd1, %rd304;
	ld.global.f64 	%fd463, [%rd305];
	mul.f64 	%fd599, %fd599, %fd463;
	setp.eq.s32 	%p84, %r11, 7;
	@%p84 bra 	$L__BB2_112;
	ld.global.u32 	%r154, [%rd11+28];
	shl.b32 	%r155, %r154, 2;
	cvt.s64.s32 	%rd306, %r155;
	add.s64 	%rd307, %rd306, %rd2;
	shl.b64 	%rd308, %rd307, 3;
	add.s64 	%rd309, %rd1, %rd308;
	ld.global.f64 	%fd464, [%rd309];
	mul.f64 	%fd599, %fd599, %fd464;
$L__BB2_112:
	ld.global.f64 	%fd465, [%rd7+64];
	mul.f64 	%fd466, %fd93, %fd465;
	mul.f64 	%fd618, %fd599, %fd466;
	add.f64 	%fd103, %fd92, %fd618;
	mov.f64 	%fd600, %fd604;
	@%p29 bra 	$L__BB2_120;
	ld.global.u32 	%r156, [%rd11+4];
	shl.b32 	%r157, %r156, 2;
	cvt.s64.s32 	%rd310, %r157;
	add.s64 	%rd311, %rd310, %rd2;
	shl.b64 	%rd312, %rd311, 3;
	add.s64 	%rd313, %rd1, %rd312;
	ld.global.f64 	%fd467, [%rd313+8];
	mul.f64 	%fd600, %fd604, %fd467;
	setp.eq.s32 	%p86, %r11, 2;
	@%p86 bra 	$L__BB2_120;
	ld.global.u32 	%r158, [%rd11+8];
	shl.b32 	%r159, %r158, 2;
	cvt.s64.s32 	%rd314, %r159;
	add.s64 	%rd315, %rd314, %rd2;
	shl.b64 	%rd316, %rd315, 3;
	add.s64 	%rd317, %rd1, %rd316;
	ld.global.f64 	%fd468, [%rd317+8];
	mul.f64 	%fd600, %fd600, %fd468;
	setp.eq.s32 	%p87, %r11, 3;
	@%p87 bra 	$L__BB2_120;
	ld.global.u32 	%r160, [%rd11+12];
	shl.b32 	%r161, %r160, 2;
	cvt.s64.s32 	%rd318, %r161;
	add.s64 	%rd319, %rd318, %rd2;
	shl.b64 	%rd320, %rd319, 3;
	add.s64 	%rd321, %rd1, %rd320;
	ld.global.f64 	%fd469, [%rd321+8];
	mul.f64 	%fd600, %fd600, %fd469;
	setp.eq.s32 	%p88, %r11, 4;
	@%p88 bra 	$L__BB2_120;
	ld.global.u32 	%r162, [%rd11+16];
	shl.b32 	%r163, %r162, 2;
	cvt.s64.s32 	%rd322, %r163;
	add.s64 	%rd323, %rd322, %rd2;
	shl.b64 	%rd324, %rd323, 3;
	add.s64 	%rd325, %rd1, %rd324;
	ld.global.f64 	%fd470, [%rd325+8];
	mul.f64 	%fd600, %fd600, %fd470;
	setp.eq.s32 	%p89, %r11, 5;
	@%p89 bra 	$L__BB2_120;
	ld.global.u32 	%r164, [%rd11+20];
	shl.b32 	%r165, %r164, 2;
	cvt.s64.s32 	%rd326, %r165;
	add.s64 	%rd327, %rd326, %rd2;
	shl.b64 	%rd328, %rd327, 3;
	add.s64 	%rd329, %rd1, %rd328;
	ld.global.f64 	%fd471, [%rd329+8];
	mul.f64 	%fd600, %fd600, %fd471;
	setp.eq.s32 	%p90, %r11, 6;
	@%p90 bra 	$L__BB2_120;
	ld.global.u32 	%r166, [%rd11+24];
	shl.b32 	%r167, %r166, 2;
	cvt.s64.s32 	%rd330, %r167;
	add.s64 	%rd331, %rd330, %rd2;
	shl.b64 	%rd332, %rd331, 3;
	add.s64 	%rd333, %rd1, %rd332;
	ld.global.f64 	%fd472, [%rd333+8];
	mul.f64 	%fd600, %fd600, %fd472;
	setp.eq.s32 	%p91, %r11, 7;
	@%p91 bra 	$L__BB2_120;
	ld.global.u32 	%r168, [%rd11+28];
	shl.b32 	%r169, %r168, 2;
	cvt.s64.s32 	%rd334, %r169;
	add.s64 	%rd335, %rd334, %rd2;
	shl.b64 	%rd336, %rd335, 3;
	add.s64 	%rd337, %rd1, %rd336;
	ld.global.f64 	%fd473, [%rd337+8];
	mul.f64 	%fd600, %fd600, %fd473;
$L__BB2_120:
	ld.global.f64 	%fd474, [%rd7+72];
	mul.f64 	%fd475, %fd93, %fd474;
	mul.f64 	%fd617, %fd600, %fd475;
	add.f64 	%fd113, %fd103, %fd617;
	mov.f64 	%fd601, %fd605;
	@%p29 bra 	$L__BB2_128;
	ld.global.u32 	%r170, [%rd11+4];
	shl.b32 	%r171, %r170, 2;
	cvt.s64.s32 	%rd338, %r171;
	add.s64 	%rd339, %rd338, %rd2;
	shl.b64 	%rd340, %rd339, 3;
	add.s64 	%rd341, %rd1, %rd340;
	ld.global.f64 	%fd476, [%rd341+16];
	mul.f64 	%fd601, %fd605, %fd476;
	setp.eq.s32 	%p93, %r11, 2;
	@%p93 bra 	$L__BB2_128;
	ld.global.u32 	%r172, [%rd11+8];
	shl.b32 	%r173, %r172, 2;
	cvt.s64.s32 	%rd342, %r173;
	add.s64 	%rd343, %rd342, %rd2;
	shl.b64 	%rd344, %rd343, 3;
	add.s64 	%rd345, %rd1, %rd344;
	ld.global.f64 	%fd477, [%rd345+16];
	mul.f64 	%fd601, %fd601, %fd477;
	setp.eq.s32 	%p94, %r11, 3;
	@%p94 bra 	$L__BB2_128;
	ld.global.u32 	%r174, [%rd11+12];
	shl.b32 	%r175, %r174, 2;
	cvt.s64.s32 	%rd346, %r175;
	add.s64 	%rd347, %rd346, %rd2;
	shl.b64 	%rd348, %rd347, 3;
	add.s64 	%rd349, %rd1, %rd348;
	ld.global.f64 	%fd478, [%rd349+16];
	mul.f64 	%fd601, %fd601, %fd478;
	setp.eq.s32 	%p95, %r11, 4;
	@%p95 bra 	$L__BB2_128;
	ld.global.u32 	%r176, [%rd11+16];
	shl.b32 	%r177, %r176, 2;
	cvt.s64.s32 	%rd350, %r177;
	add.s64 	%rd351, %rd350, %rd2;
	shl.b64 	%rd352, %rd351, 3;
	add.s64 	%rd353, %rd1, %rd352;
	ld.global.f64 	%fd479, [%rd353+16];
	mul.f64 	%fd601, %fd601, %fd479;
	setp.eq.s32 	%p96, %r11, 5;
	@%p96 bra 	$L__BB2_128;
	ld.global.u32 	%r178, [%rd11+20];
	shl.b32 	%r179, %r178, 2;
	cvt.s64.s32 	%rd354, %r179;
	add.s64 	%rd355, %rd354, %rd2;
	shl.b64 	%rd356, %rd355, 3;
	add.s64 	%rd357, %rd1, %rd356;
	ld.global.f64 	%fd480, [%rd357+16];
	mul.f64 	%fd601, %fd601, %fd480;
	setp.eq.s32 	%p97, %r11, 6;
	@%p97 bra 	$L__BB2_128;
	ld.global.u32 	%r180, [%rd11+24];
	shl.b32 	%r181, %r180, 2;
	cvt.s64.s32 	%rd358, %r181;
	add.s64 	%rd359, %rd358, %rd2;
	shl.b64 	%rd360, %rd359, 3;
	add.s64 	%rd361, %rd1, %rd360;
	ld.global.f64 	%fd481, [%rd361+16];
	mul.f64 	%fd601, %fd601, %fd481;
	setp.eq.s32 	%p98, %r11, 7;
	@%p98 bra 	$L__BB2_128;
	ld.global.u32 	%r182, [%rd11+28];
	shl.b32 	%r183, %r182, 2;
	cvt.s64.s32 	%rd362, %r183;
	add.s64 	%rd363, %rd362, %rd2;
	shl.b64 	%rd364, %rd363, 3;
	add.s64 	%rd365, %rd1, %rd364;
	ld.global.f64 	%fd482, [%rd365+16];
	mul.f64 	%fd601, %fd601, %fd482;
$L__BB2_128:
	ld.global.f64 	%fd483, [%rd7+80];
	mul.f64 	%fd484, %fd93, %fd483;
	mul.f64 	%fd616, %fd601, %fd484;
	add.f64 	%fd123, %fd113, %fd616;
	mov.f64 	%fd602, %fd606;
	@%p29 bra 	$L__BB2_136;
	ld.global.u32 	%r184, [%rd11+4];
	shl.b32 	%r185, %r184, 2;
	cvt.s64.s32 	%rd366, %r185;
	add.s64 	%rd367, %rd366, %rd2;
	shl.b64 	%rd368, %rd367, 3;
	add.s64 	%rd369, %rd1, %rd368;
	ld.global.f64 	%fd485, [%rd369+24];
	mul.f64 	%fd602, %fd606, %fd485;
	setp.eq.s32 	%p100, %r11, 2;
	@%p100 bra 	$L__BB2_136;
	ld.global.u32 	%r186, [%rd11+8];
	shl.b32 	%r187, %r186, 2;
	cvt.s64.s32 	%rd370, %r187;
	add.s64 	%rd371, %rd370, %rd2;
	shl.b64 	%rd372, %rd371, 3;
	add.s64 	%rd373, %rd1, %rd372;
	ld.global.f64 	%fd486, [%rd373+24];
	mul.f64 	%fd602, %fd602, %fd486;
	setp.eq.s32 	%p101, %r11, 3;
	@%p101 bra 	$L__BB2_136;
	ld.global.u32 	%r188, [%rd11+12];
	shl.b32 	%r189, %r188, 2;
	cvt.s64.s32 	%rd374, %r189;
	add.s64 	%rd375, %rd374, %rd2;
	shl.b64 	%rd376, %rd375, 3;
	add.s64 	%rd377, %rd1, %rd376;
	ld.global.f64 	%fd487, [%rd377+24];
	mul.f64 	%fd602, %fd602, %fd487;
	setp.eq.s32 	%p102, %r11, 4;
	@%p102 bra 	$L__BB2_136;
	ld.global.u32 	%r190, [%rd11+16];
	shl.b32 	%r191, %r190, 2;
	cvt.s64.s32 	%rd378, %r191;
	add.s64 	%rd379, %rd378, %rd2;
	shl.b64 	%rd380, %rd379, 3;
	add.s64 	%rd381, %rd1, %rd380;
	ld.global.f64 	%fd488, [%rd381+24];
	mul.f64 	%fd602, %fd602, %fd488;
	setp.eq.s32 	%p103, %r11, 5;
	@%p103 bra 	$L__BB2_136;
	ld.global.u32 	%r192, [%rd11+20];
	shl.b32 	%r193, %r192, 2;
	cvt.s64.s32 	%rd382, %r193;
	add.s64 	%rd383, %rd382, %rd2;
	shl.b64 	%rd384, %rd383, 3;
	add.s64 	%rd385, %rd1, %rd384;
	ld.global.f64 	%fd489, [%rd385+24];
	mul.f64 	%fd602, %fd602, %fd489;
	setp.eq.s32 	%p104, %r11, 6;
	@%p104 bra 	$L__BB2_136;
	ld.global.u32 	%r194, [%rd11+24];
	shl.b32 	%r195, %r194, 2;
	cvt.s64.s32 	%rd386, %r195;
	add.s64 	%rd387, %rd386, %rd2;
	shl.b64 	%rd388, %rd387, 3;
	add.s64 	%rd389, %rd1, %rd388;
	ld.global.f64 	%fd490, [%rd389+24];
	mul.f64 	%fd602, %fd602, %fd490;
	setp.eq.s32 	%p105, %r11, 7;
	@%p105 bra 	$L__BB2_136;
	ld.global.u32 	%r196, [%rd11+28];
	shl.b32 	%r197, %r196, 2;
	cvt.s64.s32 	%rd390, %r197;
	add.s64 	%rd391, %rd390, %rd2;
	shl.b64 	%rd392, %rd391, 3;
	add.s64 	%rd393, %rd1, %rd392;
	ld.global.f64 	%fd491, [%rd393+24];
	mul.f64 	%fd602, %fd602, %fd491;
$L__BB2_136:
	ld.global.f64 	%fd492, [%rd7+88];
	mul.f64 	%fd493, %fd93, %fd492;
	mul.f64 	%fd615, %fd602, %fd493;
	add.f64 	%fd133, %fd123, %fd615;
	ld.global.f64 	%fd134, [%rd10+24];
	@%p29 bra 	$L__BB2_144;
	ld.global.u32 	%r198, [%rd11+4];
	shl.b32 	%r199, %r198, 2;
	cvt.s64.s32 	%rd394, %r199;
	add.s64 	%rd395, %rd394, %rd2;
	shl.b64 	%rd396, %rd395, 3;
	add.s64 	%rd397, %rd1, %rd396;
	ld.global.f64 	%fd494, [%rd397];
	mul.f64 	%fd603, %fd603, %fd494;
	setp.eq.s32 	%p107, %r11, 2;
	@%p107 bra 	$L__BB2_144;
	ld.global.u32 	%r200, [%rd11+8];
	shl.b32 	%r201, %r200, 2;
	cvt.s64.s32 	%rd398, %r201;
	add.s64 	%rd399, %rd398, %rd2;
	shl.b64 	%rd400, %rd399, 3;
	add.s64 	%rd401, %rd1, %rd400;
	ld.global.f64 	%fd495, [%rd401];
	mul.f64 	%fd603, %fd603, %fd495;
	setp.eq.s32 	%p108, %r11, 3;
	@%p108 bra 	$L__BB2_144;
	ld.global.u32 	%r202, [%rd11+12];
	shl.b32 	%r203, %r202, 2;
	cvt.s64.s32 	%rd402, %r203;
	add.s64 	%rd403, %rd402, %rd2;
	shl.b64 	%rd404, %rd403, 3;
	add.s64 	%rd405, %rd1, %rd404;
	ld.global.f64 	%fd496, [%rd405];
	mul.f64 	%fd603, %fd603, %fd496;
	setp.eq.s32 	%p109, %r11, 4;
	@%p109 bra 	$L__BB2_144;
	ld.global.u32 	%r204, [%rd11+16];
	shl.b32 	%r205, %r204, 2;
	cvt.s64.s32 	%rd406, %r205;
	add.s64 	%rd407, %rd406, %rd2;
	shl.b64 	%rd408, %rd407, 3;
	add.s64 	%rd409, %rd1, %rd408;
	ld.global.f64 	%fd497, [%rd409];
	mul.f64 	%fd603, %fd603, %fd497;
	setp.eq.s32 	%p110, %r11, 5;
	@%p110 bra 	$L__BB2_144;
	ld.global.u32 	%r206, [%rd11+20];
	shl.b32 	%r207, %r206, 2;
	cvt.s64.s32 	%rd410, %r207;
	add.s64 	%rd411, %rd410, %rd2;
	shl.b64 	%rd412, %rd411, 3;
	add.s64 	%rd413, %rd1, %rd412;
	ld.global.f64 	%fd498, [%rd413];
	mul.f64 	%fd603, %fd603, %fd498;
	setp.eq.s32 	%p111, %r11, 6;
	@%p111 bra 	$L__BB2_144;
	ld.global.u32 	%r208, [%rd11+24];
	shl.b32 	%r209, %r208, 2;
	cvt.s64.s32 	%rd414, %r209;
	add.s64 	%rd415, %rd414, %rd2;
	shl.b64 	%rd416, %rd415, 3;
	add.s64 	%rd417, %rd1, %rd416;
	ld.global.f64 	%fd499, [%rd417];
	mul.f64 	%fd603, %fd603, %fd499;
	setp.eq.s32 	%p112, %r11, 7;
	@%p112 bra 	$L__BB2_144;
	ld.global.u32 	%r210, [%rd11+28];
	shl.b32 	%r211, %r210, 2;
	cvt.s64.s32 	%rd418, %r211;
	add.s64 	%rd419, %rd418, %rd2;
	shl.b64 	%rd420, %rd419, 3;
	add.s64 	%rd421, %rd1, %rd420;
	ld.global.f64 	%fd500, [%rd421];
	mul.f64 	%fd603, %fd603, %fd500;
$L__BB2_144:
	ld.global.f64 	%fd501, [%rd7+96];
	mul.f64 	%fd502, %fd134, %fd501;
	mul.f64 	%fd614, %fd603, %fd502;
	add.f64 	%fd144, %fd133, %fd614;
	@%p29 bra 	$L__BB2_152;
	ld.global.u32 	%r212, [%rd11+4];
	shl.b32 	%r213, %r212, 2;
	cvt.s64.s32 	%rd422, %r213;
	add.s64 	%rd423, %rd422, %rd2;
	shl.b64 	%rd424, %rd423, 3;
	add.s64 	%rd425, %rd1, %rd424;
	ld.global.f64 	%fd503, [%rd425+8];
	mul.f64 	%fd604, %fd604, %fd503;
	setp.eq.s32 	%p114, %r11, 2;
	@%p114 bra 	$L__BB2_152;
	ld.global.u32 	%r214, [%rd11+8];
	shl.b32 	%r215, %r214, 2;
	cvt.s64.s32 	%rd426, %r215;
	add.s64 	%rd427, %rd426, %rd2;
	shl.b64 	%rd428, %rd427, 3;
	add.s64 	%rd429, %rd1, %rd428;
	ld.global.f64 	%fd504, [%rd429+8];
	mul.f64 	%fd604, %fd604, %fd504;
	setp.eq.s32 	%p115, %r11, 3;
	@%p115 bra 	$L__BB2_152;
	ld.global.u32 	%r216, [%rd11+12];
	shl.b32 	%r217, %r216, 2;
	cvt.s64.s32 	%rd430, %r217;
	add.s64 	%rd431, %rd430, %rd2;
	shl.b64 	%rd432, %rd431, 3;
	add.s64 	%rd433, %rd1, %rd432;
	ld.global.f64 	%fd505, [%rd433+8];
	mul.f64 	%fd604, %fd604, %fd505;
	setp.eq.s32 	%p116, %r11, 4;
	@%p116 bra 	$L__BB2_152;
	ld.global.u32 	%r218, [%rd11+16];
	shl.b32 	%r219, %r218, 2;
	cvt.s64.s32 	%rd434, %r219;
	add.s64 	%rd435, %rd434, %rd2;
	shl.b64 	%rd436, %rd435, 3;
	add.s64 	%rd437, %rd1, %rd436;
	ld.global.f64 	%fd506, [%rd437+8];
	mul.f64 	%fd604, %fd604, %fd506;
	setp.eq.s32 	%p117, %r11, 5;
	@%p117 bra 	$L__BB2_152;
	ld.global.u32 	%r220, [%rd11+20];
	shl.b32 	%r221, %r220, 2;
	cvt.s64.s32 	%rd438, %r221;
	add.s64 	%rd439, %rd438, %rd2;
	shl.b64 	%rd440, %rd439, 3;
	add.s64 	%rd441, %rd1, %rd440;
	ld.global.f64 	%fd507, [%rd441+8];
	mul.f64 	%fd604, %fd604, %fd507;
	setp.eq.s32 	%p118, %r11, 6;
	@%p118 bra 	$L__BB2_152;
	ld.global.u32 	%r222, [%rd11+24];
	shl.b32 	%r223, %r222, 2;
	cvt.s64.s32 	%rd442, %r223;
	add.s64 	%rd443, %rd442, %rd2;
	shl.b64 	%rd444, %rd443, 3;
	add.s64 	%rd445, %rd1, %rd444;
	ld.global.f64 	%fd508, [%rd445+8];
	mul.f64 	%fd604, %fd604, %fd508;
	setp.eq.s32 	%p119, %r11, 7;
	@%p119 bra 	$L__BB2_152;
	ld.global.u32 	%r224, [%rd11+28];
	shl.b32 	%r225, %r224, 2;
	cvt.s64.s32 	%rd446, %r225;
	add.s64 	%rd447, %rd446, %rd2;
	shl.b64 	%rd448, %rd447, 3;
	add.s64 	%rd449, %rd1, %rd448;
	ld.global.f64 	%fd509, [%rd449+8];
	mul.f64 	%fd604, %fd604, %fd509;
$L__BB2_152:
	ld.global.f64 	%fd510, [%rd7+104];
	mul.f64 	%fd511, %fd134, %fd510;
	mul.f64 	%fd613, %fd604, %fd511;
	add.f64 	%fd154, %fd144, %fd613;
	@%p29 bra 	$L__BB2_160;
	ld.global.u32 	%r226, [%rd11+4];
	shl.b32 	%r227, %r226, 2;
	cvt.s64.s32 	%rd450, %r227;
	add.s64 	%rd451, %rd450, %rd2;
	shl.b64 	%rd452, %rd451, 3;
	add.s64 	%rd453, %rd1, %rd452;
	ld.global.f64 	%fd512, [%rd453+16];
	mul.f64 	%fd605, %fd605, %fd512;
	setp.eq.s32 	%p121, %r11, 2;
	@%p121 bra 	$L__BB2_160;
	ld.global.u32 	%r228, [%rd11+8];
	shl.b32 	%r229, %r228, 2;
	cvt.s64.s32 	%rd454, %r229;
	add.s64 	%rd455, %rd454, %rd2;
	shl.b64 	%rd456, %rd455, 3;
	add.s64 	%rd457, %rd1, %rd456;
	ld.global.f64 	%fd513, [%rd457+16];
	mul.f64 	%fd605, %fd605, %fd513;
	setp.eq.s32 	%p122, %r11, 3;
	@%p122 bra 	$L__BB2_160;
	ld.global.u32 	%r230, [%rd11+12];
	shl.b32 	%r231, %r230, 2;
	cvt.s64.s32 	%rd458, %r231;
	add.s64 	%rd459, %rd458, %rd2;
	shl.b64 	%rd460, %rd459, 3;
	add.s64 	%rd461, %rd1, %rd460;
	ld.global.f64 	%fd514, [%rd461+16];
	mul.f64 	%fd605, %fd605, %fd514;
	setp.eq.s32 	%p123, %r11, 4;
	@%p123 bra 	$L__BB2_160;
	ld.global.u32 	%r232, [%rd11+16];
	shl.b32 	%r233, %r232, 2;
	cvt.s64.s32 	%rd462, %r233;
	add.s64 	%rd463, %rd462, %rd2;
	shl.b64 	%rd464, %rd463, 3;
	add.s64 	%rd465, %rd1, %rd464;
	ld.global.f64 	%fd515, [%rd465+16];
	mul.f64 	%fd605, %fd605, %fd515;
	setp.eq.s32 	%p124, %r11, 5;
	@%p124 bra 	$L__BB2_160;
	ld.global.u32 	%r234, [%rd11+20];
	shl.b32 	%r235, %r234, 2;
	cvt.s64.s32 	%rd466, %r235;
	add.s64 	%rd467, %rd466, %rd2;
	shl.b64 	%rd468, %rd467, 3;
	add.s64 	%rd469, %rd1, %rd468;
	ld.global.f64 	%fd516, [%rd469+16];
	mul.f64 	%fd605, %fd605, %fd516;
	setp.eq.s32 	%p125, %r11, 6;
	@%p125 bra 	$L__BB2_160;
	ld.global.u32 	%r236, [%rd11+24];
	shl.b32 	%r237, %r236, 2;
	cvt.s64.s32 	%rd470, %r237;
	add.s64 	%rd471, %rd470, %rd2;
	shl.b64 	%rd472, %rd471, 3;
	add.s64 	%rd473, %rd1, %rd472;
	ld.global.f64 	%fd517, [%rd473+16];
	mul.f64 	%fd605, %fd605, %fd517;
	setp.eq.s32 	%p126, %r11, 7;
	@%p126 bra 	$L__BB2_160;
	ld.global.u32 	%r238, [%rd11+28];
	shl.b32 	%r239, %r238, 2;
	cvt.s64.s32 	%rd474, %r239;
	add.s64 	%rd475, %rd474, %rd2;
	shl.b64 	%rd476, %rd475, 3;
	add.s64 	%rd477, %rd1, %rd476;
	ld.global.f64 	%fd518, [%rd477+16];
	mul.f64 	%fd605, %fd605, %fd518;
$L__BB2_160:
	ld.global.f64 	%fd519, [%rd7+112];
	mul.f64 	%fd520, %fd134, %fd519;
	mul.f64 	%fd612, %fd605, %fd520;
	add.f64 	%fd164, %fd154, %fd612;
	@%p29 bra 	$L__BB2_168;
	ld.global.u32 	%r240, [%rd11+4];
	shl.b32 	%r241, %r240, 2;
	cvt.s64.s32 	%rd478, %r241;
	add.s64 	%rd479, %rd478, %rd2;
	shl.b64 	%rd480, %rd479, 3;
	add.s64 	%rd481, %rd1, %rd480;
	ld.global.f64 	%fd521, [%rd481+24];
	mul.f64 	%fd606, %fd606, %fd521;
	setp.eq.s32 	%p128, %r11, 2;
	@%p128 bra 	$L__BB2_168;
	ld.global.u32 	%r242, [%rd11+8];
	shl.b32 	%r243, %r242, 2;
	cvt.s64.s32 	%rd482, %r243;
	add.s64 	%rd483, %rd482, %rd2;
	shl.b64 	%rd484, %rd483, 3;
	add.s64 	%rd485, %rd1, %rd484;
	ld.global.f64 	%fd522, [%rd485+24];
	mul.f64 	%fd606, %fd606, %fd522;
	setp.eq.s32 	%p129, %r11, 3;
	@%p129 bra 	$L__BB2_168;
	ld.global.u32 	%r244, [%rd11+12];
	shl.b32 	%r245, %r244, 2;
	cvt.s64.s32 	%rd486, %r245;
	add.s64 	%rd487, %rd486, %rd2;
	shl.b64 	%rd488, %rd487, 3;
	add.s64 	%rd489, %rd1, %rd488;
	ld.global.f64 	%fd523, [%rd489+24];
	mul.f64 	%fd606, %fd606, %fd523;
	setp.eq.s32 	%p130, %r11, 4;
	@%p130 bra 	$L__BB2_168;
	ld.global.u32 	%r246, [%rd11+16];
	shl.b32 	%r247, %r246, 2;
	cvt.s64.s32 	%rd490, %r247;
	add.s64 	%rd491, %rd490, %rd2;
	shl.b64 	%rd492, %rd491, 3;
	add.s64 	%rd493, %rd1, %rd492;
	ld.global.f64 	%fd524, [%rd493+24];
	mul.f64 	%fd606, %fd606, %fd524;
	setp.eq.s32 	%p131, %r11, 5;
	@%p131 bra 	$L__BB2_168;
	ld.global.u32 	%r248, [%rd11+20];
	shl.b32 	%r249, %r248, 2;
	cvt.s64.s32 	%rd494, %r249;
	add.s64 	%rd495, %rd494, %rd2;
	shl.b64 	%rd496, %rd495, 3;
	add.s64 	%rd497, %rd1, %rd496;
	ld.global.f64 	%fd525, [%rd497+24];
	mul.f64 	%fd606, %fd606, %fd525;
	setp.eq.s32 	%p132, %r11, 6;
	@%p132 bra 	$L__BB2_168;
	ld.global.u32 	%r250, [%rd11+24];
	shl.b32 	%r251, %r250, 2;
	cvt.s64.s32 	%rd498, %r251;
	add.s64 	%rd499, %rd498, %rd2;
	shl.b64 	%rd500, %rd499, 3;
	add.s64 	%rd501, %rd1, %rd500;
	ld.global.f64 	%fd526, [%rd501+24];
	mul.f64 	%fd606, %fd606, %fd526;
	setp.eq.s32 	%p133, %r11, 7;
	@%p133 bra 	$L__BB2_168;
	ld.global.u32 	%r252, [%rd11+28];
	shl.b32 	%r253, %r252, 2;
	cvt.s64.s32 	%rd502, %r253;
	add.s64 	%rd503, %rd502, %rd2;
	shl.b64 	%rd504, %rd503, 3;
	add.s64 	%rd505, %rd1, %rd504;
	ld.global.f64 	%fd527, [%rd505+24];
	mul.f64 	%fd606, %fd606, %fd527;
$L__BB2_168:
	ld.global.f64 	%fd528, [%rd7+120];
	mul.f64 	%fd529, %fd134, %fd528;
	mul.f64 	%fd611, %fd606, %fd529;
	add.f64 	%fd627, %fd164, %fd611;
	bra.uni 	$L__BB2_170;
$L__BB2_169:
	mul.wide.u32 	%rd48, %r256, 8;
	add.s64 	%rd49, %rd3, %rd48;
	ld.global.f64 	%fd351, [%rd49];
	ld.global.f64 	%fd352, [%rd7];
	mul.f64 	%fd626, %fd351, %fd352;
	add.f64 	%fd353, %fd626, 0d0000000000000000;
	ld.global.f64 	%fd354, [%rd7+8];
	mul.f64 	%fd625, %fd351, %fd354;
	add.f64 	%fd355, %fd353, %fd625;
	ld.global.f64 	%fd356, [%rd7+16];
	mul.f64 	%fd624, %fd351, %fd356;
	add.f64 	%fd357, %fd355, %fd624;
	ld.global.f64 	%fd358, [%rd7+24];
	mul.f64 	%fd623, %fd351, %fd358;
	add.f64 	%fd359, %fd357, %fd623;
	ld.global.f64 	%fd360, [%rd49+8];
	ld.global.f64 	%fd361, [%rd7+32];
	mul.f64 	%fd622, %fd360, %fd361;
	add.f64 	%fd362, %fd359, %fd622;
	ld.global.f64 	%fd363, [%rd7+40];
	mul.f64 	%fd621, %fd360, %fd363;
	add.f64 	%fd364, %fd362, %fd621;
	ld.global.f64 	%fd365, [%rd7+48];
	mul.f64 	%fd620, %fd360, %fd365;
	add.f64 	%fd366, %fd364, %fd620;
	ld.global.f64 	%fd367, [%rd7+56];
	mul.f64 	%fd619, %fd360, %fd367;
	add.f64 	%fd368, %fd366, %fd619;
	ld.global.f64 	%fd369, [%rd49+16];
	ld.global.f64 	%fd370, [%rd7+64];
	mul.f64 	%fd618, %fd369, %fd370;
	add.f64 	%fd371, %fd368, %fd618;
	ld.global.f64 	%fd372, [%rd7+72];
	mul.f64 	%fd617, %fd369, %fd372;
	add.f64 	%fd373, %fd371, %fd617;
	ld.global.f64 	%fd374, [%rd7+80];
	mul.f64 	%fd616, %fd369, %fd374;
	add.f64 	%fd375, %fd373, %fd616;
	ld.global.f64 	%fd376, [%rd7+88];
	mul.f64 	%fd615, %fd369, %fd376;
	add.f64 	%fd377, %fd375, %fd615;
	ld.global.f64 	%fd378, [%rd49+24];
	ld.global.f64 	%fd379, [%rd7+96];
	mul.f64 	%fd614, %fd378, %fd379;
	add.f64 	%fd380, %fd377, %fd614;
	ld.global.f64 	%fd381, [%rd7+104];
	mul.f64 	%fd613, %fd378, %fd381;
	add.f64 	%fd382, %fd380, %fd613;
	ld.global.f64 	%fd383, [%rd7+112];
	mul.f64 	%fd612, %fd378, %fd383;
	add.f64 	%fd384, %fd382, %fd612;
	ld.global.f64 	%fd385, [%rd7+120];
	mul.f64 	%fd611, %fd378, %fd385;
	add.f64 	%fd627, %fd384, %fd611;
$L__BB2_170:
	setp.leu.f64 	%p134, %fd627, 0d01A56E1FC2F8F359;
	@%p134 bra 	$L__BB2_172;
	ld.param.u64 	%rd515, [_Z22expected_counts_kerneliiiPKiPKbS0_PKhS0_PKdS6_S6_S0_S0_S0_Pd_param_14];
	div.rn.f64 	%fd530, %fd626, %fd627;
	cvt.rn.f64.s32 	%fd531, %r2;
	mul.f64 	%fd532, %fd530, %fd531;
	cvta.to.global.u64 	%rd506, %rd515;
	mul.wide.u32 	%rd507, %r254, 8;
	add.s64 	%rd508, %rd506, %rd507;
	atom.global.add.f64 	%fd533, [%rd508], %fd532;
	div.rn.f64 	%fd534, %fd625, %fd627;
	mul.f64 	%fd535, %fd534, %fd531;
	atom.global.add.f64 	%fd536, [%rd508+8], %fd535;
	div.rn.f64 	%fd537, %fd624, %fd627;
	mul.f64 	%fd538, %fd537, %fd531;
	atom.global.add.f64 	%fd539, [%rd508+16], %fd538;
	div.rn.f64 	%fd540, %fd623, %fd627;
	mul.f64 	%fd541, %fd540, %fd531;
	atom.global.add.f64 	%fd542, [%rd508+24], %fd541;
	div.rn.f64 	%fd543, %fd622, %fd627;
	mul.f64 	%fd544, %fd543, %fd531;
	atom.global.add.f64 	%fd545, [%rd508+32], %fd544;
	div.rn.f64 	%fd546, %fd621, %fd627;
	mul.f64 	%fd547, %fd546, %fd531;
	atom.global.add.f64 	%fd548, [%rd508+40], %fd547;
	div.rn.f64 	%fd549, %fd620, %fd627;
	mul.f64 	%fd550, %fd549, %fd531;
	atom.global.add.f64 	%fd551, [%rd508+48], %fd550;
	div.rn.f64 	%fd552, %fd619, %fd627;
	mul.f64 	%fd553, %fd552, %fd531;
	atom.global.add.f64 	%fd554, [%rd508+56], %fd553;
	div.rn.f64 	%fd555, %fd618, %fd627;
	mul.f64 	%fd556, %fd555, %fd531;
	atom.global.add.f64 	%fd557, [%rd508+64], %fd556;
	div.rn.f64 	%fd558, %fd617, %fd627;
	mul.f64 	%fd559, %fd558, %fd531;
	atom.global.add.f64 	%fd560, [%rd508+72], %fd559;
	div.rn.f64 	%fd561, %fd616, %fd627;
	mul.f64 	%fd562, %fd561, %fd531;
	atom.global.add.f64 	%fd563, [%rd508+80], %fd562;
	div.rn.f64 	%fd564, %fd615, %fd627;
	mul.f64 	%fd565, %fd564, %fd531;
	atom.global.add.f64 	%fd566, [%rd508+88], %fd565;
	div.rn.f64 	%fd567, %fd614, %fd627;
	mul.f64 	%fd568, %fd567, %fd531;
	atom.global.add.f64 	%fd569, [%rd508+96], %fd568;
	div.rn.f64 	%fd570, %fd613, %fd627;
	mul.f64 	%fd571, %fd570, %fd531;
	atom.global.add.f64 	%fd572, [%rd508+104], %fd571;
	div.rn.f64 	%fd573, %fd612, %fd627;
	mul.f64 	%fd574, %fd573, %fd531;
	atom.global.add.f64 	%fd575, [%rd508+112], %fd574;
	div.rn.f64 	%fd576, %fd611, %fd627;
	mul.f64 	%fd577, %fd576, %fd531;
	atom.global.add.f64 	%fd578, [%rd508+120], %fd577;
$L__BB2_172:
	add.s32 	%r256, %r256, 4;
	add.s32 	%r255, %r255, 1;
	setp.ne.s32 	%p135, %r255, 0;
	add.s32 	%r254, %r254, 16;
	add.s64 	%rd516, %rd516, 4;
	@%p135 bra 	$L__BB2_3;
$L__BB2_173:
	ret;

}
	// .globl	_Z25compute_pattern_ll_kerneliiPKiiPKdS2_S2_S0_Pd
.visible .entry _Z25compute_pattern_ll_kerneliiPKiiPKdS2_S2_S0_Pd(
	.param .u32 _Z25compute_pattern_ll_kerneliiPKiiPKdS2_S2_S0_Pd_param_0,
	.param .u32 _Z25compute_pattern_ll_kerneliiPKiiPKdS2_S2_S0_Pd_param_1,
	.param .u64 .ptr .align 1 _Z25compute_pattern_ll_kerneliiPKiiPKdS2_S2_S0_Pd_param_2,
	.param .u32 _Z25compute_pattern_ll_kerneliiPKiiPKdS2_S2_S0_Pd_param_3,
	.param .u64 .ptr .align 1 _Z25compute_pattern_ll_kerneliiPKiiPKdS2_S2_S0_Pd_param_4,
	.param .u64 .ptr .align 1 _Z25compute_pattern_ll_kerneliiPKiiPKdS2_S2_S0_Pd_param_5,
	.param .u64 .ptr .align 1 _Z25compute_pattern_ll_kerneliiPKiiPKdS2_S2_S0_Pd_param_6,
	.param .u64 .ptr .align 1 _Z25compute_pattern_ll_kerneliiPKiiPKdS2_S2_S0_Pd_param_7,
	.param .u64 .ptr .align 1 _Z25compute_pattern_ll_kerneliiPKiiPKdS2_S2_S0_Pd_param_8
)
{
	.reg .pred 	%p<27>;
	.reg .b32 	%r<115>;
	.reg .b64 	%rd<78>;
	.reg .b64 	%fd<291>;

	ld.param.u32 	%r47, [_Z25compute_pattern_ll_kerneliiPKiiPKdS2_S2_S0_Pd_param_0];
	ld.param.u32 	%r45, [_Z25compute_pattern_ll_kerneliiPKiiPKdS2_S2_S0_Pd_param_1];
	ld.param.u64 	%rd18, [_Z25compute_pattern_ll_kerneliiPKiiPKdS2_S2_S0_Pd_param_2];
	ld.param.u32 	%r46, [_Z25compute_pattern_ll_kerneliiPKiiPKdS2_S2_S0_Pd_param_3];
	ld.param.u64 	%rd19, [_Z25compute_pattern_ll_kerneliiPKiiPKdS2_S2_S0_Pd_param_5];
	ld.param.u64 	%rd20, [_Z25compute_pattern_ll_kerneliiPKiiPKdS2_S2_S0_Pd_param_6];
	ld.param.u64 	%rd17, [_Z25compute_pattern_ll_kerneliiPKiiPKdS2_S2_S0_Pd_param_8];
	cvta.to.global.u64 	%rd1, %rd20;
	cvta.to.global.u64 	%rd2, %rd19;
	cvta.to.global.u64 	%rd3, %rd18;
	mov.u32 	%r48, %ctaid.x;
	mov.u32 	%r49, %ntid.x;
	mov.u32 	%r50, %tid.x;
	mad.lo.s32 	%r1, %r48, %r49, %r50;
	setp.ge.s32 	%p1, %r1, %r47;
	@%p1 bra 	$L__BB3_40;
	mul.lo.s32 	%r51, %r45, %r1;
	shl.b32 	%r52, %r51, 2;
	cvt.s64.s32 	%rd4, %r52;
	cvt.s64.s32 	%rd5, %r51;
	setp.lt.s32 	%p2, %r45, 1;
	mov.f64 	%fd263, 0d0000000000000000;
	@%p2 bra 	$L__BB3_14;
	and.b32  	%r2, %r45, 15;
	setp.lt.u32 	%p3, %r45, 16;
	mov.f64 	%fd263, 0d0000000000000000;
	mov.b32 	%r101, 0;
	@%p3 bra 	$L__BB3_5;
	and.b32  	%r101, %r45, 2147483632;
	neg.s32 	%r99, %r101;
	shl.b64 	%rd21, %rd5, 3;
	add.s64 	%rd22, %rd21, %rd1;
	add.s64 	%rd75, %rd22, 64;
	mov.f64 	%fd263, 0d0000000000000000;
$L__BB3_4:
	.pragma "nounroll";
	ld.global.f64 	%fd74, [%rd75+-64];
	add.f64 	%fd75, %fd263, %fd74;
	ld.global.f64 	%fd76, [%rd75+-56];
	add.f64 	%fd77, %fd75, %fd76;
	ld.global.f64 	%fd78, [%rd75+-48];
	add.f64 	%fd79, %fd77, %fd78;
	ld.global.f64 	%fd80, [%rd75+-40];
	add.f64 	%fd81, %fd79, %fd80;
	ld.global.f64 	%fd82, [%rd75+-32];
	add.f64 	%fd83, %fd81, %fd82;
	ld.global.f64 	%fd84, [%rd75+-24];
	add.f64 	%fd85, %fd83, %fd84;
	ld.global.f64 	%fd86, [%rd75+-16];
	add.f64 	%fd87, %fd85, %fd86;
	ld.global.f64 	%fd88, [%rd75+-8];
	add.f64 	%fd89, %fd87, %fd88;
	ld.global.f64 	%fd90, [%rd75];
	add.f64 	%fd91, %fd89, %fd90;
	ld.global.f64 	%fd92, [%rd75+8];
	add.f64 	%fd93, %fd91, %fd92;
	ld.global.f64 	%fd94, [%rd75+16];
	add.f64 	%fd95, %fd93, %fd94;
	ld.global.f64 	%fd96, [%rd75+24];
	add.f64 	%fd97, %fd95, %fd96;
	ld.global.f64 	%fd98, [%rd75+32];
	add.f64 	%fd99, %fd97, %fd98;
	ld.global.f64 	%fd100, [%rd75+40];
	add.f64 	%fd101, %fd99, %fd100;
	ld.global.f64 	%fd102, [%rd75+48];
	add.f64 	%fd103, %fd101, %fd102;
	ld.global.f64 	%fd104, [%rd75+56];
	add.f64 	%fd263, %fd103, %fd104;
	add.s32 	%r99, %r99, 16;
	add.s64 	%rd75, %rd75, 128;
	setp.ne.s32 	%p4, %r99, 0;
	@%p4 bra 	$L__BB3_4;
$L__BB3_5:
	setp.eq.s32 	%p5, %r2, 0;
	@%p5 bra 	$L__BB3_14;
	and.b32  	%r8, %r45, 7;
	setp.lt.u32 	%p6, %r2, 8;
	@%p6 bra 	$L__BB3_8;
	cvt.u64.u32 	%rd23, %r101;
	add.s64 	%rd24, %rd23, %rd5;
	shl.b64 	%rd25, %rd24, 3;
	add.s64 	%rd26, %rd1, %rd25;
	ld.global.f64 	%fd106, [%rd26];
	add.f64 	%fd107, %fd263, %fd106;
	ld.global.f64 	%fd108, [%rd26+8];
	add.f64 	%fd109, %fd107, %fd108;
	ld.global.f64 	%fd110, [%rd26+16];
	add.f64 	%fd111, %fd109, %fd110;
	ld.global.f64 	%fd112, [%rd26+24];
	add.f64 	%fd113, %fd111, %fd112;
	ld.global.f64 	%fd114, [%rd26+32];
	add.f64 	%fd115, %fd113, %fd114;
	ld.global.f64 	%fd116, [%rd26+40];
	add.f64 	%fd117, %fd115, %fd116;
	ld.global.f64 	%fd118, [%rd26+48];
	add.f64 	%fd119, %fd117, %fd118;
	ld.global.f64 	%fd120, [%rd26+56];
	add.f64 	%fd263, %fd119, %fd120;
	add.s32 	%r101, %r101, 8;
$L__BB3_8:
	setp.eq.s32 	%p7, %r8, 0;
	@%p7 bra 	$L__BB3_14;
	and.b32  	%r11, %r45, 3;
	setp.lt.u32 	%p8, %r8, 4;
	@%p8 bra 	$L__BB3_11;
	cvt.u64.u32 	%rd27, %r101;
	add.s64 	%rd28, %rd27, %rd5;
	shl.b64 	%rd29, %rd28, 3;
	add.s64 	%rd30, %rd1, %rd29;
	ld.global.f64 	%fd122, [%rd30];
	add.f64 	%fd123, %fd263, %fd122;
	ld.global.f64 	%fd124, [%rd30+8];
	add.f64 	%fd125, %fd123, %fd124;
	ld.global.f64 	%fd126, [%rd30+16];
	add.f64 	%fd127, %fd125, %fd126;
	ld.global.f64 	%fd128, [%rd30+24];
	add.f64 	%fd263, %fd127, %fd128;
	add.s32 	%r101, %r101, 4;
$L__BB3_11:
	setp.eq.s32 	%p9, %r11, 0;
	@%p9 bra 	$L__BB3_14;
	cvt.u64.u32 	%rd31, %r101;
	add.s64 	%rd32, %rd5, %rd31;
	shl.b64 	%rd33, %rd32, 3;
	add.s64 	%rd76, %rd1, %rd33;
	neg.s32 	%r103, %r11;
$L__BB3_13:
	.pragma "nounroll";
	ld.global.f64 	%fd129, [%rd76];
	add.f64 	%fd263, %fd263, %fd129;
	add.s64 	%rd76, %rd76, 8;
	add.s32 	%r103, %r103, 1;
	setp.ne.s32 	%p10, %r103, 0;
	@%p10 bra 	$L__BB3_13;
$L__BB3_14:
	setp.lt.s32 	%p11, %r46, 1;
	mov.f64 	%fd276, 0d3FF0000000000000;
	mov.f64 	%fd277, %fd276;
	mov.f64 	%fd278, %fd276;
	mov.f64 	%fd279, %fd276;
	@%p11 bra 	$L__BB3_23;
	and.b32  	%r17, %r46, 3;
	setp.lt.u32 	%p12, %r46, 4;
	mov.b32 	%r106, 0;
	mov.f64 	%fd276, 0d3FF0000000000000;
	@%p12 bra 	$L__BB3_18;
	and.b32  	%r106, %r46, 2147483644;
	neg.s32 	%r104, %r106;
	add.s64 	%rd77, %rd3, 8;
	mov.f64 	%fd276, 0d3FF0000000000000;
	mov.f64 	%fd277, %fd276;
	mov.f64 	%fd278, %fd276;
	mov.f64 	%fd279, %fd276;
$L__BB3_17:
	.pragma "nounroll";
	ld.global.u32 	%r55, [%rd77+-8];
	shl.b32 	%r56, %r55, 2;
	cvt.s64.s32 	%rd34, %r56;
	add.s64 	%rd35, %rd34, %rd4;
	shl.b64 	%rd36, %rd35, 3;
	add.s64 	%rd37, %rd2, %rd36;
	ld.global.f64 	%fd133, [%rd37];
	mul.f64 	%fd134, %fd133, %fd279;
	ld.global.f64 	%fd135, [%rd37+8];
	mul.f64 	%fd136, %fd135, %fd278;
	ld.global.f64 	%fd137, [%rd37+16];
	mul.f64 	%fd138, %fd137, %fd277;
	ld.global.f64 	%fd139, [%rd37+24];
	mul.f64 	%fd140, %fd139, %fd276;
	ld.global.u32 	%r57, [%rd77+-4];
	shl.b32 	%r58, %r57, 2;
	cvt.s64.s32 	%rd38, %r58;
	add.s64 	%rd39, %rd38, %rd4;
	shl.b64 	%rd40, %rd39, 3;
	add.s64 	%rd41, %rd2, %rd40;
	ld.global.f64 	%fd141, [%rd41];
	mul.f64 	%fd142, %fd141, %fd134;
	ld.global.f64 	%fd143, [%rd41+8];
	mul.f64 	%fd144, %fd143, %fd136;
	ld.global.f64 	%fd145, [%rd41+16];
	mul.f64 	%fd146, %fd145, %fd138;
	ld.global.f64 	%fd147, [%rd41+24];
	mul.f64 	%fd148, %fd147, %fd140;
	ld.global.u32 	%r59, [%rd77];
	shl.b32 	%r60, %r59, 2;
	cvt.s64.s32 	%rd42, %r60;
	add.s64 	%rd43, %rd42, %rd4;
	shl.b64 	%rd44, %rd43, 3;
	add.s64 	%rd45, %rd2, %rd44;
	ld.global.f64 	%fd149, [%rd45];
	mul.f64 	%fd150, %fd149, %fd142;
	ld.global.f64 	%fd151, [%rd45+8];
	mul.f64 	%fd152, %fd151, %fd144;
	ld.global.f64 	%fd153, [%rd45+16];
	mul.f64 	%fd154, %fd153, %fd146;
	ld.global.f64 	%fd155, [%rd45+24];
	mul.f64 	%fd156, %fd155, %fd148;
	ld.global.u32 	%r61, [%rd77+4];
	shl.b32 	%r62, %r61, 2;
	cvt.s64.s32 	%rd46, %r62;
	add.s64 	%rd47, %rd46, %rd4;
	shl.b64 	%rd48, %rd47, 3;
	add.s64 	%rd49, %rd2, %rd48;
	ld.global.f64 	%fd157, [%rd49];
	mul.f64 	%fd279, %fd157, %fd150;
	ld.global.f64 	%fd158, [%rd49+8];
	mul.f64 	%fd278, %fd158, %fd152;
	ld.global.f64 	%fd159, [%rd49+16];
	mul.f64 	%fd277, %fd159, %fd154;
	ld.global.f64 	%fd160, [%rd49+24];
	mul.f64 	%fd276, %fd160, %fd156;
	add.s32 	%r104, %r104, 4;
	add.s64 	%rd77, %rd77, 16;
	setp.ne.s32 	%p13, %r104, 0;
	@%p13 bra 	$L__BB3_17;
$L__BB3_18:
	setp.eq.s32 	%p14, %r17, 0;
	@%p14 bra 	$L__BB3_23;
	setp.eq.s32 	%p15, %r17, 1;
	@%p15 bra 	$L__BB3_21;
	mul.wide.u32 	%rd50, %r106, 4;
	add.s64 	%rd51, %rd3, %rd50;
	ld.global.u32 	%r63, [%rd51];
	shl.b32 	%r64, %r63, 2;
	cvt.s64.s32 	%rd52, %r64;
	add.s64 	%rd53, %rd52, %rd4;
	shl.b64 	%rd54, %rd53, 3;
	add.s64 	%rd55, %rd2, %rd54;
	ld.global.f64 	%fd161, [%rd55];
	mul.f64 	%fd162, %fd161, %fd279;
	ld.global.f64 	%fd163, [%rd55+8];
	mul.f64 	%fd164, %fd163, %fd278;
	ld.global.f64 	%fd165, [%rd55+16];
	mul.f64 	%fd166, %fd165, %fd277;
	ld.global.f64 	%fd167, [%rd55+24];
	mul.f64 	%fd168, %fd167, %fd276;
	ld.global.u32 	%r65, [%rd51+4];
	shl.b32 	%r66, %r65, 2;
	cvt.s64.s32 	%rd56, %r66;
	add.s64 	%rd57, %rd56, %rd4;
	shl.b64 	%rd58, %rd57, 3;
	add.s64 	%rd59, %rd2, %rd58;
	ld.global.f64 	%fd169, [%rd59];
	mul.f64 	%fd279, %fd169, %fd162;
	ld.global.f64 	%fd170, [%rd59+8];
	mul.f64 	%fd278, %fd170, %fd164;
	ld.global.f64 	%fd171, [%rd59+16];
	mul.f64 	%fd277, %fd171, %fd166;
	ld.global.f64 	%fd172, [%rd59+24];
	mul.f64 	%fd276, %fd172, %fd168;
	add.s32 	%r106, %r106, 2;
$L__BB3_21:
	and.b32  	%r67, %r46, 1;
	setp.eq.b32 	%p16, %r67, 1;
	not.pred 	%p17, %p16;
	@%p17 bra 	$L__BB3_23;
	mul.wide.u32 	%rd60, %r106, 4;
	add.s64 	%rd61, %rd3, %rd60;
	ld.global.u32 	%r68, [%rd61];
	shl.b32 	%r69, %r68, 2;
	cvt.s64.s32 	%rd62, %r69;
	add.s64 	%rd63, %rd62, %rd4;
	shl.b64 	%rd64, %rd63, 3;
	add.s64 	%rd65, %rd2, %rd64;
	ld.global.f64 	%fd173, [%rd65];
	mul.f64 	%fd279, %fd173, %fd279;
	ld.global.f64 	%fd174, [%rd65+8];
	mul.f64 	%fd278, %fd174, %fd278;
	ld.global.f64 	%fd175, [%rd65+16];
	mul.f64 	%fd277, %fd175, %fd277;
	ld.global.f64 	%fd176, [%rd65+24];
	mul.f64 	%fd276, %fd176, %fd276;
$L__BB3_23:
	max.f64 	%fd177, %fd279, %fd278;
	max.f64 	%fd178, %fd277, %fd276;
	max.f64 	%fd42, %fd177, %fd178;
	setp.leu.f64 	%p18, %fd42, 0d0000000000000000;
	@%p18 bra 	$L__BB3_32;
	{
	.reg .b32 %temp; 
	mov.b64 	{%temp, %r107}, %fd42;
	}
	{
	.reg .b32 %temp; 
	mov.b64 	{%r108, %temp}, %fd42;
	}
	setp.gt.s32 	%p19, %r107, 1048575;
	mov.b32 	%r109, -1023;
	mov.f64 	%fd280, %fd42;
	@%p19 bra 	$L__BB3_26;
	mul.f64 	%fd280, %fd42, 0d4350000000000000;
	{
	.reg .b32 %temp; 
	mov.b64 	{%temp, %r107}, %fd280;
	}
	{
	.reg .b32 %temp; 
	mov.b64 	{%r108, %temp}, %fd280;
	}
	mov.b32 	%r109, -1077;
$L__BB3_26:
	add.s32 	%r72, %r107, -1;
	setp.gt.u32 	%p20, %r72, 2146435070;
	@%p20 bra 	$L__BB3_30;
	shr.u32 	%r75, %r107, 20;
	add.s32 	%r110, %r109, %r75;
	and.b32  	%r76, %r107, 1048575;
	or.b32  	%r77, %r76, 1072693248;
	mov.b64 	%fd281, {%r108, %r77};
	setp.lt.u32 	%p22, %r77, 1073127583;
	@%p22 bra 	$L__BB3_29;
	{
	.reg .b32 %temp; 
	mov.b64 	{%r78, %temp}, %fd281;
	}
	{
	.reg .b32 %temp; 
	mov.b64 	{%temp, %r79}, %fd281;
	}
	add.s32 	%r80, %r79, -1048576;
	mov.b64 	%fd281, {%r78, %r80};
	add.s32 	%r110, %r110, 1;
$L__BB3_29:
	add.f64 	%fd180, %fd281, 0dBFF0000000000000;
	add.f64 	%fd181, %fd281, 0d3FF0000000000000;
	rcp.approx.ftz.f64 	%fd182, %fd181;
	neg.f64 	%fd183, %fd181;
	fma.rn.f64 	%fd184, %fd183, %fd182, 0d3FF0000000000000;
	fma.rn.f64 	%fd185, %fd184, %fd184, %fd184;
	fma.rn.f64 	%fd186, %fd185, %fd182, %fd182;
	mul.f64 	%fd187, %fd180, %fd186;
	fma.rn.f64 	%fd188, %fd180, %fd186, %fd187;
	mul.f64 	%fd189, %fd188, %fd188;
	fma.rn.f64 	%fd190, %fd189, 0d3EB1380B3AE80F1E, 0d3ED0EE258B7A8B04;
	fma.rn.f64 	%fd191, %fd190, %fd189, 0d3EF3B2669F02676F;
	fma.rn.f64 	%fd192, %fd191, %fd189, 0d3F1745CBA9AB0956;
	fma.rn.f64 	%fd193, %fd192, %fd189, 0d3F3C71C72D1B5154;
	fma.rn.f64 	%fd194, %fd193, %fd189, 0d3F624924923BE72D;
	fma.rn.f64 	%fd195, %fd194, %fd189, 0d3F8999999999A3C4;
	fma.rn.f64 	%fd196, %fd195, %fd189, 0d3FB5555555555554;
	sub.f64 	%fd197, %fd180, %fd188;
	add.f64 	%fd198, %fd197, %fd197;
	neg.f64 	%fd199, %fd188;
	fma.rn.f64 	%fd200, %fd199, %fd180, %fd198;
	mul.f64 	%fd201, %fd186, %fd200;
	mul.f64 	%fd202, %fd189, %fd196;
	fma.rn.f64 	%fd203, %fd202, %fd188, %fd201;
	xor.b32  	%r81, %r110, -2147483648;
	mov.b32 	%r82, 1127219200;
	mov.b64 	%fd204, {%r81, %r82};
	mov.b32 	%r83, -2147483648;
	mov.b64 	%fd205, {%r83, %r82};
	sub.f64 	%fd206, %fd204, %fd205;
	fma.rn.f64 	%fd207, %fd206, 0d3FE62E42FEFA39EF, %fd188;
	fma.rn.f64 	%fd208, %fd206, 0dBFE62E42FEFA39EF, %fd207;
	sub.f64 	%fd209, %fd208, %fd188;
	sub.f64 	%fd210, %fd203, %fd209;
	fma.rn.f64 	%fd211, %fd206, 0d3C7ABC9E3B39803F, %fd210;
	add.f64 	%fd282, %fd207, %fd211;
	bra.uni 	$L__BB3_31;
$L__BB3_30:
	fma.rn.f64 	%fd179, %fd280, 0d7FF0000000000000, 0d7FF0000000000000;
	{
	.reg .b32 %temp; 
	mov.b64 	{%temp, %r73}, %fd280;
	}
	and.b32  	%r74, %r73, 2147483647;
	setp.eq.s32 	%p21, %r74, 0;
	selp.f64 	%fd282, 0dFFF0000000000000, %fd179, %p21;
$L__BB3_31:
	add.f64 	%fd263, %fd263, %fd282;
	div.rn.f64 	%fd276, %fd276, %fd42;
	div.rn.f64 	%fd277, %fd277, %fd42;
	div.rn.f64 	%fd278, %fd278, %fd42;
	div.rn.f64 	%fd279, %fd279, %fd42;
$L__BB3_32:
	ld.param.u64 	%rd73, [_Z25compute_pattern_ll_kerneliiPKiiPKdS2_S2_S0_Pd_param_4];
	cvta.to.global.u64 	%rd66, %rd73;
	ld.global.f64 	%fd212, [%rd66];
	fma.rn.f64 	%fd213, %fd212, %fd279, 0d0000000000000000;
	ld.global.f64 	%fd214, [%rd66+8];
	fma.rn.f64 	%fd215, %fd214, %fd278, %fd213;
	ld.global.f64 	%fd216, [%rd66+16];
	fma.rn.f64 	%fd217, %fd216, %fd277, %fd215;
	ld.global.f64 	%fd218, [%rd66+24];
	fma.rn.f64 	%fd288, %fd218, %fd276, %fd217;
	{
	.reg .b32 %temp; 
	mov.b64 	{%temp, %r111}, %fd288;
	}
	{
	.reg .b32 %temp; 
	mov.b64 	{%r112, %temp}, %fd288;
	}
	setp.gt.s32 	%p23, %r111, 1048575;
	mov.b32 	%r113, -1023;
	@%p23 bra 	$L__BB3_34;
	mul.f64 	%fd288, %fd288, 0d4350000000000000;
	{
	.reg .b32 %temp; 
	mov.b64 	{%temp, %r111}, %fd288;
	}
	{
	.reg .b32 %temp; 
	mov.b64 	{%r112, %temp}, %fd288;
	}
	mov.b32 	%r113, -1077;
$L__BB3_34:
	add.s32 	%r86, %r111, -1;
	setp.gt.u32 	%p24, %r86, 2146435070;
	@%p24 bra 	$L__BB3_38;
	shr.u32 	%r89, %r111, 20;
	add.s32 	%r114, %r113, %r89;
	and.b32  	%r90, %r111, 1048575;
	or.b32  	%r91, %r90, 1072693248;
	mov.b64 	%fd289, {%r112, %r91};
	setp.lt.u32 	%p26, %r91, 1073127583;
	@%p26 bra 	$L__BB3_37;
	{
	.reg .b32 %temp; 
	mov.b64 	{%r92, %temp}, %fd289;
	}
	{
	.reg .b32 %temp; 
	mov.b64 	{%temp, %r93}, %fd289;
	}
	add.s32 	%r94, %r93, -1048576;
	mov.b64 	%fd289, {%r92, %r94};
	add.s32 	%r114, %r114, 1;
$L__BB3_37:
	add.f64 	%fd220, %fd289, 0dBFF0000000000000;
	add.f64 	%fd221, %fd289, 0d3FF0000000000000;
	rcp.approx.ftz.f64 	%fd222, %fd221;
	neg.f64 	%fd223, %fd221;
	fma.rn.f64 	%fd224, %fd223, %fd222, 0d3FF0000000000000;
	fma.rn.f64 	%fd225, %fd224, %fd224, %fd224;
	fma.rn.f64 	%fd226, %fd225, %fd222, %fd222;
	mul.f64 	%fd227, %fd220, %fd226;
	fma.rn.f64 	%fd228, %fd220, %fd226, %fd227;
	mul.f64 	%fd229, %fd228, %fd228;
	fma.rn.f64 	%fd230, %fd229, 0d3EB1380B3AE80F1E, 0d3ED0EE258B7A8B04;
	fma.rn.f64 	%fd231, %fd230, %fd229, 0d3EF3B2669F02676F;
	fma.rn.f64 	%fd232, %fd231, %fd229, 0d3F1745CBA9AB0956;
	fma.rn.f64 	%fd233, %fd232, %fd229, 0d3F3C71C72D1B5154;
	fma.rn.f64 	%fd234, %fd233, %fd229, 0d3F624924923BE72D;
	fma.rn.f64 	%fd235, %fd234, %fd229, 0d3F8999999999A3C4;
	fma.rn.f64 	%fd236, %fd235, %fd229, 0d3FB5555555555554;
	sub.f64 	%fd237, %fd220, %fd228;
	add.f64 	%fd238, %fd237, %fd237;
	neg.f64 	%fd239, %fd228;
	fma.rn.f64 	%fd240, %fd239, %fd220, %fd238;
	mul.f64 	%fd241, %fd226, %fd240;
	mul.f64 	%fd242, %fd229, %fd236;
	fma.rn.f64 	%fd243, %fd242, %fd228, %fd241;
	xor.b32  	%r95, %r114, -2147483648;
	mov.b32 	%r96, 1127219200;
	mov.b64 	%fd244, {%r95, %r96};
	mov.b32 	%r97, -2147483648;
	mov.b64 	%fd245, {%r97, %r96};
	sub.f64 	%fd246, %fd244, %fd245;
	fma.rn.f64 	%fd247, %fd246, 0d3FE62E42FEFA39EF, %fd228;
	fma.rn.f64 	%fd248, %fd246, 0dBFE62E42FEFA39EF, %fd247;
	sub.f64 	%fd249, %fd248, %fd228;
	sub.f64 	%fd250, %fd243, %fd249;
	fma.rn.f64 	%fd251, %fd246, 0d3C7ABC9E3B39803F, %fd250;
	add.f64 	%fd290, %fd247, %fd251;
	bra.uni 	$L__BB3_39;
$L__BB3_38:
	fma.rn.f64 	%fd219, %fd288, 0d7FF0000000000000, 0d7FF0000000000000;
	{
	.reg .b32 %temp; 
	mov.b64 	{%temp, %r87}, %fd288;
	}
	and.b32  	%r88, %r87, 2147483647;
	setp.eq.s32 	%p25, %r88, 0;
	selp.f64 	%fd290, 0dFFF0000000000000, %fd219, %p25;
$L__BB3_39:
	ld.param.u64 	%rd74, [_Z25compute_pattern_ll_kerneliiPKiiPKdS2_S2_S0_Pd_param_7];
	add.f64 	%fd252, %fd263, %fd290;
	cvta.to.global.u64 	%rd67, %rd74;
	mul.wide.s32 	%rd68, %r1, 4;
	add.s64 	%rd69, %rd67, %rd68;
	ld.global.u32 	%r98, [%rd69];
	cvt.rn.f64.s32 	%fd253, %r98;
	mul.f64 	%fd254, %fd252, %fd253;
	cvta.to.global.u64 	%rd70, %rd17;
	mul.wide.s32 	%rd71, %r1, 8;
	add.s64 	%rd72, %rd70, %rd71;
	st.global.f64 	[%rd72], %fd254;
$L__BB3_40:
	ret;

}


// ===== COMPILED SASS (sm_100) =====

	.target	sm_100

	.elftype	@"ET_EXEC"


//--------------------- .note.nv.tkinfo           --------------------------
	.section	.note.nv.tkinfo,"",@"SHT_NOTE"
	.sectionflags	@"SHF_NOTE_NV_TKINFO"
	.tkinfo
        /*0018*/ 	.word	0x00000002
        /*0030*/ 	.string	""
        /*0030*/ 	.string	"ptxas"
        /*0030*/ 	.string	"Cuda compilation tools, release 13.0, V13.0.88"
        /*0030*/ 	.string	"Build cuda_13.0.r13.0/compiler.36424714_0"
        /*0030*/ 	.string	"-arch sm_100 -m 64 "



//--------------------- .note.nv.cuinfo           --------------------------
	.section	.note.nv.cuinfo,"",@"SHT_NOTE"
	.sectionflags	@"SHF_NOTE_NV_CUINFO"
        /*0018*/ 	.short	0x0002
        /*001a*/ 	.short	0x0064
        /*001c*/ 	.short	0x0082
	.zero		2


//--------------------- .nv.info                  --------------------------
	.section	.nv.info,"",@"SHT_CUDA_INFO"
	.align	4


	//----- nvinfo : EIATTR_REGCOUNT
	.align		4
        /*0000*/ 	.byte	0x04, 0x2f
        /*0002*/ 	.short	(.L_1 - .L_0)
	.align		4
.L_0:
        /*0004*/ 	.word	index@(_Z19forward_pass_kerneliiiPKiS0_PKbS0_PKhPKdS0_S0_S0_PdS7_)
        /*0008*/ 	.word	0x00000028


	//----- nvinfo : EIATTR_FRAME_SIZE
	.align		4
.L_1:
        /*000c*/ 	.byte	0x04, 0x11
        /*000e*/ 	.short	(.L_3 - .L_2)
	.align		4
.L_2:
        /*0010*/ 	.word	index@($__internal_3_$__cuda_sm20_div_rn_f64_full)
        /*0014*/ 	.word	0x00000000


	//----- nvinfo : EIATTR_FRAME_SIZE
	.align		4
.L_3:
        /*0018*/ 	.byte	0x04, 0x11
        /*001a*/ 	.short	(.L_5 - .L_4)
	.align		4
.L_4:
        /*001c*/ 	.word	index@(_Z19forward_pass_kerneliiiPKiS0_PKbS0_PKhPKdS0_S0_S0_PdS7_)
        /*0020*/ 	.word	0x00000000


	//----- nvinfo : EIATTR_REGCOUNT
	.align		4
.L_5:
        /*0024*/ 	.byte	0x04, 0x2f
        /*0026*/ 	.short	(.L_7 - .L_6)
	.align		4
.L_6:
        /*0028*/ 	.word	index@(_Z20backward_pass_kerneliiPKiS0_S0_PKdS0_S0_S0_S0_iS2_S2_PdS3_)
        /*002c*/ 	.word	0x00000028


	//----- nvinfo : EIATTR_FRAME_SIZE
	.align		4
.L_7:
        /*0030*/ 	.byte	0x04, 0x11
        /*0032*/ 	.short	(.L_9 - .L_8)
	.align		4
.L_8:
        /*0034*/ 	.word	index@($__internal_2_$__cuda_sm20_div_rn_f64_full)
        /*0038*/ 	.word	0x00000000


	//----- nvinfo : EIATTR_FRAME_SIZE
	.align		4
.L_9:
        /*003c*/ 	.byte	0x04, 0x11
        /*003e*/ 	.short	(.L_11 - .L_10)
	.align		4
.L_10:
        /*0040*/ 	.word	index@(_Z20backward_pass_kerneliiPKiS0_S0_PKdS0_S0_S0_S0_iS2_S2_PdS3_)
        /*0044*/ 	.word	0x00000000


	//----- nvinfo : EIATTR_REGCOUNT
	.align		4
.L_11:
        /*0048*/ 	.byte	0x04, 0x2f
        /*004a*/ 	.short	(.L_13 - .L_12)
	.align		4
.L_12:
        /*004c*/ 	.word	index@(_Z22expected_counts_kerneliiiPKiPKbS0_PKhS0_PKdS6_S6_S0_S0_S0_Pd)
        /*0050*/ 	.word	0x00000042


	//----- nvinfo : EIATTR_FRAME_SIZE
	.align		4
.L_13:
        /*0054*/ 	.byte	0x04, 0x11
        /*0056*/ 	.short	(.L_15 - .L_14)
	.align		4
.L_14:
        /*0058*/ 	.word	index@($__internal_1_$__cuda_sm20_div_rn_f64_full)
        /*005c*/ 	.word	0x00000000


	//----- nvinfo : EIATTR_FRAME_SIZE
	.align		4
.L_15:
        /*0060*/ 	.byte	0x04, 0x11
        /*0062*/ 	.short	(.L_17 - .L_16)
	.align		4
.L_16:
        /*0064*/ 	.word	index@(_Z22expected_counts_kerneliiiPKiPKbS0_PKhS0_PKdS6_S6_S0_S0_S0_Pd)
        /*0068*/ 	.word	0x00000000


	//----- nvinfo : EIATTR_REGCOUNT
	.align		4
.L_17:
        /*006c*/ 	.byte	0x04, 0x2f
        /*006e*/ 	.short	(.L_19 - .L_18)
	.align		4
.L_18:
        /*0070*/ 	.word	index@(_Z25compute_pattern_ll_kerneliiPKiiPKdS2_S2_S0_Pd)
        /*0074*/ 	.word	0x00000022


	//----- nvinfo : EIATTR_FRAME_SIZE
	.align		4
.L_19:
        /*0078*/ 	.byte	0x04, 0x11
        /*007a*/ 	.short	(.L_21 - .L_20)
	.align		4
.L_20:
        /*007c*/ 	.word	index@($__internal_0_$__cuda_sm20_div_rn_f64_full)
        /*0080*/ 	.word	0x00000000


	//----- nvinfo : EIATTR_FRAME_SIZE
	.align		4
.L_21:
        /*0084*/ 	.byte	0x04, 0x11
        /*0086*/ 	.short	(.L_23 - .L_22)
	.align		4
.L_22:
        /*0088*/ 	.word	index@(_Z25compute_pattern_ll_kerneliiPKiiPKdS2_S2_S0_Pd)
        /*008c*/ 	.word	0x00000000


	//----- nvinfo : EIATTR_MIN_STACK_SIZE
	.align		4
.L_23:
        /*0090*/ 	.byte	0x04, 0x12
        /*0092*/ 	.short	(.L_25 - .L_24)
	.align		4
.L_24:
        /*0094*/ 	.word	index@(_Z25compute_pattern_ll_kerneliiPKiiPKdS2_S2_S0_Pd)
        /*0098*/ 	.word	0x00000000


	//----- nvinfo : EIATTR_MIN_STACK_SIZE
	.align		4
.L_25:
        /*009c*/ 	.byte	0x04, 0x12
        /*009e*/ 	.short	(.L_27 - .L_26)
	.align		4
.L_26:
        /*00a0*/ 	.word	index@(_Z22expected_counts_kerneliiiPKiPKbS0_PKhS0_PKdS6_S6_S0_S0_S0_Pd)
        /*00a4*/ 	.word	0x00000000


	//----- nvinfo : EIATTR_MIN_STACK_SIZE
	.align		4
.L_27:
        /*00a8*/ 	.byte	0x04, 0x12
        /*00aa*/ 	.short	(.L_29 - .L_28)
	.align		4
.L_28:
        /*00ac*/ 	.word	index@(_Z20backward_pass_kerneliiPKiS0_S0_PKdS0_S0_S0_S0_iS2_S2_PdS3_)
        /*00b0*/ 	.word	0x00000000


	//----- nvinfo : EIATTR_MIN_STACK_SIZE
	.align		4
.L_29:
        /*00b4*/ 	.byte	0x04, 0x12
        /*00b6*/ 	.short	(.L_31 - .L_30)
	.align		4
.L_30:
        /*00b8*/ 	.word	index@(_Z19forward_pass_kerneliiiPKiS0_PKbS0_PKhPKdS0_S0_S0_PdS7_)
        /*00bc*/ 	.word	0x00000000
.L_31:


//--------------------- .nv.compat                --------------------------
	.section	.nv.compat,"",@"SHT_CUDA_COMPAT_INFO"
	.align	4
        /*0000*/ 	.byte	0x02, 0x09, 0x00, 0x00, 0x02, 0x02, 0x01, 0x00, 0x02, 0x05, 0x05, 0x00, 0x03, 0x07, 0x01, 0x01
        /*0010*/ 	.byte	0x02, 0x03, 0x00, 0x00, 0x02, 0x06, 0x01, 0x00, 0x04, 0x0b, 0x08, 0x00, 0x01, 0x00, 0x00, 0x00
        /*0020*/ 	.byte	0x00, 0x00, 0x00, 0x00


//--------------------- .nv.info._Z25compute_pattern_ll_kerneliiPKiiPKdS2_S2_S0_Pd --------------------------
	.section	.nv.info._Z25compute_pattern_ll_kerneliiPKiiPKdS2_S2_S0_Pd,"",@"SHT_CUDA_INFO"
	.sectionflags	@""
	.align	4


	//----- nvinfo : EIATTR_CUDA_API_VERSION
	.align		4
        /*0000*/ 	.byte	0x04, 0x37
        /*0002*/ 	.short	(.L_33 - .L_32)
.L_32:
        /*0004*/ 	.word	0x00000082


	//----- nvinfo : EIATTR_KPARAM_INFO
	.align		4
.L_33:
        /*0008*/ 	.byte	0x04, 0x17
        /*000a*/ 	.short	(.L_35 - .L_34)
.L_34:
        /*000c*/ 	.word	0x00000000
        /*0010*/ 	.short	0x0008
        /*0012*/ 	.short	0x0038
        /*0014*/ 	.byte	0x00, 0xf5, 0x21, 0x00


	//----- nvinfo : EIATTR_KPARAM_INFO
	.align		4
.L_35:
        /*0018*/ 	.byte	0x04, 0x17
        /*001a*/ 	.short	(.L_37 - .L_36)
.L_36:
        /*001c*/ 	.word	0x00000000
        /*0020*/ 	.short	0x0007
        /*0022*/ 	.short	0x0030
        /*0024*/ 	.byte	0x00, 0xf5, 0x21, 0x00


	//----- nvinfo : EIATTR_KPARAM_INFO
	.align		4
.L_37:
        /*0028*/ 	.byte	0x04, 0x17
        /*002a*/ 	.short	(.L_39 - .L_38)
.L_38:
        /*002c*/ 	.word	0x00000000
        /*0030*/ 	.short	0x0006
        /*0032*/ 	.short	0x0028
        /*0034*/ 	.byte	0x00, 0xf5, 0x21, 0x00


	//----- nvinfo : EIATTR_KPARAM_INFO
	.align		4
.L_39:
        /*0038*/ 	.byte	0x04, 0x17
        /*003a*/ 	.short	(.L_41 - .L_40)
.L_40:
        /*003c*/ 	.word	0x00000000
        /*0040*/ 	.short	0x0005
        /*0042*/ 	.short	0x0020
        /*0044*/ 	.byte	0x00, 0xf5, 0x21, 0x00


	//----- nvinfo : EIATTR_KPARAM_INFO
	.align		4
.L_41:
        /*0048*/ 	.byte	0x04, 0x17
        /*004a*/ 	.short	(.L_43 - .L_42)
.L_42:
        /*004c*/ 	.word	0x00000000
        /*0050*/ 	.short	0x0004
        /*0052*/ 	.short	0x0018
        /*0054*/ 	.byte	0x00, 0xf5, 0x21, 0x00


	//----- nvinfo : EIATTR_KPARAM_INFO
	.align		4
.L_43:
        /*0058*/ 	.byte	0x04, 0x17
        /*005a*/ 	.short	(.L_45 - .L_44)
.L_44:
        /*005c*/ 	.word	0x00000000
        /*0060*/ 	.short	0x0003
        /*0062*/ 	.short	0x0010
        /*0064*/ 	.byte	0x00, 0xf0, 0x11, 0x00


	//----- nvinfo : EIATTR_KPARAM_INFO
	.align		4
.L_45:
        /*0068*/ 	.byte	0x04, 0x17
        /*006a*/ 	.short	(.L_47 - .L_46)
.L_46:
        /*006c*/ 	.word	0x00000000
        /*0070*/ 	.short	0x0002
        /*0072*/ 	.short	0x0008
        /*0074*/ 	.byte	0x00, 0xf5, 0x21, 0x00


	//----- nvinfo : EIATTR_KPARAM_INFO
	.align		4
.L_47:
        /*0078*/ 	.byte	0x04, 0x17
        /*007a*/ 	.short	(.L_49 - .L_48)
.L_48:
        /*007c*/ 	.word	0x00000000
        /*0080*/ 	.short	0x0001
        /*0082*/ 	.short	0x0004
        /*0084*/ 	.byte	0x00, 0xf0, 0x11, 0x00


	//----- nvinfo : EIATTR_KPARAM_INFO
	.align		4
.L_49:
        /*0088*/ 	.byte	0x04, 0x17
        /*008a*/ 	.short	(.L_51 - .L_50)
.L_50:
        /*008c*/ 	.word	0x00000000
        /*0090*/ 	.short	0x0000
        /*0092*/ 	.short	0x0000
        /*0094*/ 	.byte	0x00, 0xf0, 0x11, 0x00


	//----- nvinfo : EIATTR_SPARSE_MMA_MASK
	.align		4
.L_51:
        /*0098*/ 	.byte	0x03, 0x50
        /*009a*/ 	.short	0x0000


	//----- nvinfo : EIATTR_MAXREG_COUNT
	.align		4
        /*009c*/ 	.byte	0x03, 0x1b
        /*009e*/ 	.short	0x00ff


	//----- nvinfo : EIATTR_MERCURY_ISA_VERSION
	.align		4
        /*00a0*/ 	.byte	0x03, 0x5f
        /*00a2*/ 	.short	0x0101


	//----- nvinfo : EIATTR_VRC_CTA_INIT_COUNT
	.align		4
        /*00a4*/ 	.byte	0x02, 0x4a
	.zero		1
	.zero		1


	//----- nvinfo : EIATTR_EXIT_INSTR_OFFSETS
	.align		4
        /*00a8*/ 	.byte	0x04, 0x1c
        /*00aa*/ 	.short	(.L_53 - .L_52)


	//   ....[0]....
.L_52:
        /*00ac*/ 	.word	0x00000070


	//   ....[1]....
        /*00b0*/ 	.word	0x00002530


	//----- nvinfo : EIATTR_CRS_STACK_SIZE
	.align		4
.L_53:
        /*00b4*/ 	.byte	0x04, 0x1e
        /*00b6*/ 	.short	(.L_55 - .L_54)
.L_54:
        /*00b8*/ 	.word	0x00000000


	//----- nvinfo : EIATTR_CBANK_PARAM_SIZE
	.align		4
.L_55:
        /*00bc*/ 	.byte	0x03, 0x19
        /*00be*/ 	.short	0x0040


	//----- nvinfo : EIATTR_PARAM_CBANK
	.align		4
        /*00c0*/ 	.byte	0x04, 0x0a
        /*00c2*/ 	.short	(.L_57 - .L_56)
	.align		4
.L_56:
        /*00c4*/ 	.word	index@(.nv.constant0._Z25compute_pattern_ll_kerneliiPKiiPKdS2_S2_S0_Pd)
        /*00c8*/ 	.short	0x0380
        /*00ca*/ 	.short	0x0040


	//----- nvinfo : EIATTR_SW_WAR
	.align		4
.L_57:
        /*00cc*/ 	.byte	0x04, 0x36
        /*00ce*/ 	.short	(.L_59 - .L_58)
.L_58:
        /*00d0*/ 	.word	0x00000008
.L_59:


//--------------------- .nv.info._Z22expected_counts_kerneliiiPKiPKbS0_PKhS0_PKdS6_S6_S0_S0_S0_Pd --------------------------
	.section	.nv.info._Z22expected_counts_kerneliiiPKiPKbS0_PKhS0_PKdS6_S6_S0_S0_S0_Pd,"",@"SHT_CUDA_INFO"
	.sectionflags	@""
	.align	4


	//----- nvinfo : EIATTR_CUDA_API_VERSION
	.align		4
        /*0000*/ 	.byte	0x04, 0x37
        /*0002*/ 	.short	(.L_61 - .L_60)
.L_60:
        /*0004*/ 	.word	0x00000082


	//----- nvinfo : EIATTR_KPARAM_INFO
	.align		4
.L_61:
        /*0008*/ 	.byte	0x04, 0x17
        /*000a*/ 	.short	(.L_63 - .L_62)
.L_62:
        /*000c*/ 	.word	0x00000000
        /*0010*/ 	.short	0x000e
        /*0012*/ 	.short	0x0068
        /*0014*/ 	.byte	0x00, 0xf5, 0x21, 0x00


	//----- nvinfo : EIATTR_KPARAM_INFO
	.align		4
.L_63:
        /*0018*/ 	.byte	0x04, 0x17
        /*001a*/ 	.short	(.L_65 - .L_64)
.L_64:
        /*001c*/ 	.word	0x00000000
        /*0020*/ 	.short	0x000d
        /*0022*/ 	.short	0x0060
        /*0024*/ 	.byte	0x00, 0xf5, 0x21, 0x00


	//----- nvinfo : EIATTR_KPARAM_INFO
	.align		4
.L_65:
        /*0028*/ 	.byte	0x04, 0x17
        /*002a*/ 	.short	(.L_67 - .L_66)
.L_66:
        /*002c*/ 	.word	0x00000000
        /*0030*/ 	.short	0x000c
        /*0032*/ 	.short	0x0058
        /*0034*/ 	.byte	0x00, 0xf5, 0x21, 0x00


	//----- nvinfo : EIATTR_KPARAM_INFO
	.align		4
.L_67:
        /*0038*/ 	.byte	0x04, 0x17
        /*003a*/ 	.short	(.L_69 - .L_68)
.L_68:
        /*003c*/ 	.word	0x00000000
        /*0040*/ 	.short	0x000b
        /*0042*/ 	.short	0x0050
        /*0044*/ 	.byte	0x00, 0xf5, 0x21, 0x00


	//----- nvinfo : EIATTR_KPARAM_INFO
	.align		4
.L_69:
        /*0048*/ 	.byte	0x04, 0x17
        /*004a*/ 	.short	(.L_71 - .L_70)
.L_70:
        /*004c*/ 	.word	0x00000000
        /*0050*/ 	.short	0x000a
        /*0052*/ 	.short	0x0048
        /*0054*/ 	.byte	0x00, 0xf5, 0x21, 0x00


	//----- nvinfo : EIATTR_KPARAM_INFO
	.align		4
.L_71:
        /*0058*/ 	.byte	0x04, 0x17
        /*005a*/ 	.short	(.L_73 - .L_72)
.L_72:
        /*005c*/ 	.word	0x00000000
        /*0060*/ 	.short	0x0009
        /*0062*/ 	.short	0x0040
        /*0064*/ 	.byte	0x00, 0xf5, 0x21, 0x00


	//----- nvinfo : EIATTR_KPARAM_INFO
	.align		4
.L_73:
        /*0068*/ 	.byte	0x04, 0x17
        /*006a*/ 	.short	(.L_75 - .L_74)
.L_74:
        /*006c*/ 	.word	0x00000000
        /*0070*/ 	.short	0x0008
        /*0072*/ 	.short	0x0038
        /*0074*/ 	.byte	0x00, 0xf5, 0x21, 0x00


	//----- nvinfo : EIATTR_KPARAM_INFO
	.align		4
.L_75:
        /*0078*/ 	.byte	0x04, 0x17
        /*007a*/ 	.short	(.L_77 - .L_76)
.L_76:
        /*007c*/ 	.word	0x00000000
        /*0080*/ 	.short	0x0007
        /*0082*/ 	.short	0x0030
        /*0084*/ 	.byte	0x00, 0xf5, 0x21, 0x00


	//----- nvinfo : EIATTR_KPARAM_INFO
	.align		4
.L_77:
        /*0088*/ 	.byte	0x04, 0x17
        /*008a*/ 	.short	(.L_79 - .L_78)
.L_78:
        /*008c*/ 	.word	0x00000000
        /*0090*/ 	.short	0x0006
        /*0092*/ 	.short	0x0028
        /*0094*/ 	.byte	0x00, 0xf5, 0x21, 0x00


	//----- nvinfo : EIATTR_KPARAM_INFO
	.align		4
.L_79:
        /*0098*/ 	.byte	0x04, 0x17
        /*009a*/ 	.short	(.L_81 - .L_80)
.L_80:
        /*009c*/ 	.word	0x00000000
        /*00a0*/ 	.short	0x0005
        /*00a2*/ 	.short	0x0020
        /*00a4*/ 	.byte	0x00, 0xf5, 0x21, 0x00


	//----- nvinfo : EIATTR_KPARAM_INFO
	.align		4
.L_81:
        /*00a8*/ 	.byte	0x04, 0x17
        /*00aa*/ 	.short	(.L_83 - .L_82)
.L_82:
        /*00ac*/ 	.word	0x00000000
        /*00b0*/ 	.short	0x0004
        /*00b2*/ 	.short	0x0018
        /*00b4*/ 	.byte	0x00, 0xf5, 0x21, 0x00


	//----- nvinfo : EIATTR_KPARAM_INFO
	.align		4
.L_83:
        /*00b8*/ 	.byte	0x04, 0x17
        /*00ba*/ 	.short	(.L_85 - .L_84)
.L_84:
        /*00bc*/ 	.word	0x00000000
        /*00c0*/ 	.short	0x0003
        /*00c2*/ 	.short	0x0010
        /*00c4*/ 	.byte	0x00, 0xf5, 0x21, 0x00


	//----- nvinfo : EIATTR_KPARAM_INFO
	.align		4
.L_85:
        /*00c8*/ 	.byte	0x04, 0x17
        /*00ca*/ 	.short	(.L_87 - .L_86)
.L_86:
        /*00cc*/ 	.word	0x00000000
        /*00d0*/ 	.short	0x0002
        /*00d2*/ 	.short	0x0008
        /*00d4*/ 	.byte	0x00, 0xf0, 0x11, 0x00


	//----- nvinfo : EIATTR_KPARAM_INFO
	.align		4
.L_87:
        /*00d8*/ 	.byte	0x04, 0x17
        /*00da*/ 	.short	(.L_89 - .L_88)
.L_88:
        /*00dc*/ 	.word	0x00000000
        /*00e0*/ 	.short	0x0001
        /*00e2*/ 	.short	0x0004
        /*00e4*/ 	.byte	0x00, 0xf0, 0x11, 0x00


	//----- nvinfo : EIATTR_KPARAM_INFO
	.align		4
.L_89:
        /*00e8*/ 	.byte	0x04, 0x17
        /*00ea*/ 	.short	(.L_91 - .L_90)
.L_90:
        /*00ec*/ 	.word	0x00000000
        /*00f0*/ 	.short	0x0000
        /*00f2*/ 	.short	0x0000
        /*00f4*/ 	.byte	0x00, 0xf0, 0x11, 0x00


	//----- nvinfo : EIATTR_SPARSE_MMA_MASK
	.align		4
.L_91:
        /*00f8*/ 	.byte	0x03, 0x50
        /*00fa*/ 	.short	0x0000


	//----- nvinfo : EIATTR_MAXREG_COUNT
	.align		4
        /*00fc*/ 	.byte	0x03, 0x1b
        /*00fe*/ 	.short	0x00ff


	//----- nvinfo : EIATTR_MERCURY_ISA_VERSION
	.align		4
        /*0100*/ 	.byte	0x03, 0x5f
        /*0102*/ 	.short	0x0101


	//----- nvinfo : EIATTR_VRC_CTA_INIT_COUNT
	.align		4
        /*0104*/ 	.byte	0x02, 0x4a
	.zero		1
	.zero		1


	//----- nvinfo : EIATTR_EXIT_INSTR_OFFSETS
	.align		4
        /*0108*/ 	.byte	0x04, 0x1c
        /*010a*/ 	.short	(.L_93 - .L_92)


	//   ....[0]....
.L_92:
        /*010c*/ 	.word	0x00000070


	//   ....[1]....
        /*0110*/ 	.word	0x000000a0


	//   ....[2]....
        /*0114*/ 	.word	0x000075e0


	//----- nvinfo : EIATTR_CRS_STACK_SIZE
	.align		4
.L_93:
        /*0118*/ 	.byte	0x04, 0x1e
        /*011a*/ 	.short	(.L_95 - .L_94)
.L_94:
        /*011c*/ 	.word	0x00000000


	//----- nvinfo : EIATTR_CBANK_PARAM_SIZE
	.align		4
.L_95:
        /*0120*/ 	.byte	0x03, 0x19
        /*0122*/ 	.short	0x0070


	//----- nvinfo : EIATTR_PARAM_CBANK
	.align		4
        /*0124*/ 	.byte	0x04, 0x0a
        /*0126*/ 	.short	(.L_97 - .L_96)
	.align		4
.L_96:
        /*0128*/ 	.word	index@(.nv.constant0._Z22expected_counts_kerneliiiPKiPKbS0_PKhS0_PKdS6_S6_S0_S0_S0_Pd)
        /*012c*/ 	.short	0x0380
        /*012e*/ 	.short	0x0070


	//----- nvinfo : EIATTR_SW_WAR
	.align		4
.L_97:
        /*0130*/ 	.byte	0x04, 0x36
        /*0132*/ 	.short	(.L_99 - .L_98)
.L_98:
        /*0134*/ 	.word	0x00000008
.L_99:


//--------------------- .nv.info._Z20backward_pass_kerneliiPKiS0_S0_PKdS0_S0_S0_S0_iS2_S2_PdS3_ --------------------------
	.section	.nv.info._Z20backward_pass_kerneliiPKiS0_S0_PKdS0_S0_S0_S0_iS2_S2_PdS3_,"",@"SHT_CUDA_INFO"
	.sectionflags	@""
	.align	4


	//----- nvinfo : EIATTR_CUDA_API_VERSION
	.align		4
        /*0000*/ 	.byte	0x04, 0x37
        /*0002*/ 	.short	(.L_101 - .L_100)
.L_100:
        /*0004*/ 	.word	0x00000082


	//----- nvinfo : EIATTR_KPARAM_INFO
	.align		4
.L_101:
        /*0008*/ 	.byte	0x04, 0x17
        /*000a*/ 	.short	(.L_103 - .L_102)
.L_102:
        /*000c*/ 	.word	0x00000000
        /*0010*/ 	.short	0x000e
        /*0012*/ 	.short	0x0068
        /*0014*/ 	.byte	0x00, 0xf5, 0x21, 0x00


	//----- nvinfo : EIATTR_KPARAM_INFO
	.align		4
.L_103:
        /*0018*/ 	.byte	0x04, 0x17
        /*001a*/ 	.short	(.L_105 - .L_104)
.L_104:
        /*001c*/ 	.word	0x00000000
        /*0020*/ 	.short	0x000d
        /*0022*/ 	.short	0x0060
        /*0024*/ 	.byte	0x00, 0xf5, 0x21, 0x00


	//----- nvinfo : EIATTR_KPARAM_INFO
	.align		4
.L_105:
        /*0028*/ 	.byte	0x04, 0x17
        /*002a*/ 	.short	(.L_107 - .L_106)
.L_106:
        /*002c*/ 	.word	0x00000000
        /*0030*/ 	.short	0x000c
        /*0032*/ 	.short	0x0058
        /*0034*/ 	.byte	0x00, 0xf5, 0x21, 0x00


	//----- nvinfo : EIATTR_KPARAM_INFO
	.align		4
.L_107:
        /*0038*/ 	.byte	0x04, 0x17
        /*003a*/ 	.short	(.L_109 - .L_108)
.L_108:
        /*003c*/ 	.word	0x00000000
        /*0040*/ 	.short	0x000b
        /*0042*/ 	.short	0x0050
        /*0044*/ 	.byte	0x00, 0xf5, 0x21, 0x00


	//----- nvinfo : EIATTR_KPARAM_INFO
	.align		4
.L_109:
        /*0048*/ 	.byte	0x04, 0x17
        /*004a*/ 	.short	(.L_111 - .L_110)
.L_110:
        /*004c*/ 	.word	0x00000000
        /*0050*/ 	.short	0x000a
        /*0052*/ 	.short	0x0048
        /*0054*/ 	.byte	0x00, 0xf0, 0x11, 0x00


	//----- nvinfo : EIATTR_KPARAM_INFO
	.align		4
.L_111:
        /*0058*/ 	.byte	0x04, 0x17
        /*005a*/ 	.short	(.L_113 - .L_112)
.L_112:
        /*005c*/ 	.word	0x00000000
        /*0060*/ 	.short	0x0009
        /*0062*/ 	.short	0x0040
        /*0064*/ 	.byte	0x00, 0xf5, 0x21, 0x00


	//----- nvinfo : EIATTR_KPARAM_INFO
	.align		4
.L_113:
        /*0068*/ 	.byte	0x04, 0x17
        /*006a*/ 	.short	(.L_115 - .L_114)
.L_114:
        /*006c*/ 	.word	0x00000000
        /*0070*/ 	.short	0x0008
        /*0072*/ 	.short	0x0038
        /*0074*/ 	.byte	0x00, 0xf5, 0x21, 0x00


	//----- nvinfo : EIATTR_KPARAM_INFO
	.align		4
.L_115:
        /*0078*/ 	.byte	0x04, 0x17
        /*007a*/ 	.short	(.L_117 - .L_116)
.L_116:
        /*007c*/ 	.word	0x00000000
        /*0080*/ 	.short	0x0007
        /*0082*/ 	.short	0x0030
        /*0084*/ 	.byte	0x00, 0xf5, 0x21, 0x00


	//----- nvinfo : EIATTR_KPARAM_INFO
	.align		4
.L_117:
        /*0088*/ 	.byte	0x04, 0x17
        /*008a*/ 	.short	(.L_119 - .L_118)
.L_118:
        /*008c*/ 	.word	0x00000000
        /*0090*/ 	.short	0x0006
        /*0092*/ 	.short	0x0028
        /*0094*/ 	.byte	0x00, 0xf5, 0x21, 0x00


	//----- nvinfo : EIATTR_KPARAM_INFO
	.align		4
.L_119:
        /*0098*/ 	.byte	0x04, 0x17
        /*009a*/ 	.short	(.L_121 - .L_120)
.L_120:
        /*009c*/ 	.word	0x00000000
        /*00a0*/ 	.short	0x0005
        /*00a2*/ 	.short	0x0020
        /*00a4*/ 	.byte	0x00, 0xf5, 0x21, 0x00


	//----- nvinfo : EIATTR_KPARAM_INFO
	.align		4
.L_121:
        /*00a8*/ 	.byte	0x04, 0x17
        /*00aa*/ 	.short	(.L_123 - .L_122)
.L_122:
        /*00ac*/ 	.word	0x00000000
        /*00b0*/ 	.short	0x0004
        /*00b2*/ 	.short	0x0018
        /*00b4*/ 	.byte	0x00, 0xf5, 0x21, 0x00


	//----- nvinfo : EIATTR_KPARAM_INFO
	.align		4
.L_123:
        /*00b8*/ 	.byte	0x04, 0x17
        /*00ba*/ 	.short	(.L_125 - .L_124)
.L_124:
        /*00bc*/ 	.word	0x00000000
        /*00c0*/ 	.short	0x0003
        /*00c2*/ 	.short	0x0010
        /*00c4*/ 	.byte	0x00, 0xf5, 0x21, 0x00


	//----- nvinfo : EIATTR_KPARAM_INFO
	.align		4
.L_125:
        /*00c8*/ 	.byte	0x04, 0x17
        /*00ca*/ 	.short	(.L_127 - .L_126)
.L_126:
        /*00cc*/ 	.word	0x00000000
        /*00d0*/ 	.short	0x0002
        /*00d2*/ 	.short	0x0008
        /*00d4*/ 	.byte	0x00, 0xf5, 0x21, 0x00


	//----- nvinfo : EIATTR_KPARAM_INFO
	.align		4
.L_127:
        /*00d8*/ 	.byte	0x04, 0x17
        /*00da*/ 	.short	(.L_129 - .L_128)
.L_128:
        /*00dc*/ 	.word	0x00000000
        /*00e0*/ 	.short	0x0001
        /*00e2*/ 	.short	0x0004
        /*00e4*/ 	.byte	0x00, 0xf0, 0x11, 0x00


	//----- nvinfo : EIATTR_KPARAM_INFO
	.align		4
.L_129:
        /*00e8*/ 	.byte	0x04, 0x17
        /*00ea*/ 	.short	(.L_131 - .L_130)
.L_130:
        /*00ec*/ 	.word	0x00000000
        /*00f0*/ 	.short	0x0000
        /*00f2*/ 	.short	0x0000
        /*00f4*/ 	.byte	0x00, 0xf0, 0x11, 0x00


	//----- nvinfo : EIATTR_SPARSE_MMA_MASK
	.align		4
.L_131:
        /*00f8*/ 	.byte	0x03, 0x50
        /*00fa*/ 	.short	0x0000


	//----- nvinfo : EIATTR_MAXREG_COUNT
	.align		4
        /*00fc*/ 	.byte	0x03, 0x1b
        /*00fe*/ 	.short	0x00ff


	//----- nvinfo : EIATTR_MERCURY_ISA_VERSION
	.align		4
        /*0100*/ 	.byte	0x03, 0x5f
        /*0102*/ 	.short	0x0101


	//----- nvinfo : EIATTR_VRC_CTA_INIT_COUNT
	.align		4
        /*0104*/ 	.byte	0x02, 0x4a
	.zero		1
	.zero		1


	//----- nvinfo : EIATTR_EXIT_INSTR_OFFSETS
	.align		4
        /*0108*/ 	.byte	0x04, 0x1c
        /*010a*/ 	.short	(.L_133 - .L_132)


	//   ....[0]....
.L_132:
        /*010c*/ 	.word	0x00000070


	//   ....[1]....
        /*0110*/ 	.word	0x000000e0


	//   ....[2]....
        /*0114*/ 	.word	0x00001fd0


	//   ....[3]....
        /*0118*/ 	.word	0x00004290


	//----- nvinfo : EIATTR_CRS_STACK_SIZE
	.align		4
.L_133:
        /*011c*/ 	.byte	0x04, 0x1e
        /*011e*/ 	.short	(.L_135 - .L_134)
.L_134:
        /*0120*/ 	.word	0x00000000


	//----- nvinfo : EIATTR_CBANK_PARAM_SIZE
	.align		4
.L_135:
        /*0124*/ 	.byte	0x03, 0x19
        /*0126*/ 	.short	0x0070


	//----- nvinfo : EIATTR_PARAM_CBANK
	.align		4
        /*0128*/ 	.byte	0x04, 0x0a
        /*012a*/ 	.short	(.L_137 - .L_136)
	.align		4
.L_136:
        /*012c*/ 	.word	index@(.nv.constant0._Z20backward_pass_kerneliiPKiS0_S0_PKdS0_S0_S0_S0_iS2_S2_PdS3_)
        /*0130*/ 	.short	0x0380
        /*0132*/ 	.short	0x0070


	//----- nvinfo : EIATTR_SW_WAR
	.align		4
.L_137:
        /*0134*/ 	.byte	0x04, 0x36
        /*0136*/ 	.short	(.L_139 - .L_138)
.L_138:
        /*0138*/ 	.word	0x00000008
.L_139:


//--------------------- .nv.info._Z19forward_pass_kerneliiiPKiS0_PKbS0_PKhPKdS0_S0_S0_PdS7_ --------------------------
	.section	.nv.info._Z19forward_pass_kerneliiiPKiS0_PKbS0_PKhPKdS0_S0_S0_PdS7_,"",@"SHT_CUDA_INFO"
	.sectionflags	@""
	.align	4


	//----- nvinfo : EIATTR_CUDA_API_VERSION
	.align		4
        /*0000*/ 	.byte	0x04, 0x37
        /*0002*/ 	.short	(.L_141 - .L_140)
.L_140:
        /*0004*/ 	.word	0x00000082


	//----- nvinfo : EIATTR_KPARAM_INFO
	.align		4
.L_141:
        /*0008*/ 	.byte	0x04, 0x17
        /*000a*/ 	.short	(.L_143 - .L_142)
.L_142:
        /*000c*/ 	.word	0x00000000
        /*0010*/ 	.short	0x000d
        /*0012*/ 	.short	0x0060
        /*0014*/ 	.byte	0x00, 0xf5, 0x21, 0x00


	//----- nvinfo : EIATTR_KPARAM_INFO
	.align		4
.L_143:
        /*0018*/ 	.byte	0x04, 0x17
        /*001a*/ 	.short	(.L_145 - .L_144)
.L_144:
        /*001c*/ 	.word	0x00000000
        /*0020*/ 	.short	0x000c
        /*0022*/ 	.short	0x0058
        /*0024*/ 	.byte	0x00, 0xf5, 0x21, 0x00


	//----- nvinfo : EIATTR_KPARAM_INFO
	.align		4
.L_145:
        /*0028*/ 	.byte	0x04, 0x17
        /*002a*/ 	.short	(.L_147 - .L_146)
.L_146:
        /*002c*/ 	.word	0x00000000
        /*0030*/ 	.short	0x000b
        /*0032*/ 	.short	0x0050
        /*0034*/ 	.byte	0x00, 0xf5, 0x21, 0x00


	//----- nvinfo : EIATTR_KPARAM_INFO
	.align		4
.L_147:
        /*0038*/ 	.byte	0x04, 0x17
        /*003a*/ 	.short	(.L_149 - .L_148)
.L_148:
        /*003c*/ 	.word	0x00000000
        /*0040*/ 	.short	0x000a
        /*0042*/ 	.short	0x0048
        /*0044*/ 	.byte	0x00, 0xf5, 0x21, 0x00


	//----- nvinfo : EIATTR_KPARAM_INFO
	.align		4
.L_149:
        /*0048*/ 	.byte	0x04, 0x17
        /*004a*/ 	.short	(.L_151 - .L_150)
.L_150:
        /*004c*/ 	.word	0x00000000
        /*0050*/ 	.short	0x0009
        /*0052*/ 	.short	0x0040
        /*0054*/ 	.byte	0x00, 0xf5, 0x21, 0x00


	//----- nvinfo : EIATTR_KPARAM_INFO
	.align		4
.L_151:
        /*0058*/ 	.byte	0x04, 0x17
        /*005a*/ 	.short	(.L_153 - .L_152)
.L_152:
        /*005c*/ 	.word	0x00000000
        /*0060*/ 	.short	0x0008
        /*0062*/ 	.short	0x0038
        /*0064*/ 	.byte	0x00, 0xf5, 0x21, 0x00


	//----- nvinfo : EIATTR_KPARAM_INFO
	.align		4
.L_153:
        /*0068*/ 	.byte	0x04, 0x17
        /*006a*/ 	.short	(.L_155 - .L_154)
.L_154:
        /*006c*/ 	.word	0x00000000
        /*0070*/ 	.short	0x0007
        /*0072*/ 	.short	0x0030
        /*0074*/ 	.byte	0x00, 0xf5, 0x21, 0x00


	//----- nvinfo : EIATTR_KPARAM_INFO
	.align		4
.L_155:
        /*0078*/ 	.byte	0x04, 0x17
        /*007a*/ 	.short	(.L_157 - .L_156)
.L_156:
        /*007c*/ 	.word	0x00000000
        /*0080*/ 	.short	0x0006
        /*0082*/ 	.short	0x0028
        /*0084*/ 	.byte	0x00, 0xf5, 0x21, 0x00


	//----- nvinfo : EIATTR_KPARAM_INFO
	.align		4
.L_157:
        /*0088*/ 	.byte	0x04, 0x17
        /*008a*/ 	.short	(.L_159 - .L_158)
.L_158:
        /*008c*/ 	.word	0x00000000
        /*0090*/ 	.short	0x0005
        /*0092*/ 	.short	0x0020
        /*0094*/ 	.byte	0x00, 0xf5, 0x21, 0x00


	//----- nvinfo : EIATTR_KPARAM_INFO
	.align		4
.L_159:
        /*0098*/ 	.byte	0x04, 0x17
        /*009a*/ 	.short	(.L_161 - .L_160)
.L_160:
        /*009c*/ 	.word	0x00000000
        /*00a0*/ 	.short	0x0004
        /*00a2*/ 	.short	0x0018
        /*00a4*/ 	.byte	0x00, 0xf5, 0x21, 0x00


	//----- nvinfo : EIATTR_KPARAM_INFO
	.align		4
.L_161:
        /*00a8*/ 	.byte	0x04, 0x17
        /*00aa*/ 	.short	(.L_163 - .L_162)
.L_162:
        /*00ac*/ 	.word	0x00000000
        /*00b0*/ 	.short	0x0003
        /*00b2*/ 	.short	0x0010
        /*00b4*/ 	.byte	0x00, 0xf5, 0x21, 0x00


	//----- nvinfo : EIATTR_KPARAM_INFO
	.align		4
.L_163:
        /*00b8*/ 	.byte	0x04, 0x17
        /*00ba*/ 	.short	(.L_165 - .L_164)
.L_164:
        /*00bc*/ 	.word	0x00000000
        /*00c0*/ 	.short	0x0002
        /*00c2*/ 	.short	0x0008
        /*00c4*/ 	.byte	0x00, 0xf0, 0x11, 0x00


	//----- nvinfo : EIATTR_KPARAM_INFO
	.align		4
.L_165:
        /*00c8*/ 	.byte	0x04, 0x17
        /*00ca*/ 	.short	(.L_167 - .L_166)
.L_166:
        /*00cc*/ 	.word	0x00000000
        /*00d0*/ 	.short	0x0001
        /*00d2*/ 	.short	0x0004
        /*00d4*/ 	.byte	0x00, 0xf0, 0x11, 0x00


	//----- nvinfo : EIATTR_KPARAM_INFO
	.align		4
.L_167:
        /*00d8*/ 	.byte	0x04, 0x17
        /*00da*/ 	.short	(.L_169 - .L_168)
.L_168:
        /*00dc*/ 	.word	0x00000000
        /*00e0*/ 	.short	0x0000
        /*00e2*/ 	.short	0x0000
        /*00e4*/ 	.byte	0x00, 0xf0, 0x11, 0x00


	//----- nvinfo : EIATTR_SPARSE_MMA_MASK
	.align		4
.L_169:
        /*00e8*/ 	.byte	0x03, 0x50
        /*00ea*/ 	.short	0x0000


	//----- nvinfo : EIATTR_MAXREG_COUNT
	.align		4
        /*00ec*/ 	.byte	0x03, 0x1b
        /*00ee*/ 	.short	0x00ff


	//----- nvinfo : EIATTR_MERCURY_ISA_VERSION
	.align		4
        /*00f0*/ 	.byte	0x03, 0x5f
        /*00f2*/ 	.short	0x0101


	//----- nvinfo : EIATTR_VRC_CTA_INIT_COUNT
	.align		4
        /*00f4*/ 	.byte	0x02, 0x4a
	.zero		1
	.zero		1


	//----- nvinfo : EIATTR_EXIT_INSTR_OFFSETS
	.align		4
        /*00f8*/ 	.byte	0x04, 0x1c
        /*00fa*/ 	.short	(.L_171 - .L_170)


	//   ....[0]....
.L_170:
        /*00fc*/ 	.word	0x00000070


	//   ....[1]....
        /*0100*/ 	.word	0x000000a0


	//   ....[2]....
        /*0104*/ 	.word	0x00004c50


	//----- nvinfo : EIATTR_CRS_STACK_SIZE
	.align		4
.L_171:
        /*0108*/ 	.byte	0x04, 0x1e
        /*010a*/ 	.short	(.L_173 - .L_172)
.L_172:
        /*010c*/ 	.word	0x00000000


	//----- nvinfo : EIATTR_CBANK_PARAM_SIZE
	.align		4
.L_173:
        /*0110*/ 	.byte	0x03, 0x19
        /*0112*/ 	.short	0x0068


	//----- nvinfo : EIATTR_PARAM_CBANK
	.align		4
        /*0114*/ 	.byte	0x04, 0x0a
        /*0116*/ 	.short	(.L_175 - .L_174)
	.align		4
.L_174:
        /*0118*/ 	.word	index@(.nv.constant0._Z19forward_pass_kerneliiiPKiS0_PKbS0_PKhPKdS0_S0_S0_PdS7_)
        /*011c*/ 	.short	0x0380
        /*011e*/ 	.short	0x0068


	//----- nvinfo : EIATTR_SW_WAR
	.align		4
.L_175:
        /*0120*/ 	.byte	0x04, 0x36
        /*0122*/ 	.short	(.L_177 - .L_176)
.L_176:
        /*0124*/ 	.word	0x00000008
.L_177:


//--------------------- .nv.callgraph             --------------------------
	.section	.nv.callgraph,"",@"SHT_CUDA_CALLGRAPH"
	.align	4
	.sectionentsize	8
	.align		4
        /*0000*/ 	.word	0x00000000
	.align		4
        /*0004*/ 	.word	0xffffffff
	.align		4
        /*0008*/ 	.word	0x00000000
	.align		4
        /*000c*/ 	.word	0xfffffffe
	.align		4
        /*0010*/ 	.word	0x00000000
	.align		4
        /*0014*/ 	.word	0xfffffffd
	.align		4
        /*0018*/ 	.word	0x00000000
	.align		4
        /*001c*/ 	.word	0xfffffffc


//--------------------- .text._Z25compute_pattern_ll_kerneliiPKiiPKdS2_S2_S0_Pd --------------------------
	.section	.text._Z25compute_pattern_ll_kerneliiPKiiPKdS2_S2_S0_Pd,"ax",@progbits
	.align	128
        .global         _Z25compute_pattern_ll_kerneliiPKiiPKdS2_S2_S0_Pd
        .type           _Z25compute_pattern_ll_kerneliiPKiiPKdS2_S2_S0_Pd,@function
        .size           _Z25compute_pattern_ll_kerneliiPKiiPKdS2_S2_S0_Pd,(.L_x_197 - _Z25compute_pattern_ll_kerneliiPKiiPKdS2_S2_S0_Pd)
        .other          _Z25compute_pattern_ll_kerneliiPKiiPKdS2_S2_S0_Pd,@"STO_CUDA_ENTRY STV_DEFAULT"
_Z25compute_pattern_ll_kerneliiPKiiPKdS2_S2_S0_Pd:
.text._Z25compute_pattern_ll_kerneliiPKiiPKdS2_S2_S0_Pd:
[----:B------:R-:W-:Y:S01]  /*0000*/  LDC R1, c[0x0][0x37c] ;  /* 0x0000df00ff017b82 */ /* 0x000fe20000000800 */
[----:B------:R-:W0:Y:S07]  /*0010*/  S2R R3, SR_TID.X ;  /* 0x0000000000037919 */ /* 0x000e2e0000002100 */
[----:B------:R-:W0:Y:S01]  /*0020*/  S2UR UR4, SR_CTAID.X ;  /* 0x00000000000479c3 */ /* 0x000e220000002500 */
[----:B------:R-:W1:Y:S07]  /*0030*/  LDCU UR5, c[0x0][0x380] ;  /* 0x00007000ff0577ac */ /* 0x000e6e0008000800 */
[----:B------:R-:W0:Y:S02]  /*0040*/  LDC R0, c[0x0][0x360] ;  /* 0x0000d800ff007b82 */ /* 0x000e240000000800 */
[----:B0-----:R-:W-:-:S05]  /*0050*/  IMAD R0, R0, UR4, R3 ;  /* 0x0000000400007c24 */ /* 0x001fca000f8e0203 */
[----:B-1----:R-:W-:-:S13]  /*0060*/  ISETP.GE.AND P0, PT, R0, UR5, PT ;  /* 0x0000000500007c0c */ /* 0x002fda000bf06270 */
[----:B------:R-:W-:Y:S05]  /*0070*/  @P0 EXIT ;  /* 0x000000000000094d */ /* 0x000fea0003800000 */
[----:B------:R-:W0:Y:S01]  /*0080*/  LDCU UR5, c[0x0][0x384] ;  /* 0x00007080ff0577ac */ /* 0x000e220008000800 */
[----:B------:R-:W-:Y:S01]  /*0090*/  CS2R R30, SRZ ;  /* 0x00000000001e7805 */ /* 0x000fe2000001ff00 */
[----:B------:R-:W1:Y:S01]  /*00a0*/  LDCU.64 UR8, c[0x0][0x358] ;  /* 0x00006b00ff0877ac */ /* 0x000e620008000a00 */
[----:B0-----:R-:W-:Y:S02]  /*00b0*/  UISETP.GE.AND UP0, UPT, UR5, 0x1, UPT ;  /* 0x000000010500788c */ /* 0x001fe4000bf06270 */
[----:B------:R-:W-:-:S04]  /*00c0*/  IMAD R4, R0, UR5, RZ ;  /* 0x0000000500047c24 */ /* 0x000fc8000f8e02ff */
[----:B------:R-:W-:-:S05]  /*00d0*/  IMAD.SHL.U32 R2, R4, 0x4, RZ ;  /* 0x0000000404027824 */ /* 0x000fca00078e00ff */
[----:B------:R-:W-:Y:S01]  /*00e0*/  SHF.R.S32.HI R3, RZ, 0x1f, R2 ;  /* 0x0000001fff037819 */ /* 0x000fe20000011402 */
[----:B-1----:R-:W-:Y:S06]  /*00f0*/  BRA.U !UP0, `(.L_x_0) ;  /* 0x0000000508c87547 */ /* 0x002fec000b800000 */
[----:B------:R-:W-:Y:S01]  /*0100*/  UISETP.GE.U32.AND UP1, UPT, UR5, 0x10, UPT ;  /* 0x000000100500788c */ /* 0x000fe2000bf26070 */
[----:B------:R-:W-:Y:S01]  /*0110*/  SHF.R.S32.HI R5, RZ, 0x1f, R4 ;  /* 0x0000001fff057819 */ /* 0x000fe20000011404 */
[----:B------:R-:W-:Y:S01]  /*0120*/  ULOP3.LUT UR6, UR5, 0xf, URZ, 0xc0, !UPT ;  /* 0x0000000f05067892 */ /* 0x000fe2000f8ec0ff */
[----:B------:R-:W-:Y:S01]  /*0130*/  CS2R R30, SRZ ;  /* 0x00000000001e7805 */ /* 0x000fe2000001ff00 */
[----:B------:R-:W-:Y:S02]  /*0140*/  UMOV UR4, URZ ;  /* 0x000000ff00047c82 */ /* 0x000fe40008000000 */
[----:B------:R-:W-:-:S03]  /*0150*/  UISETP.NE.AND UP0, UPT, UR6, URZ, UPT ;  /* 0x000000ff0600728c */ /* 0x000fc6000bf05270 */
[----:B------:R-:W-:Y:S08]  /*0160*/  BRA.U !UP1, `(.L_x_1) ;  /* 0x0000000109b47547 */ /* 0x000ff0000b800000 */
[----:B------:R-:W0:Y:S01]  /*0170*/  LDCU.64 UR10, c[0x0][0x3a8] ;  /* 0x00007500ff0a77ac */ /* 0x000e220008000a00 */
[----:B------:R-:W-:Y:S01]  /*0180*/  CS2R R30, SRZ ;  /* 0x00000000001e7805 */ /* 0x000fe2000001ff00 */
[----:B------:R-:W-:-:S04]  /*0190*/  ULOP3.LUT UR4, UR5, 0x7ffffff0, URZ, 0xc0, !UPT ;  /* 0x7ffffff005047892 */ /* 0x000fc8000f8ec0ff */
[----:B------:R-:W-:Y:S01]  /*01a0*/  UIADD3 UR7, UPT, UPT, -UR4, URZ, URZ ;  /* 0x000000ff04077290 */ /* 0x000fe2000fffe1ff */
[----:B0-----:R-:W-:-:S04]  /*01b0*/  LEA R6, P0, R4, UR10, 0x3 ;  /* 0x0000000a04067c11 */ /* 0x001fc8000f8018ff */
[----:B------:R-:W-:Y:S02]  /*01c0*/  IADD3 R6, P1, PT, R6, 0x40, RZ ;  /* 0x0000004006067810 */ /* 0x000fe40007f3e0ff */
[----:B------:R-:W-:-:S05]  /*01d0*/  LEA.HI.X R7, R4, UR11, R5, 0x3, P0 ;  /* 0x0000000b04077c11 */ /* 0x000fca00080f1c05 */
[----:B------:R-:W-:-:S07]  /*01e0*/  IMAD.X R7, RZ, RZ, R7, P1 ;  /* 0x000000ffff077224 */ /* 0x000fce00008e0607 */
.L_x_2:
[----:B------:R-:W2:Y:S04]  /*01f0*/  LDG.E.64 R20, desc[UR8][R6.64+-0x40] ;  /* 0xffffc00806147981 */ /* 0x000ea8000c1e1b00 */
[----:B------:R-:W3:Y:S04]  /*0200*/  LDG.E.64 R18, desc[UR8][R6.64+-0x38] ;  /* 0xffffc80806127981 */ /* 0x000ee8000c1e1b00 */
[----:B------:R-:W4:Y:S04]  /*0210*/  LDG.E.64 R16, desc[UR8][R6.64+-0x30] ;  /* 0xffffd00806107981 */ /* 0x000f28000c1e1b00 */
[----:B------:R-:W5:Y:S04]  /*0220*/  LDG.E.64 R14, desc[UR8][R6.64+-0x28] ;  /* 0xffffd808060e7981 */ /* 0x000f68000c1e1b00 */
[----:B------:R-:W5:Y:S04]  /*0230*/  LDG.E.64 R12, desc[UR8][R6.64+-0x20] ;  /* 0xffffe008060c7981 */ /* 0x000f68000c1e1b00 */
[----:B------:R-:W5:Y:S04]  /*0240*/  LDG.E.64 R10, desc[UR8][R6.64+-0x18] ;  /* 0xffffe808060a7981 */ /* 0x000f68000c1e1b00 */
[----:B------:R-:W5:Y:S04]  /*0250*/  LDG.E.64 R24, desc[UR8][R6.64+-0x10] ;  /* 0xfffff00806187981 */ /* 0x000f68000c1e1b00 */
[----:B------:R-:W5:Y:S04]  /*0260*/  LDG.E.64 R8, desc[UR8][R6.64+-0x8] ;  /* 0xfffff80806087981 */ /* 0x000f68000c1e1b00 */
[----:B------:R-:W5:Y:S01]  /*0270*/  LDG.E.64 R22, desc[UR8][R6.64] ;  /* 0x0000000806167981 */ /* 0x000f62000c1e1b00 */
[----:B--2---:R-:W-:-:S03]  /*0280*/  DADD R30, R20, R30 ;  /* 0x00000000141e7229 */ /* 0x004fc6000000001e */
[----:B------:R-:W2:Y:S05]  /*0290*/  LDG.E.64 R20, desc[UR8][R6.64+0x8] ;  /* 0x0000080806147981 */ /* 0x000eaa000c1e1b00 */
[----:B---3--:R-:W-:Y:S02]  /*02a0*/  DADD R18, R30, R18 ;  /* 0x000000001e127229 */ /* 0x008fe40000000012 */
[----:B------:R-:W3:Y:S06]  /*02b0*/  LDG.E.64 R30, desc[UR8][R6.64+0x38] ;  /* 0x00003808061e7981 */ /* 0x000eec000c1e1b00 */
[----:B----4-:R-:W-:-:S02]  /*02c0*/  DADD R16, R18, R16 ;  /* 0x0000000012107229 */ /* 0x010fc40000000010 */
[----:B------:R-:W4:Y:S06]  /*02d0*/  LDG.E.64 R18, desc[UR8][R6.64+0x10] ;  /* 0x0000100806127981 */ /* 0x000f2c000c1e1b00 */
[----:B-----5:R-:W-:Y:S02]  /*02e0*/  DADD R14, R16, R14 ;  /* 0x00000000100e7229 */ /* 0x020fe4000000000e */
[----:B------:R-:W5:Y:S06]  /*02f0*/  LDG.E.64 R16, desc[UR8][R6.64+0x18] ;  /* 0x0000180806107981 */ /* 0x000f6c000c1e1b00 */
[----:B------:R-:W-:-:S02]  /*0300*/  DADD R12, R14, R12 ;  /* 0x000000000e0c7229 */ /* 0x000fc4000000000c */
[----:B------:R-:W3:Y:S06]  /*0310*/  LDG.E.64 R14, desc[UR8][R6.64+0x20] ;  /* 0x00002008060e7981 */ /* 0x000eec000c1e1b00 */
[----:B------:R-:W-:Y:S02]  /*0320*/  DADD R10, R12, R10 ;  /* 0x000000000c0a7229 */ /* 0x000fe4000000000a */
[----:B------:R-:W3:Y:S06]  /*0330*/  LDG.E.64 R12, desc[UR8][R6.64+0x28] ;  /* 0x00002808060c7981 */ /* 0x000eec000c1e1b00 */
[----:B------:R-:W-:-:S02]  /*0340*/  DADD R24, R10, R24 ;  /* 0x000000000a187229 */ /* 0x000fc40000000018 */
[----:B------:R0:W3:Y:S06]  /*0350*/  LDG.E.64 R10, desc[UR8][R6.64+0x30] ;  /* 0x00003008060a7981 */ /* 0x0000ec000c1e1b00 */
[----:B------:R-:W-:-:S08]  /*0360*/  DADD R8, R24, R8 ;  /* 0x0000000018087229 */ /* 0x000fd00000000008 */
[----:B------:R-:W-:Y:S01]  /*0370*/  DADD R8, R8, R22 ;  /* 0x0000000008087229 */ /* 0x000fe20000000016 */
[----:B------:R-:W-:-:S04]  /*0380*/  UIADD3 UR7, UPT, UPT, UR7, 0x10, URZ ;  /* 0x0000001007077890 */ /* 0x000fc8000fffe0ff */
[----:B------:R-:W-:Y:S01]  /*0390*/  UISETP.NE.AND UP1, UPT, UR7, URZ, UPT ;  /* 0x000000ff0700728c */ /* 0x000fe2000bf25270 */
[----:B0-----:R-:W-:-:S05]  /*03a0*/  IADD3 R6, P0, PT, R6, 0x80, RZ ;  /* 0x0000008006067810 */ /* 0x001fca0007f1e0ff */
[----:B------:R-:W-:Y:S01]  /*03b0*/  IMAD.X R7, RZ, RZ, R7, P0 ;  /* 0x000000ffff077224 */ /* 0x000fe200000e0607 */
[----:B--2---:R-:W-:-:S08]  /*03c0*/  DADD R8, R8, R20 ;  /* 0x0000000008087229 */ /* 0x004fd00000000014 */
[----:B----4-:R-:W-:-:S08]  /*03d0*/  DADD R8, R8, R18 ;  /* 0x0000000008087229 */ /* 0x010fd00000000012 */
[----:B-----5:R-:W-:-:S08]  /*03e0*/  DADD R8, R8, R16 ;  /* 0x0000000008087229 */ /* 0x020fd00000000010 */
[----:B---3--:R-:W-:-:S08]  /*03f0*/  DADD R8, R8, R14 ;  /* 0x0000000008087229 */ /* 0x008fd0000000000e */
[----:B------:R-:W-:-:S08]  /*0400*/  DADD R8, R8, R12 ;  /* 0x0000000008087229 */ /* 0x000fd0000000000c */
[----:B------:R-:W-:-:S08]  /*0410*/  DADD R8, R8, R10 ;  /* 0x0000000008087229 */ /* 0x000fd0000000000a */
[----:B------:R-:W-:Y:S01]  /*0420*/  DADD R30, R8, R30 ;  /* 0x00000000081e7229 */ /* 0x000fe2000000001e */
[----:B------:R-:W-:Y:S10]  /*0430*/  BRA.U UP1, `(.L_x_2) ;  /* 0xfffffffd016c7547 */ /* 0x000ff4000b83ffff */
.L_x_1:
[----:B------:R-:W-:Y:S05]  /*0440*/  BRA.U !UP0, `(.L_x_0) ;  /* 0x0000000108f47547 */ /* 0x000fea000b800000 */
[----:B------:R-:W-:Y:S02]  /*0450*/  UISETP.GE.U32.AND UP0, UPT, UR6, 0x8, UPT ;  /* 0x000000080600788c */ /* 0x000fe4000bf06070 */
[----:B------:R-:W-:-:S04]  /*0460*/  ULOP3.LUT UR7, UR5, 0x7, URZ, 0xc0, !UPT ;  /* 0x0000000705077892 */ /* 0x000fc8000f8ec0ff */
[----:B------:R-:W-:-:S03]  /*0470*/  UISETP.NE.AND UP1, UPT, UR7, URZ, UPT ;  /* 0x000000ff0700728c */ /* 0x000fc6000bf25270 */
[----:B------:R-:W-:Y:S08]  /*0480*/  BRA.U !UP0, `(.L_x_3) ;  /* 0x0000000108587547 */ /* 0x000ff0000b800000 */
[----:B------:R-:W0:Y:S01]  /*0490*/  LDCU.64 UR10, c[0x0][0x3a8] ;  /* 0x00007500ff0a77ac */ /* 0x000e220008000a00 */
[----:B------:R-:W-:-:S05]  /*04a0*/  IADD3 R6, P0, PT, R4, UR4, RZ ;  /* 0x0000000404067c10 */ /* 0x000fca000ff1e0ff */
[----:B------:R-:W-:Y:S01]  /*04b0*/  IMAD.X R7, RZ, RZ, R5, P0 ;  /* 0x000000ffff077224 */ /* 0x000fe200000e0605 */
[----:B0-----:R-:W-:-:S04]  /*04c0*/  LEA R22, P0, R6, UR10, 0x3 ;  /* 0x0000000a06167c11 */ /* 0x001fc8000f8018ff */
[----:B------:R-:W-:-:S05]  /*04d0*/  LEA.HI.X R23, R6, UR11, R7, 0x3, P0 ;  /* 0x0000000b06177c11 */ /* 0x000fca00080f1c07 */
[----:B------:R-:W2:Y:S04]  /*04e0*/  LDG.E.64 R6, desc[UR8][R22.64] ;  /* 0x0000000816067981 */ /* 0x000ea8000c1e1b00 */
[----:B------:R-:W3:Y:S04]  /*04f0*/  LDG.E.64 R8, desc[UR8][R22.64+0x8] ;  /* 0x0000080816087981 */ /* 0x000ee8000c1e1b00 */
[----:B------:R-:W4:Y:S04]  /*0500*/  LDG.E.64 R10, desc[UR8][R22.64+0x10] ;  /* 0x00001008160a7981 */ /* 0x000f28000c1e1b00 */
[----:B------:R-:W5:Y:S04]  /*0510*/  LDG.E.64 R12, desc[UR8][R22.64+0x18] ;  /* 0x00001808160c7981 */ /* 0x000f68000c1e1b00 */
[----:B------:R-:W5:Y:S04]  /*0520*/  LDG.E.64 R14, desc[UR8][R22.64+0x20] ;  /* 0x00002008160e7981 */ /* 0x000f68000c1e1b00 */
[----:B------:R-:W5:Y:S04]  /*0530*/  LDG.E.64 R16, desc[UR8][R22.64+0x28] ;  /* 0x0000280816107981 */ /* 0x000f68000c1e1b00 */
[----:B------:R-:W5:Y:S04]  /*0540*/  LDG.E.64 R18, desc[UR8][R22.64+0x30] ;  /* 0x0000300816127981 */ /* 0x000f68000c1e1b00 */
[----:B------:R-:W5:Y:S01]  /*0550*/  LDG.E.64 R20, desc[UR8][R22.64+0x38] ;  /* 0x0000380816147981 */ /* 0x000f62000c1e1b00 */
[----:B------:R-:W-:Y:S01]  /*0560*/  UIADD3 UR4, UPT, UPT, UR4, 0x8, URZ ;  /* 0x0000000804047890 */ /* 0x000fe2000fffe0ff */
[----:B--2---:R-:W-:-:S08]  /*0570*/  DADD R6, R30, R6 ;  /* 0x000000001e067229 */ /* 0x004fd00000000006 */
[----:B---3--:R-:W-:-:S08]  /*0580*/  DADD R6, R6, R8 ;  /* 0x0000000006067229 */ /* 0x008fd00000000008 */
[----:B----4-:R-:W-:-:S08]  /*0590*/  DADD R6, R6, R10 ;  /* 0x0000000006067229 */ /* 0x010fd0000000000a */
[----:B-----5:R-:W-:-:S08]  /*05a0*/  DADD R6, R6, R12 ;  /* 0x0000000006067229 */ /* 0x020fd0000000000c */
[----:B------:R-:W-:-:S08]  /*05b0*/  DADD R6, R6, R14 ;  /* 0x0000000006067229 */ /* 0x000fd0000000000e */
[----:B------:R-:W-:-:S08]  /*05c0*/  DADD R6, R6, R16 ;  /* 0x0000000006067229 */ /* 0x000fd00000000010 */
[----:B------:R-:W-:-:S08]  /*05d0*/  DADD R6, R6, R18 ;  /* 0x0000000006067229 */ /* 0x000fd00000000012 */
[----:B------:R-:W-:-:S11]  /*05e0*/  DADD R30, R6, R20 ;  /* 0x00000000061e7229 */ /* 0x000fd60000000014 */
.L_x_3:
        /* <DEDUP_REMOVED lines=13> */
[----:B------:R-:W5:Y:S01]  /*06c0*/  LDG.E.64 R14, desc[UR8][R6.64+0x18] ;  /* 0x00001808060e7981 */ /* 0x000f62000c1e1b00 */
[----:B------:R-:W-:Y:S01]  /*06d0*/  UIADD3 UR4, UPT, UPT, UR4, 0x4, URZ ;  /* 0x0000000404047890 */ /* 0x000fe2000fffe0ff */
[----:B--2---:R-:W-:-:S08]  /*06e0*/  DADD R8, R30, R8 ;  /* 0x000000001e087229 */ /* 0x004fd00000000008 */
[----:B---3--:R-:W-:-:S08]  /*06f0*/  DADD R8, R8, R10 ;  /* 0x0000000008087229 */ /* 0x008fd0000000000a */
[----:B----4-:R-:W-:-:S08]  /*0700*/  DADD R8, R8, R12 ;  /* 0x0000000008087229 */ /* 0x010fd0000000000c */
[----:B-----5:R-:W-:-:S11]  /*0710*/  DADD R30, R8, R14 ;  /* 0x00000000081e7229 */ /* 0x020fd6000000000e */
.L_x_4:
[----:B------:R-:W-:Y:S05]  /*0720*/  BRA.U !UP1, `(.L_x_0) ;  /* 0x00000001093c7547 */ /* 0x000fea000b800000 */
[----:B------:R-:W0:Y:S01]  /*0730*/  LDCU.64 UR6, c[0x0][0x3a8] ;  /* 0x00007500ff0677ac */ /* 0x000e220008000a00 */
[----:B------:R-:W-:Y:S01]  /*0740*/  IADD3 R4, P0, PT, R4, UR4, RZ ;  /* 0x0000000404047c10 */ /* 0x000fe2000ff1e0ff */
[----:B------:R-:W-:-:S04]  /*0750*/  UIADD3 UR5, UPT, UPT, -UR5, URZ, URZ ;  /* 0x000000ff05057290 */ /* 0x000fc8000fffe1ff */
[----:B------:R-:W-:Y:S01]  /*0760*/  IMAD.X R5, RZ, RZ, R5, P0 ;  /* 0x000000ffff057224 */ /* 0x000fe200000e0605 */
[----:B0-----:R-:W-:-:S04]  /*0770*/  LEA R6, P1, R4, UR6, 0x3 ;  /* 0x0000000604067c11 */ /* 0x001fc8000f8218ff */
[----:B------:R-:W-:-:S09]  /*0780*/  LEA.HI.X R7, R4, UR7, R5, 0x3, P1 ;  /* 0x0000000704077c11 */ /* 0x000fd200088f1c05 */
.L_x_5:
[----:B------:R-:W-:Y:S02]  /*0790*/  IMAD.MOV.U32 R4, RZ, RZ, R6 ;  /* 0x000000ffff047224 */ /* 0x000fe400078e0006 */
[----:B------:R-:W-:-:S06]  /*07a0*/  IMAD.MOV.U32 R5, RZ, RZ, R7 ;  /* 0x000000ffff057224 */ /* 0x000fcc00078e0007 */
[----:B------:R-:W2:Y:S01]  /*07b0*/  LDG.E.64 R4, desc[UR8][R4.64] ;  /* 0x0000000804047981 */ /* 0x000ea2000c1e1b00 */
[----:B------:R-:W-:Y:S01]  /*07c0*/  UIADD3 UR5, UPT, UPT, UR5, 0x1, URZ ;  /* 0x0000000105057890 */ /* 0x000fe2000fffe0ff */
[----:B------:R-:W-:-:S03]  /*07d0*/  IADD3 R6, P0, PT, R6, 0x8, RZ ;  /* 0x0000000806067810 */ /* 0x000fc60007f1e0ff */
[----:B------:R-:W-:Y:S02]  /*07e0*/  UISETP.NE.AND UP0, UPT, UR5, URZ, UPT ;  /* 0x000000ff0500728c */ /* 0x000fe4000bf05270 */
[----:B------:R-:W-:Y:S01]  /*07f0*/  IMAD.X R7, RZ, RZ, R7, P0 ;  /* 0x000000ffff077224 */ /* 0x000fe200000e0607 */
[----:B--2---:R-:W-:-:S06]  /*0800*/  DADD R30, R4, R30 ;  /* 0x00000000041e7229 */ /* 0x004fcc000000001e */
[----:B------:R-:W-:Y:S05]  /*0810*/  BRA.U UP0, `(.L_x_5) ;  /* 0xfffffffd00dc7547 */ /* 0x000fea000b83ffff */
.L_x_0:
[----:B------:R-:W0:Y:S01]  /*0820*/  LDCU UR6, c[0x0][0x390] ;  /* 0x00007200ff0677ac */ /* 0x000e220008000800 */
[----:B------:R-:W-:Y:S01]  /*0830*/  IMAD.MOV.U32 R18, RZ, RZ, 0x0 ;  /* 0x00000000ff127424 */ /* 0x000fe200078e00ff */
[----:B------:R-:W-:Y:S01]  /*0840*/  MOV R16, 0x0 ;  /* 0x0000000000107802 */ /* 0x000fe20000000f00 */
[----:B------:R-:W-:Y:S02]  /*0850*/  IMAD.MOV.U32 R19, RZ, RZ, 0x3ff00000 ;  /* 0x3ff00000ff137424 */ /* 0x000fe400078e00ff */
[----:B------:R-:W-:Y:S02]  /*0860*/  IMAD.MOV.U32 R17, RZ, RZ, 0x3ff00000 ;  /* 0x3ff00000ff117424 */ /* 0x000fe400078e00ff */
[----:B------:R-:W-:Y:S02]  /*0870*/  IMAD.MOV.U32 R14, RZ, RZ, 0x0 ;  /* 0x00000000ff0e7424 */ /* 0x000fe400078e00ff */
[----:B------:R-:W-:Y:S02]  /*0880*/  IMAD.MOV.U32 R15, RZ, RZ, 0x3ff00000 ;  /* 0x3ff00000ff0f7424 */ /* 0x000fe400078e00ff */
[----:B------:R-:W-:-:S02]  /*0890*/  IMAD.MOV.U32 R12, RZ, RZ, 0x0 ;  /* 0x00000000ff0c7424 */ /* 0x000fc400078e00ff */
[----:B------:R-:W-:Y:S01]  /*08a0*/  IMAD.MOV.U32 R13, RZ, RZ, 0x3ff00000 ;  /* 0x3ff00000ff0d7424 */ /* 0x000fe200078e00ff */
[----:B0-----:R-:W-:-:S09]  /*08b0*/  UISETP.GE.AND UP0, UPT, UR6, 0x1, UPT ;  /* 0x000000010600788c */ /* 0x001fd2000bf06270 */
[----:B------:R-:W-:Y:S05]  /*08c0*/  BRA.U !UP0, `(.L_x_6) ;  /* 0x0000000908307547 */ /* 0x000fea000b800000 */
[----:B------:R-:W-:Y:S01]  /*08d0*/  UISETP.GE.U32.AND UP1, UPT, UR6, 0x4, UPT ;  /* 0x000000040600788c */ /* 0x000fe2000bf26070 */
[----:B------:R-:W-:Y:S01]  /*08e0*/  IMAD.MOV.U32 R4, RZ, RZ, RZ ;  /* 0x000000ffff047224 */ /* 0x000fe200078e00ff */
[----:B------:R-:W-:Y:S01]  /*08f0*/  ULOP3.LUT UR7, UR6, 0x3, URZ, 0xc0, !UPT ;  /* 0x0000000306077892 */ /* 0x000fe2000f8ec0ff */
[----:B------:R-:W-:Y:S02]  /*0900*/  IMAD.MOV.U32 R18, RZ, RZ, 0x0 ;  /* 0x00000000ff127424 */ /* 0x000fe400078e00ff */
[----:B------:R-:W-:Y:S01]  /*0910*/  IMAD.MOV.U32 R19, RZ, RZ, 0x3ff00000 ;  /* 0x3ff00000ff137424 */ /* 0x000fe200078e00ff */
[----:B------:R-:W-:-:S03]  /*0920*/  UISETP.NE.AND UP0, UPT, UR7, URZ, UPT ;  /* 0x000000ff0700728c */ /* 0x000fc6000bf05270 */
[----:B------:R-:W-:Y:S08]  /*0930*/  BRA.U !UP1, `(.L_x_7) ;  /* 0x0000000509387547 */ /* 0x000ff0000b800000 */
[----:B------:R-:W0:Y:S01]  /*0940*/  LDCU.64 UR4, c[0x0][0x388] ;  /* 0x00007100ff0477ac */ /* 0x000e220008000a00 */
[----:B------:R-:W-:Y:S01]  /*0950*/  IMAD.MOV.U32 R18, RZ, RZ, 0x0 ;  /* 0x00000000ff127424 */ /* 0x000fe200078e00ff */
[----:B------:R-:W-:Y:S01]  /*0960*/  MOV R16, 0x0 ;  /* 0x0000000000107802 */ /* 0x000fe20000000f00 */
[----:B------:R-:W-:Y:S01]  /*0970*/  IMAD.MOV.U32 R19, RZ, RZ, 0x3ff00000 ;  /* 0x3ff00000ff137424 */ /* 0x000fe200078e00ff */
[----:B------:R-:W-:Y:S01]  /*0980*/  ULOP3.LUT UR10, UR6, 0x7ffffffc, URZ, 0xc0, !UPT ;  /* 0x7ffffffc060a7892 */ /* 0x000fe2000f8ec0ff */
[----:B------:R-:W-:Y:S01]  /*0990*/  IMAD.MOV.U32 R17, RZ, RZ, 0x3ff00000 ;  /* 0x3ff00000ff117424 */ /* 0x000fe200078e00ff */
[----:B------:R-:W1:Y:S01]  /*09a0*/  LDCU.64 UR12, c[0x0][0x3a0] ;  /* 0x00007400ff0c77ac */ /* 0x000e620008000a00 */
[----:B------:R-:W-:Y:S02]  /*09b0*/  IMAD.MOV.U32 R14, RZ, RZ, 0x0 ;  /* 0x00000000ff0e7424 */ /* 0x000fe400078e00ff */
[----:B------:R-:W-:Y:S01]  /*09c0*/  IMAD.MOV.U32 R15, RZ, RZ, 0x3ff00000 ;  /* 0x3ff00000ff0f7424 */ /* 0x000fe200078e00ff */
[----:B------:R-:W-:Y:S01]  /*09d0*/  UIADD3 UR11, UPT, UPT, -UR10, URZ, URZ ;  /* 0x000000ff0a0b7290 */ /* 0x000fe2000fffe1ff */
[----:B------:R-:W-:-:S02]  /*09e0*/  IMAD.MOV.U32 R12, RZ, RZ, 0x0 ;  /* 0x00000000ff0c7424 */ /* 0x000fc400078e00ff */
[----:B------:R-:W-:Y:S02]  /*09f0*/  IMAD.MOV.U32 R13, RZ, RZ, 0x3ff00000 ;  /* 0x3ff00000ff0d7424 */ /* 0x000fe400078e00ff */
[----:B------:R-:W-:Y:S01]  /*0a00*/  IMAD.U32 R4, RZ, RZ, UR10 ;  /* 0x0000000aff047e24 */ /* 0x000fe2000f8e00ff */
[----:B0-----:R-:W-:-:S04]  /*0a10*/  UIADD3 UR4, UP1, UPT, UR4, 0x8, URZ ;  /* 0x0000000804047890 */ /* 0x001fc8000ff3e0ff */
[----:B------:R-:W-:Y:S02]  /*0a20*/  UIADD3.X UR5, UPT, UPT, URZ, UR5, URZ, UP1, !UPT ;  /* 0x00000005ff057290 */ /* 0x000fe40008ffe4ff */
[----:B------:R-:W-:-:S04]  /*0a30*/  IMAD.U32 R6, RZ, RZ, UR4 ;  /* 0x00000004ff067e24 */ /* 0x000fc8000f8e00ff */
[----:B-1----:R-:W-:-:S07]  /*0a40*/  IMAD.U32 R7, RZ, RZ, UR5 ;  /* 0x00000005ff077e24 */ /* 0x002fce000f8e00ff */
.L_x_8:
[----:B------:R-:W2:Y:S02]  /*0a50*/  LDG.E R5, desc[UR8][R6.64+-0x8] ;  /* 0xfffff80806057981 */ /* 0x000ea4000c1e1900 */
[----:B--2---:R-:W-:-:S05]  /*0a60*/  IMAD.SHL.U32 R5, R5, 0x4, RZ ;  /* 0x0000000405057824 */ /* 0x004fca00078e00ff */
[----:B------:R-:W-:-:S04]  /*0a70*/  IADD3 R8, P0, PT, R2, R5, RZ ;  /* 0x0000000502087210 */ /* 0x000fc80007f1e0ff */
[----:B------:R-:W-:Y:S02]  /*0a80*/  LEA.HI.X.SX32 R5, R5, R3, 0x1, P0 ;  /* 0x0000000305057211 */ /* 0x000fe400000f0eff */
[----:B------:R-:W-:-:S04]  /*0a90*/  LEA R24, P0, R8, UR12, 0x3 ;  /* 0x0000000c08187c11 */ /* 0x000fc8000f8018ff */
[----:B------:R-:W-:Y:S02]  /*0aa0*/  LEA.HI.X R25, R8, UR13, R5, 0x3, P0 ;  /* 0x0000000d08197c11 */ /* 0x000fe400080f1c05 */
[----:B------:R-:W2:Y:S04]  /*0ab0*/  LDG.E R5, desc[UR8][R6.64+-0x4] ;  /* 0xfffffc0806057981 */ /* 0x000ea8000c1e1900 */
[----:B------:R-:W3:Y:S04]  /*0ac0*/  LDG.E.64 R10, desc[UR8][R24.64] ;  /* 0x00000008180a7981 */ /* 0x000ee8000c1e1b00 */
[----:B------:R-:W4:Y:S04]  /*0ad0*/  LDG.E.64 R20, desc[UR8][R24.64+0x8] ;  /* 0x0000080818147981 */ /* 0x000f28000c1e1b00 */
[----:B------:R-:W5:Y:S04]  /*0ae0*/  LDG.E.64 R22, desc[UR8][R24.64+0x10] ;  /* 0x0000100818167981 */ /* 0x000f68000c1e1b00 */
[----:B------:R-:W5:Y:S01]  /*0af0*/  LDG.E.64 R8, desc[UR8][R24.64+0x18] ;  /* 0x0000180818087981 */ /* 0x000f62000c1e1b00 */
[----:B--2---:R-:W-:Y:S01]  /*0b00*/  IMAD.SHL.U32 R5, R5, 0x4, RZ ;  /* 0x0000000405057824 */ /* 0x004fe200078e00ff */
[----:B---3--:R-:W-:-:S04]  /*0b10*/  DMUL R12, R10, R12 ;  /* 0x0000000c0a0c7228 */ /* 0x008fc80000000000 */
[----:B------:R-:W-:Y:S01]  /*0b20*/  IADD3 R11, P0, PT, R2, R5, RZ ;  /* 0x00000005020b7210 */ /* 0x000fe20007f1e0ff */
[----:B----4-:R-:W-:-:S03]  /*0b30*/  DMUL R14, R20, R14 ;  /* 0x0000000e140e7228 */ /* 0x010fc60000000000 */
[----:B------:R-:W-:Y:S02]  /*0b40*/  LEA.HI.X.SX32 R26, R5, R3, 0x1, P0 ;  /* 0x00000003051a7211 */ /* 0x000fe400000f0eff */
[C---:B------:R-:W-:Y:S01]  /*0b50*/  LEA R10, P0, R11.reuse, UR12, 0x3 ;  /* 0x0000000c0b0a7c11 */ /* 0x040fe2000f8018ff */
[----:B------:R-:W2:Y:S03]  /*0b60*/  LDG.E R5, desc[UR8][R6.64] ;  /* 0x0000000806057981 */ /* 0x000ea6000c1e1900 */
[----:B------:R-:W-:-:S05]  /*0b70*/  LEA.HI.X R11, R11, UR13, R26, 0x3, P0 ;  /* 0x0000000d0b0b7c11 */ /* 0x000fca00080f1c1a */
[----:B------:R-:W3:Y:S01]  /*0b80*/  LDG.E.64 R20, desc[UR8][R10.64] ;  /* 0x000000080a147981 */ /* 0x000ee2000c1e1b00 */
[----:B-----5:R-:W-:-:S03]  /*0b90*/  DMUL R16, R22, R16 ;  /* 0x0000001016107228 */ /* 0x020fc60000000000 */
[----:B------:R-:W4:Y:S01]  /*0ba0*/  LDG.E.64 R22, desc[UR8][R10.64+0x8] ;  /* 0x000008080a167981 */ /* 0x000f22000c1e1b00 */
[----:B------:R-:W-:-:S03]  /*0bb0*/  DMUL R18, R8, R18 ;  /* 0x0000001208127228 */ /* 0x000fc60000000000 */
[----:B------:R-:W5:Y:S04]  /*0bc0*/  LDG.E.64 R8, desc[UR8][R10.64+0x10] ;  /* 0x000010080a087981 */ /* 0x000f68000c1e1b00 */
[----:B------:R-:W5:Y:S01]  /*0bd0*/  LDG.E.64 R24, desc[UR8][R10.64+0x18] ;  /* 0x000018080a187981 */ /* 0x000f62000c1e1b00 */
[----:B--2---:R-:W-:Y:S01]  /*0be0*/  SHF.L.U32 R5, R5, 0x2, RZ ;  /* 0x0000000205057819 */ /* 0x004fe200000006ff */
[----:B---3--:R-:W-:-:S03]  /*0bf0*/  DMUL R12, R12, R20 ;  /* 0x000000140c0c7228 */ /* 0x008fc60000000000 */
[----:B------:R-:W-:-:S04]  /*0c00*/  IADD3 R21, P0, PT, R2, R5, RZ ;  /* 0x0000000502157210 */ /* 0x000fc80007f1e0ff */
[----:B------:R-:W-:Y:S02]  /*0c10*/  LEA.HI.X.SX32 R26, R5, R3, 0x1, P0 ;  /* 0x00000003051a7211 */ /* 0x000fe400000f0eff */
[C---:B------:R-:W-:Y:S01]  /*0c20*/  LEA R20, P0, R21.reuse, UR12, 0x3 ;  /* 0x0000000c15147c11 */ /* 0x040fe2000f8018ff */
[----:B------:R-:W2:Y:S03]  /*0c30*/  LDG.E R5, desc[UR8][R6.64+0x4] ;  /* 0x0000040806057981 */ /* 0x000ea6000c1e1900 */
[----:B------:R-:W-:Y:S01]  /*0c40*/  LEA.HI.X R21, R21, UR13, R26, 0x3, P0 ;  /* 0x0000000d15157c11 */ /* 0x000fe200080f1c1a */
[----:B----4-:R-:W-:-:S04]  /*0c50*/  DMUL R14, R14, R22 ;  /* 0x000000160e0e7228 */ /* 0x010fc80000000000 */
[----:B------:R-:W3:Y:S01]  /*0c60*/  LDG.E.64 R22, desc[UR8][R20.64] ;  /* 0x0000000814167981 */ /* 0x000ee2000c1e1b00 */
[----:B-----5:R-:W-:-:S03]  /*0c70*/  DMUL R8, R16, R8 ;  /* 0x0000000810087228 */ /* 0x020fc60000000000 */
[----:B------:R-:W4:Y:S04]  /*0c80*/  LDG.E.64 R16, desc[UR8][R20.64+0x8] ;  /* 0x0000080814107981 */ /* 0x000f28000c1e1b00 */
[----:B------:R-:W5:Y:S01]  /*0c90*/  LDG.E.64 R10, desc[UR8][R20.64+0x10] ;  /* 0x00001008140a7981 */ /* 0x000f62000c1e1b00 */
[----:B------:R-:W-:Y:S01]  /*0ca0*/  DMUL R18, R18, R24 ;  /* 0x0000001812127228 */ /* 0x000fe20000000000 */
[----:B--2---:R-:W-:-:S05]  /*0cb0*/  IMAD.SHL.U32 R24, R5, 0x4, RZ ;  /* 0x0000000405187824 */ /* 0x004fca00078e00ff */
[----:B------:R-:W-:Y:S01]  /*0cc0*/  IADD3 R5, P0, PT, R2, R24, RZ ;  /* 0x0000001802057210 */ /* 0x000fe20007f1e0ff */
[----:B---3--:R-:W-:-:S03]  /*0cd0*/  DMUL R12, R12, R22 ;  /* 0x000000160c0c7228 */ /* 0x008fc60000000000 */
[----:B------:R-:W-:Y:S02]  /*0ce0*/  LEA.HI.X.SX32 R24, R24, R3, 0x1, P0 ;  /* 0x0000000318187211 */ /* 0x000fe400000f0eff */
[----:B------:R-:W-:-:S04]  /*0cf0*/  LEA R22, P0, R5, UR12, 0x3 ;  /* 0x0000000c05167c11 */ /* 0x000fc8000f8018ff */
[----:B------:R-:W-:Y:S02]  /*0d00*/  LEA.HI.X R23, R5, UR13, R24, 0x3, P0 ;  /* 0x0000000d05177c11 */ /* 0x000fe400080f1c18 */
[----:B------:R-:W2:Y:S01]  /*0d10*/  LDG.E.64 R24, desc[UR8][R20.64+0x18] ;  /* 0x0000180814187981 */ /* 0x000ea2000c1e1b00 */
[----:B----4-:R-:W-:Y:S02]  /*0d20*/  DMUL R14, R14, R16 ;  /* 0x000000100e0e7228 */ /* 0x010fe40000000000 */
[----:B-----5:R-:W-:Y:S01]  /*0d30*/  DMUL R10, R8, R10 ;  /* 0x0000000a080a7228 */ /* 0x020fe20000000000 */
[----:B------:R-:W3:Y:S04]  /*0d40*/  LDG.E.64 R28, desc[UR8][R22.64] ;  /* 0x00000008161c7981 */ /* 0x000ee8000c1e1b00 */
[----:B------:R-:W4:Y:S04]  /*0d50*/  LDG.E.64 R26, desc[UR8][R22.64+0x8] ;  /* 0x00000808161a7981 */ /* 0x000f28000c1e1b00 */
[----:B------:R-:W5:Y:S04]  /*0d60*/  LDG.E.64 R16, desc[UR8][R22.64+0x10] ;  /* 0x0000100816107981 */ /* 0x000f68000c1e1b00 */
[----:B------:R-:W5:Y:S01]  /*0d70*/  LDG.E.64 R8, desc[UR8][R22.64+0x18] ;  /* 0x0000180816087981 */ /* 0x000f62000c1e1b00 */
[----:B------:R-:W-:-:S04]  /*0d80*/  UIADD3 UR11, UPT, UPT, UR11, 0x4, URZ ;  /* 0x000000040b0b7890 */ /* 0x000fc8000fffe0ff */
[----:B------:R-:W-:Y:S01]  /*0d90*/  UISETP.NE.AND UP1, UPT, UR11, URZ, UPT ;  /* 0x000000ff0b00728c */ /* 0x000fe2000bf25270 */
[----:B------:R-:W-:-:S05]  /*0da0*/  IADD3 R6, P0, PT, R6, 0x10, RZ ;  /* 0x0000001006067810 */ /* 0x000fca0007f1e0ff */
[----:B------:R-:W-:Y:S01]  /*0db0*/  IMAD.X R7, RZ, RZ, R7, P0 ;  /* 0x000000ffff077224 */ /* 0x000fe200000e0607 */
[----:B--2---:R-:W-:Y:S02]  /*0dc0*/  DMUL R18, R18, R24 ;  /* 0x0000001812127228 */ /* 0x004fe40000000000 */
[----:B---3--:R-:W-:Y:S02]  /*0dd0*/  DMUL R12, R12, R28 ;  /* 0x0000001c0c0c7228 */ /* 0x008fe40000000000 */
[----:B----4-:R-:W-:Y:S02]  /*0de0*/  DMUL R14, R14, R26 ;  /* 0x0000001a0e0e7228 */ /* 0x010fe40000000000 */
[----:B-----5:R-:W-:Y:S02]  /*0df0*/  DMUL R16, R10, R16 ;  /* 0x000000100a107228 */ /* 0x020fe40000000000 */
[----:B------:R-:W-:Y:S01]  /*0e00*/  DMUL R18, R18, R8 ;  /* 0x0000000812127228 */ /* 0x000fe20000000000 */
[----:B------:R-:W-:Y:S10]  /*0e10*/  BRA.U UP1, `(.L_x_8) ;  /* 0xfffffffd010c7547 */ /* 0x000ff4000b83ffff */
.L_x_7:
[----:B------:R-:W-:Y:S05]  /*0e20*/  BRA.U !UP0, `(.L_x_6) ;  /* 0x0000000108d87547 */ /* 0x000fea000b800000 */
[----:B------:R-:W-:Y:S02]  /*0e30*/  UISETP.NE.AND UP0, UPT, UR7, 0x1, UPT ;  /* 0x000000010700788c */ /* 0x000fe4000bf05270 */
[----:B------:R-:W-:-:S04]  /*0e40*/  ULOP3.LUT UR4, UR6, 0x1, URZ, 0xc0, !UPT ;  /* 0x0000000106047892 */ /* 0x000fc8000f8ec0ff */
[----:B------:R-:W-:-:S03]  /*0e50*/  UISETP.NE.U32.AND UP1, UPT, UR4, 0x1, UPT ;  /* 0x000000010400788c */ /* 0x000fc6000bf25070 */
[----:B------:R-:W-:Y:S08]  /*0e60*/  BRA.U !UP0, `(.L_x_9) ;  /* 0x0000000108807547 */ /* 0x000ff0000b800000 */
[----:B------:R-:W0:Y:S01]  /*0e70*/  LDC.64 R8, c[0x0][0x388] ;  /* 0x0000e200ff087b82 */ /* 0x000e220000000a00 */
[----:B------:R-:W1:Y:S01]  /*0e80*/  LDCU.64 UR4, c[0x0][0x3a0] ;  /* 0x00007400ff0477ac */ /* 0x000e620008000a00 */
[----:B0-----:R-:W-:-:S05]  /*0e90*/  IMAD.WIDE.U32 R8, R4, 0x4, R8 ;  /* 0x0000000404087825 */ /* 0x001fca00078e0008 */
[----:B------:R-:W2:Y:S04]  /*0ea0*/  LDG.E R5, desc[UR8][R8.64] ;  /* 0x0000000808057981 */ /* 0x000ea8000c1e1900 */
[----:B------:R-:W3:Y:S01]  /*0eb0*/  LDG.E R10, desc[UR8][R8.64+0x4] ;  /* 0x00000408080a7981 */ /* 0x000ee2000c1e1900 */
[----:B--2---:R-:W-:-:S05]  /*0ec0*/  IMAD.SHL.U32 R5, R5, 0x4, RZ ;  /* 0x0000000405057824 */ /* 0x004fca00078e00ff */
[----:B------:R-:W-:-:S04]  /*0ed0*/  IADD3 R6, P0, PT, R2, R5, RZ ;  /* 0x0000000502067210 */ /* 0x000fc80007f1e0ff */
[----:B------:R-:W-:Y:S02]  /*0ee0*/  LEA.HI.X.SX32 R5, R5, R3, 0x1, P0 ;  /* 0x0000000305057211 */ /* 0x000fe400000f0eff */
[----:B-1----:R-:W-:-:S04]  /*0ef0*/  LEA R28, P0, R6, UR4, 0x3 ;  /* 0x00000004061c7c11 */ /* 0x002fc8000f8018ff */
[----:B------:R-:W-:-:S05]  /*0f00*/  LEA.HI.X R29, R6, UR5, R5, 0x3, P0 ;  /* 0x00000005061d7c11 */ /* 0x000fca00080f1c05 */
[----:B------:R-:W2:Y:S04]  /*0f10*/  LDG.E.64 R6, desc[UR8][R28.64] ;  /* 0x000000081c067981 */ /* 0x000ea8000c1e1b00 */
[----:B------:R-:W4:Y:S01]  /*0f20*/  LDG.E.64 R24, desc[UR8][R28.64+0x8] ;  /* 0x000008081c187981 */ /* 0x000f22000c1e1b00 */
[----:B---3--:R-:W-:-:S03]  /*0f30*/  IMAD.SHL.U32 R10, R10, 0x4, RZ ;  /* 0x000000040a0a7824 */ /* 0x008fc600078e00ff */
[----:B------:R-:W3:Y:S02]  /*0f40*/  LDG.E.64 R8, desc[UR8][R28.64+0x18] ;  /* 0x000018081c087981 */ /* 0x000ee4000c1e1b00 */
[----:B------:R-:W-:-:S04]  /*0f50*/  IADD3 R5, P0, PT, R2, R10, RZ ;  /* 0x0000000a02057210 */ /* 0x000fc80007f1e0ff */
[----:B------:R-:W-:Y:S02]  /*0f60*/  LEA.HI.X.SX32 R10, R10, R3, 0x1, P0 ;  /* 0x000000030a0a7211 */ /* 0x000fe400000f0eff */
[----:B------:R-:W-:-:S04]  /*0f70*/  LEA R20, P0, R5, UR4, 0x3 ;  /* 0x0000000405147c11 */ /* 0x000fc8000f8018ff */
[----:B------:R-:W-:Y:S02]  /*0f80*/  LEA.HI.X R21, R5, UR5, R10, 0x3, P0 ;  /* 0x0000000505157c11 */ /* 0x000fe400080f1c0a */
[----:B------:R-:W5:Y:S04]  /*0f90*/  LDG.E.64 R10, desc[UR8][R28.64+0x10] ;  /* 0x000010081c0a7981 */ /* 0x000f68000c1e1b00 */
[----:B------:R-:W5:Y:S04]  /*0fa0*/  LDG.E.64 R26, desc[UR8][R20.64] ;  /* 0x00000008141a7981 */ /* 0x000f68000c1e1b00 */
[----:B------:R-:W5:Y:S01]  /*0fb0*/  LDG.E.64 R22, desc[UR8][R20.64+0x18] ;  /* 0x0000180814167981 */ /* 0x000f62000c1e1b00 */
[----:B--2---:R-:W-:-:S03]  /*0fc0*/  DMUL R12, R12, R6 ;  /* 0x000000060c0c7228 */ /* 0x004fc60000000000 */
[----:B------:R-:W2:Y:S01]  /*0fd0*/  LDG.E.64 R6, desc[UR8][R20.64+0x10] ;  /* 0x0000100814067981 */ /* 0x000ea2000c1e1b00 */
[----:B----4-:R-:W-:-:S03]  /*0fe0*/  DMUL R24, R14, R24 ;  /* 0x000000180e187228 */ /* 0x010fc60000000000 */
[----:B------:R-:W4:Y:S01]  /*0ff0*/  LDG.E.64 R14, desc[UR8][R20.64+0x8] ;  /* 0x00000808140e7981 */ /* 0x000f22000c1e1b00 */
[----:B---3--:R-:W-:Y:S01]  /*1000*/  DMUL R8, R18, R8 ;  /* 0x0000000812087228 */ /* 0x008fe20000000000 */
[----:B------:R-:W-:Y:S01]  /*1010*/  VIADD R4, R4, 0x2 ;  /* 0x0000000204047836 */ /* 0x000fe20000000000 */
[----:B-----5:R-:W-:Y:S02]  /*1020*/  DMUL R10, R16, R10 ;  /* 0x0000000a100a7228 */ /* 0x020fe40000000000 */
[----:B------:R-:W-:-:S04]  /*1030*/  DMUL R12, R12, R26 ;  /* 0x0000001a0c0c7228 */ /* 0x000fc80000000000 */
[----:B------:R-:W-:Y:S02]  /*1040*/  DMUL R18, R8, R22 ;  /* 0x0000001608127228 */ /* 0x000fe40000000000 */
[----:B--2---:R-:W-:Y:S02]  /*1050*/  DMUL R16, R10, R6 ;  /* 0x000000060a107228 */ /* 0x004fe40000000000 */
[----:B----4-:R-:W-:-:S11]  /*1060*/  DMUL R14, R24, R14 ;  /* 0x0000000e180e7228 */ /* 0x010fd60000000000 */
.L_x_9:
[----:B------:R-:W-:Y:S05]  /*1070*/  BRA.U UP1, `(.L_x_6) ;  /* 0x0000000101447547 */ /* 0x000fea000b800000 */
[----:B------:R-:W0:Y:S01]  /*1080*/  LDC.64 R6, c[0x0][0x388] ;  /* 0x0000e200ff067b82 */ /* 0x000e220000000a00 */
[----:B------:R-:W1:Y:S01]  /*1090*/  LDCU.64 UR4, c[0x0][0x3a0] ;  /* 0x00007400ff0477ac */ /* 0x000e620008000a00 */
[----:B0-----:R-:W-:-:S06]  /*10a0*/  IMAD.WIDE.U32 R4, R4, 0x4, R6 ;  /* 0x0000000404047825 */ /* 0x001fcc00078e0006 */
[----:B------:R-:W2:Y:S02]  /*10b0*/  LDG.E R4, desc[UR8][R4.64] ;  /* 0x0000000804047981 */ /* 0x000ea4000c1e1900 */
[----:B--2---:R-:W-:-:S05]  /*10c0*/  IMAD.SHL.U32 R6, R4, 0x4, RZ ;  /* 0x0000000404067824 */ /* 0x004fca00078e00ff */
[----:B------:R-:W-:-:S04]  /*10d0*/  IADD3 R7, P0, PT, R2, R6, RZ ;  /* 0x0000000602077210 */ /* 0x000fc80007f1e0ff */
[----:B------:R-:W-:Y:S02]  /*10e0*/  LEA.HI.X.SX32 R6, R6, R3, 0x1, P0 ;  /* 0x0000000306067211 */ /* 0x000fe400000f0eff */
[----:B-1----:R-:W-:-:S04]  /*10f0*/  LEA R2, P0, R7, UR4, 0x3 ;  /* 0x0000000407027c11 */ /* 0x002fc8000f8018ff */
[----:B------:R-:W-:-:S05]  /*1100*/  LEA.HI.X R3, R7, UR5, R6, 0x3, P0 ;  /* 0x0000000507037c11 */ /* 0x000fca00080f1c06 */
[----:B------:R-:W2:Y:S04]  /*1110*/  LDG.E.64 R6, desc[UR8][R2.64] ;  /* 0x0000000802067981 */ /* 0x000ea8000c1e1b00 */
[----:B------:R-:W3:Y:S04]  /*1120*/  LDG.E.64 R8, desc[UR8][R2.64+0x8] ;  /* 0x0000080802087981 */ /* 0x000ee8000c1e1b00 */
[----:B------:R-:W4:Y:S04]  /*1130*/  LDG.E.64 R10, desc[UR8][R2.64+0x10] ;  /* 0x00001008020a7981 */ /* 0x000f28000c1e1b00 */
[----:B------:R-:W5:Y:S01]  /*1140*/  LDG.E.64 R20, desc[UR8][R2.64+0x18] ;  /* 0x0000180802147981 */ /* 0x000f62000c1e1b00 */
[----:B--2---:R-:W-:-:S02]  /*1150*/  DMUL R12, R12, R6 ;  /* 0x000000060c0c7228 */ /* 0x004fc40000000000 */
[----:B---3--:R-:W-:Y:S02]  /*1160*/  DMUL R14, R14, R8 ;  /* 0x000000080e0e7228 */ /* 0x008fe40000000000 */
[----:B----4-:R-:W-:Y:S02]  /*1170*/  DMUL R16, R16, R10 ;  /* 0x0000000a10107228 */ /* 0x010fe40000000000 */
[----:B-----5:R-:W-:-:S11]  /*1180*/  DMUL R18, R18, R20 ;  /* 0x0000001412127228 */ /* 0x020fd60000000000 */
.L_x_6:
[----:B------:R-:W-:Y:S01]  /*1190*/  DSETP.MAX.AND P2, P3, R18, R16, PT ;  /* 0x000000101200722a */ /* 0x000fe20003b4f000 */
[----:B------:R-:W-:Y:S01]  /*11a0*/  IMAD.MOV.U32 R2, RZ, RZ, R14 ;  /* 0x000000ffff027224 */ /* 0x000fe200078e000e */
[----:B------:R-:W-:Y:S01]  /*11b0*/  DSETP.MAX.AND P0, P1, R14, R12, PT ;  /* 0x0000000c0e00722a */ /* 0x000fe2000390f000 */
[----:B------:R-:W-:Y:S01]  /*11c0*/  IMAD.MOV.U32 R5, RZ, RZ, R12 ;  /* 0x000000ffff057224 */ /* 0x000fe200078e000c */
[----:B------:R-:W-:Y:S01]  /*11d0*/  BSSY.RECONVERGENT B0, `(.L_x_10) ;  /* 0x00000ce000007945 */ /* 0x000fe20003800200 */
[----:B------:R-:W-:Y:S02]  /*11e0*/  IMAD.MOV.U32 R8, RZ, RZ, R17 ;  /* 0x000000ffff087224 */ /* 0x000fe400078e0011 */
[----:B------:R-:W-:Y:S01]  /*11f0*/  IMAD.MOV.U32 R3, RZ, RZ, R15 ;  /* 0x000000ffff037224 */ /* 0x000fe200078e000f */
[----:B------:R-:W-:Y:S01]  /*1200*/  SEL R2, R2, R5, P0 ;  /* 0x0000000502027207 */ /* 0x000fe20000000000 */
[----:B------:R-:W-:Y:S01]  /*1210*/  IMAD.MOV.U32 R6, RZ, RZ, R13 ;  /* 0x000000ffff067224 */ /* 0x000fe200078e000d */
[----:B------:R-:W-:Y:S01]  /*1220*/  MOV R5, R19 ;  /* 0x0000001300057202 */ /* 0x000fe20000000f00 */
[----:B------:R-:W-:-:S03]  /*1230*/  IMAD.MOV.U32 R4, RZ, RZ, R18 ;  /* 0x000000ffff047224 */ /* 0x000fc600078e0012 */
[----:B------:R-:W-:Y:S01]  /*1240*/  FSEL R7, R5, R8, P2 ;  /* 0x0000000805077208 */ /* 0x000fe20001000000 */
[----:B------:R-:W-:Y:S01]  /*1250*/  IMAD.MOV.U32 R5, RZ, RZ, R16 ;  /* 0x000000ffff057224 */ /* 0x000fe200078e0010 */
[----:B------:R-:W-:Y:S02]  /*1260*/  @P3 LOP3.LUT R7, R8, 0x80000, RZ, 0xfc, !PT ;  /* 0x0008000008073812 */ /* 0x000fe400078efcff */
[----:B------:R-:W-:Y:S02]  /*1270*/  FSEL R3, R3, R6, P0 ;  /* 0x0000000603037208 */ /* 0x000fe40000000000 */
[----:B------:R-:W-:Y:S01]  /*1280*/  SEL R4, R4, R5, P2 ;  /* 0x0000000504047207 */ /* 0x000fe20001000000 */
[----:B------:R-:W-:Y:S01]  /*1290*/  IMAD.MOV.U32 R5, RZ, RZ, R7 ;  /* 0x000000ffff057224 */ /* 0x000fe200078e0007 */
[----:B------:R-:W-:-:S03]  /*12a0*/  @P1 LOP3.LUT R3, R6, 0x80000, RZ, 0xfc, !PT ;  /* 0x0008000006031812 */ /* 0x000fc600078efcff */
[----:B------:R-:W-:Y:S02]  /*12b0*/  IMAD.MOV.U32 R7, RZ, RZ, R5 ;  /* 0x000000ffff077224 */ /* 0x000fe400078e0005 */
[----:B------:R-:W-:Y:S01]  /*12c0*/  IMAD.MOV.U32 R6, RZ, RZ, R3 ;  /* 0x000000ffff067224 */ /* 0x000fe200078e0003 */
[----:B------:R-:W-:-:S06]  /*12d0*/  DSETP.MAX.AND P0, P1, R2, R4, PT ;  /* 0x000000040200722a */ /* 0x000fcc000390f000 */
[----:B------:R-:W-:Y:S02]  /*12e0*/  FSEL R11, R6, R7, P0 ;  /* 0x00000007060b7208 */ /* 0x000fe40000000000 */
[----:B------:R-:W-:-:S06]  /*12f0*/  SEL R10, R2, R4, P0 ;  /* 0x00000004020a7207 */ /* 0x000fcc0000000000 */
[----:B------:R-:W-:-:S06]  /*1300*/  @P1 LOP3.LUT R11, R7, 0x80000, RZ, 0xfc, !PT ;  /* 0x00080000070b1812 */ /* 0x000fcc00078efcff */
[----:B------:R-:W-:-:S14]  /*1310*/  DSETP.GT.AND P0, PT, R10, RZ, PT ;  /* 0x000000ff0a00722a */ /* 0x000fdc0003f04000 */
[----:B------:R-:W-:Y:S05]  /*1320*/  @!P0 BRA `(.L_x_11) ;  /* 0x0000000800e08947 */ /* 0x000fea0003800000 */
[----:B------:R-:W-:Y:S01]  /*1330*/  ISETP.GT.AND P0, PT, R11, 0xfffff, PT ;  /* 0x000fffff0b00780c */ /* 0x000fe20003f04270 */
[--C-:B------:R-:W-:Y:S01]  /*1340*/  IMAD.MOV.U32 R2, RZ, RZ, R10.reuse ;  /* 0x000000ffff027224 */ /* 0x100fe200078e000a */
[----:B------:R-:W-:Y:S01]  /*1350*/  BSSY.RECONVERGENT B1, `(.L_x_12) ;  /* 0x0000050000017945 */ /* 0x000fe20003800200 */
[--C-:B------:R-:W-:Y:S02]  /*1360*/  IMAD.MOV.U32 R3, RZ, RZ, R11.reuse ;  /* 0x000000ffff037224 */ /* 0x100fe400078e000b */
[----:B------:R-:W-:Y:S02]  /*1370*/  IMAD.MOV.U32 R20, RZ, RZ, R11 ;  /* 0x000000ffff147224 */ /* 0x000fe400078e000b */
[----:B------:R-:W-:Y:S02]  /*1380*/  IMAD.MOV.U32 R21, RZ, RZ, -0x3ff ;  /* 0xfffffc01ff157424 */ /* 0x000fe400078e00ff */
[----:B------:R-:W-:-:S04]  /*1390*/  IMAD.MOV.U32 R8, RZ, RZ, R10 ;  /* 0x000000ffff087224 */ /* 0x000fc800078e000a */
[----:B------:R-:W-:Y:S01]  /*13a0*/  @!P0 DMUL R2, R10, 1.80143985094819840000e+16 ;  /* 0x435000000a028828 */ /* 0x000fe20000000000 */
[----:B------:R-:W-:-:S09]  /*13b0*/  @!P0 IMAD.MOV.U32 R21, RZ, RZ, -0x435 ;  /* 0xfffffbcbff158424 */ /* 0x000fd200078e00ff */
[----:B------:R-:W-:Y:S01]  /*13c0*/  @!P0 MOV R20, R3 ;  /* 0x0000000300148202 */ /* 0x000fe20000000f00 */
[----:B------:R-:W-:-:S04]  /*13d0*/  @!P0 IMAD.MOV.U32 R8, RZ, RZ, R2 ;  /* 0x000000ffff088224 */ /* 0x000fc800078e0002 */
[----:B------:R-:W-:-:S05]  /*13e0*/  VIADD R4, R20, 0xffffffff ;  /* 0xffffffff14047836 */ /* 0x000fca0000000000 */
[----:B------:R-:W-:-:S13]  /*13f0*/  ISETP.GT.U32.AND P1, PT, R4, 0x7feffffe, PT ;  /* 0x7feffffe0400780c */ /* 0x000fda0003f24070 */
[----:B------:R-:W-:Y:S05]  /*1400*/  @P1 BRA `(.L_x_13) ;  /* 0x0000000000f81947 */ /* 0x000fea0003800000 */
[C---:B------:R-:W-:Y:S01]  /*1410*/  LOP3.LUT R2, R20.reuse, 0xfffff, RZ, 0xc0, !PT ;  /* 0x000fffff14027812 */ /* 0x040fe200078ec0ff */
[----:B------:R-:W-:Y:S01]  /*1420*/  UMOV UR4, 0x3ae80f1e ;  /* 0x3ae80f1e00047882 */ /* 0x000fe20000000000 */
[----:B------:R-:W-:Y:S01]  /*1430*/  UMOV UR5, 0x3eb1380b ;  /* 0x3eb1380b00057882 */ /* 0x000fe20000000000 */
[----:B------:R-:W-:Y:S02]  /*1440*/  LEA.HI R21, R20, R21, RZ, 0xc ;  /* 0x0000001514157211 */ /* 0x000fe400078f60ff */
[----:B------:R-:W-:Y:S01]  /*1450*/  LOP3.LUT R9, R2, 0x3ff00000, RZ, 0xfc, !PT ;  /* 0x3ff0000002097812 */ /* 0x000fe200078efcff */
[----:B------:R-:W-:-:S03]  /*1460*/  IMAD.MOV.U32 R2, RZ, RZ, RZ ;  /* 0x000000ffff027224 */ /* 0x000fc600078e00ff */
[----:B------:R-:W-:-:S13]  /*1470*/  ISETP.GE.U32.AND P0, PT, R9, 0x3ff6a09f, PT ;  /* 0x3ff6a09f0900780c */ /* 0x000fda0003f06070 */
[----:B------:R-:W-:Y:S02]  /*1480*/  @P0 VIADD R3, R9, 0xfff00000 ;  /* 0xfff0000009030836 */ /* 0x000fe40000000000 */
[----:B------:R-:W-:Y:S02]  /*1490*/  @P0 VIADD R21, R21, 0x1 ;  /* 0x0000000115150836 */ /* 0x000fe40000000000 */
[----:B------:R-:W-:-:S03]  /*14a0*/  @P0 IMAD.MOV.U32 R9, RZ, RZ, R3 ;  /* 0x000000ffff090224 */ /* 0x000fc600078e0003 */
[----:B------:R-:W-:Y:S01]  /*14b0*/  LOP3.LUT R20, R21, 0x80000000, RZ, 0x3c, !PT ;  /* 0x8000000015147812 */ /* 0x000fe200078e3cff */
[----:B------:R-:W-:Y:S02]  /*14c0*/  IMAD.MOV.U32 R21, RZ, RZ, 0x43300000 ;  /* 0x43300000ff157424 */ /* 0x000fe400078e00ff */
[C---:B------:R-:W-:Y:S02]  /*14d0*/  DADD R6, R8.reuse, 1 ;  /* 0x3ff0000008067429 */ /* 0x040fe40000000000 */
[----:B------:R-:W-:-:S04]  /*14e0*/  DADD R8, R8, -1 ;  /* 0xbff0000008087429 */ /* 0x000fc80000000000 */
[----:B------:R-:W0:Y:S02]  /*14f0*/  MUFU.RCP64H R3, R7 ;  /* 0x0000000700037308 */ /* 0x000e240000001800 */
[----:B0-----:R-:W-:-:S08]  /*1500*/  DFMA R4, -R6, R2, 1 ;  /* 0x3ff000000604742b */ /* 0x001fd00000000102 */
[----:B------:R-:W-:-:S08]  /*1510*/  DFMA R4, R4, R4, R4 ;  /* 0x000000040404722b */ /* 0x000fd00000000004 */
[----:B------:R-:W-:-:S08]  /*1520*/  DFMA R2, R2, R4, R2 ;  /* 0x000000040202722b */ /* 0x000fd00000000002 */
[----:B------:R-:W-:-:S08]  /*1530*/  DMUL R4, R8, R2 ;  /* 0x0000000208047228 */ /* 0x000fd00000000000 */
[----:B------:R-:W-:-:S08]  /*1540*/  DFMA R4, R8, R2, R4 ;  /* 0x000000020804722b */ /* 0x000fd00000000004 */
[----:B------:R-:W-:Y:S02]  /*1550*/  DADD R22, R8, -R4 ;  /* 0x0000000008167229 */ /* 0x000fe40000000804 */
[----:B------:R-:W-:-:S06]  /*1560*/  DMUL R6, R4, R4 ;  /* 0x0000000404067228 */ /* 0x000fcc0000000000 */
[----:B------:R-:W-:-:S08]  /*1570*/  DADD R22, R22, R22 ;  /* 0x0000000016167229 */ /* 0x000fd00000000016 */
[----:B------:R-:W-:Y:S01]  /*1580*/  DFMA R8, R8, -R4, R22 ;  /* 0x800000040808722b */ /* 0x000fe20000000016 */
[----:B------:R-:W-:Y:S01]  /*1590*/  IMAD.MOV.U32 R22, RZ, RZ, -0x748574fc ;  /* 0x8b7a8b04ff167424 */ /* 0x000fe200078e00ff */
[----:B------:R-:W-:-:S06]  /*15a0*/  MOV R23, 0x3ed0ee25 ;  /* 0x3ed0ee2500177802 */ /* 0x000fcc0000000f00 */
[----:B------:R-:W-:Y:S02]  /*15b0*/  DMUL R8, R2, R8 ;  /* 0x0000000802087228 */ /* 0x000fe40000000000 */
[----:B------:R-:W-:Y:S01]  /*15c0*/  DFMA R22, R6, UR4, R22 ;  /* 0x0000000406167c2b */ /* 0x000fe20008000016 */
[----:B------:R-:W-:Y:S01]  /*15d0*/  UMOV UR4, 0x9f02676f ;  /* 0x9f02676f00047882 */ /* 0x000fe20000000000 */
[----:B------:R-:W-:-:S06]  /*15e0*/  UMOV UR5, 0x3ef3b266 ;  /* 0x3ef3b26600057882 */ /* 0x000fcc0000000000 */
[----:B------:R-:W-:Y:S01]  /*15f0*/  DFMA R22, R6, R22, UR4 ;  /* 0x0000000406167e2b */ /* 0x000fe20008000016 */
        /* <DEDUP_REMOVED lines=13> */
[----:B------:R-:W-:Y:S02]  /*16d0*/  UMOV UR5, 0x43300000 ;  /* 0x4330000000057882 */ /* 0x000fe40000000000 */
[----:B------:R-:W-:Y:S01]  /*16e0*/  DADD R20, R20, -UR4 ;  /* 0x8000000414147e29 */ /* 0x000fe20008000000 */
[----:B------:R-:W-:Y:S01]  /*16f0*/  UMOV UR4, 0x55555554 ;  /* 0x5555555400047882 */ /* 0x000fe20000000000 */
[----:B------:R-:W-:Y:S02]  /*1700*/  UMOV UR5, 0x3fb55555 ;  /* 0x3fb5555500057882 */ /* 0x000fe40000000000 */
[----:B------:R-:W-:Y:S01]  /*1710*/  DFMA R22, R6, R22, UR4 ;  /* 0x0000000406167e2b */ /* 0x000fe20008000016 */
[----:B------:R-:W-:Y:S01]  /*1720*/  UMOV UR4, 0xfefa39ef ;  /* 0xfefa39ef00047882 */ /* 0x000fe20000000000 */
[----:B------:R-:W-:-:S02]  /*1730*/  UMOV UR5, 0x3fe62e42 ;  /* 0x3fe62e4200057882 */ /* 0x000fc40000000000 */
[----:B------:R-:W-:-:S04]  /*1740*/  DFMA R2, R20, UR4, R4 ;  /* 0x0000000414027c2b */ /* 0x000fc80008000004 */
[----:B------:R-:W-:-:S04]  /*1750*/  DMUL R22, R6, R22 ;  /* 0x0000001606167228 */ /* 0x000fc80000000000 */
[----:B------:R-:W-:Y:S01]  /*1760*/  DFMA R6, R20, -UR4, R2 ;  /* 0x8000000414067c2b */ /* 0x000fe20008000002 */
[----:B------:R-:W-:Y:S01]  /*1770*/  UMOV UR4, 0x3b39803f ;  /* 0x3b39803f00047882 */ /* 0x000fe20000000000 */
[----:B------:R-:W-:Y:S02]  /*1780*/  UMOV UR5, 0x3c7abc9e ;  /* 0x3c7abc9e00057882 */ /* 0x000fe40000000000 */
[----:B------:R-:W-:-:S04]  /*1790*/  DFMA R8, R4, R22, R8 ;  /* 0x000000160408722b */ /* 0x000fc80000000008 */
[----:B------:R-:W-:-:S08]  /*17a0*/  DADD R6, -R4, R6 ;  /* 0x0000000004067229 */ /* 0x000fd00000000106 */
[----:B------:R-:W-:-:S08]  /*17b0*/  DADD R6, R8, -R6 ;  /* 0x0000000008067229 */ /* 0x000fd00000000806 */
[----:B------:R-:W-:-:S08]  /*17c0*/  DFMA R6, R20, UR4, R6 ;  /* 0x0000000414067c2b */ /* 0x000fd00008000006 */
[----:B------:R-:W-:Y:S01]  /*17d0*/  DADD R4, R2, R6 ;  /* 0x0000000002047229 */ /* 0x000fe20000000006 */
[----:B------:R-:W-:Y:S10]  /*17e0*/  BRA `(.L_x_14) ;  /* 0x0000000000187947 */ /* 0x000ff40003800000 */
.L_x_13:
[----:B------:R-:W-:Y:S01]  /*17f0*/  IMAD.MOV.U32 R4, RZ, RZ, 0x0 ;  /* 0x00000000ff047424 */ /* 0x000fe200078e00ff */
[----:B------:R-:W-:Y:S01]  /*1800*/  LOP3.LUT P0, RZ, R3, 0x7fffffff, RZ, 0xc0, !PT ;  /* 0x7fffffff03ff7812 */ /* 0x000fe2000780c0ff */
[----:B------:R-:W-:-:S06]  /*1810*/  IMAD.MOV.U32 R5, RZ, RZ, 0x7ff00000 ;  /* 0x7ff00000ff057424 */ /* 0x000fcc00078e00ff */
[----:B------:R-:W-:-:S10]  /*1820*/  DFMA R4, R2, R4, +INF ;  /* 0x7ff000000204742b */ /* 0x000fd40000000004 */
[----:B------:R-:W-:Y:S02]  /*1830*/  FSEL R4, R4, RZ, P0 ;  /* 0x000000ff04047208 */ /* 0x000fe40000000000 */
[----:B------:R-:W-:-:S07]  /*1840*/  FSEL R5, R5, -QNAN , P0 ;  /* 0xfff0000005057808 */ /* 0x000fce0000000000 */
.L_x_14:
[----:B------:R-:W-:Y:S05]  /*1850*/  BSYNC.RECONVERGENT B1 ;  /* 0x0000000000017941 */ /* 0x000fea0003800200 */
.L_x_12:
[----:B------:R-:W0:Y:S01]  /*1860*/  MUFU.RCP64H R3, R11 ;  /* 0x0000000b00037308 */ /* 0x000e220000001800 */
[----:B------:R-:W-:Y:S01]  /*1870*/  IMAD.MOV.U32 R2, RZ, RZ, 0x1 ;  /* 0x00000001ff027424 */ /* 0x000fe200078e00ff */
[----:B------:R-:W-:Y:S01]  /*1880*/  FSETP.GEU.AND P1, PT, |R19|, 6.5827683646048100446e-37, PT ;  /* 0x036000001300780b */ /* 0x000fe20003f2e200 */
[----:B------:R-:W-:Y:S01]  /*1890*/  BSSY.RECONVERGENT B1, `(.L_x_15) ;  /* 0x0000015000017945 */ /* 0x000fe20003800200 */
[----:B------:R-:W-:-:S03]  /*18a0*/  DADD R30, R30, R4 ;  /* 0x000000001e1e7229 */ /* 0x000fc60000000004 */
[----:B0-----:R-:W-:-:S08]  /*18b0*/  DFMA R6, -R10, R2, 1 ;  /* 0x3ff000000a06742b */ /* 0x001fd00000000102 */
[----:B------:R-:W-:-:S08]  /*18c0*/  DFMA R6, R6, R6, R6 ;  /* 0x000000060606722b */ /* 0x000fd00000000006 */
[----:B------:R-:W-:-:S08]  /*18d0*/  DFMA R6, R2, R6, R2 ;  /* 0x000000060206722b */ /* 0x000fd00000000002 */
[----:B------:R-:W-:-:S08]  /*18e0*/  DFMA R2, -R10, R6, 1 ;  /* 0x3ff000000a02742b */ /* 0x000fd00000000106 */
[----:B------:R-:W-:-:S08]  /*18f0*/  DFMA R2, R6, R2, R6 ;  /* 0x000000020602722b */ /* 0x000fd00000000006 */
[----:B------:R-:W-:-:S08]  /*1900*/  DMUL R6, R18, R2 ;  /* 0x0000000212067228 */ /* 0x000fd00000000000 */
[----:B------:R-:W-:-:S08]  /*1910*/  DFMA R8, -R10, R6, R18 ;  /* 0x000000060a08722b */ /* 0x000fd00000000112 */
[----:B------:R-:W-:-:S10]  /*1920*/  DFMA R2, R2, R8, R6 ;  /* 0x000000080202722b */ /* 0x000fd40000000006 */
[----:B------:R-:W-:-:S05]  /*1930*/  FFMA R6, RZ, R11, R3 ;  /* 0x0000000bff067223 */ /* 0x000fca0000000003 */
[----:B------:R-:W-:-:S13]  /*1940*/  FSETP.GT.AND P0, PT, |R6|, 1.469367938527859385e-39, PT ;  /* 0x001000000600780b */ /* 0x000fda0003f04200 */
[----:B------:R-:W-:Y:S05]  /*1950*/  @P0 BRA P1, `(.L_x_16) ;  /* 0x0000000000200947 */ /* 0x000fea0000800000 */
[----:B------:R-:W-:Y:S01]  /*1960*/  IMAD.MOV.U32 R8, RZ, RZ, R18 ;  /* 0x000000ffff087224 */ /* 0x000fe200078e0012 */
[----:B------:R-:W-:Y:S01]  /*1970*/  MOV R2, 0x19c0 ;  /* 0x000019c000027802 */ /* 0x000fe20000000f00 */
[----:B------:R-:W-:Y:S02]  /*1980*/  IMAD.MOV.U32 R9, RZ, RZ, R19 ;  /* 0x000000ffff097224 */ /* 0x000fe400078e0013 */
[----:B------:R-:W-:Y:S02]  /*1990*/  IMAD.MOV.U32 R4, RZ, RZ, R10 ;  /* 0x000000ffff047224 */ /* 0x000fe400078e000a */
[----:B------:R-:W-:-:S07]  /*19a0*/  IMAD.MOV.U32 R5, RZ, RZ, R11 ;  /* 0x000000ffff057224 */ /* 0x000fce00078e000b */
[----:B------:R-:W-:Y:S05]  /*19b0*/  CALL.REL.NOINC `($__internal_0_$__cuda_sm20_div_rn_f64_full) ;  /* 0x0000000800e07944 */ /* 0x000fea0003c00000 */
[----:B------:R-:W-:Y:S01]  /*19c0*/  MOV R2, R4 ;  /* 0x0000000400027202 */ /* 0x000fe20000000f00 */
[----:B------:R-:W-:-:S07]  /*19d0*/  IMAD.MOV.U32 R3, RZ, RZ, R5 ;  /* 0x000000ffff037224 */ /* 0x000fce00078e0005 */
.L_x_16:
[----:B------:R-:W-:Y:S05]  /*19e0*/  BSYNC.RECONVERGENT B1 ;  /* 0x0000000000017941 */ /* 0x000fea0003800200 */
.L_x_15:
[----:B------:R-:W0:Y:S01]  /*19f0*/  MUFU.RCP64H R5, R11 ;  /* 0x0000000b00057308 */ /* 0x000e220000001800 */
[----:B------:R-:W-:Y:S01]  /*1a00*/  IMAD.MOV.U32 R4, RZ, RZ, 0x1 ;  /* 0x00000001ff047424 */ /* 0x000fe200078e00ff */
[----:B------:R-:W-:Y:S01]  /*1a10*/  FSETP.GEU.AND P1, PT, |R17|, 6.5827683646048100446e-37, PT ;  /* 0x036000001100780b */ /* 0x000fe20003f2e200 */
[----:B------:R-:W-:Y:S01]  /*1a20*/  BSSY.RECONVERGENT B1, `(.L_x_17) ;  /* 0x0000014000017945 */ /* 0x000fe20003800200 */
[----:B------:R-:W-:Y:S02]  /*1a30*/  IMAD.MOV.U32 R18, RZ, RZ, R2 ;  /* 0x000000ffff127224 */ /* 0x000fe400078e0002 */
[----:B------:R-:W-:Y:S01]  /*1a40*/  IMAD.MOV.U32 R19, RZ, RZ, R3 ;  /* 0x000000ffff137224 */ /* 0x000fe200078e0003 */
        /* <DEDUP_REMOVED lines=17> */
.L_x_18:
[----:B------:R-:W-:Y:S05]  /*1b60*/  BSYNC.RECONVERGENT B1 ;  /* 0x0000000000017941 */ /* 0x000fea0003800200 */
.L_x_17:
[----:B------:R-:W0:Y:S01]  /*1b70*/  MUFU.RCP64H R3, R11 ;  /* 0x0000000b00037308 */ /* 0x000e220000001800 */
[----:B------:R-:W-:Y:S01]  /*1b80*/  IMAD.MOV.U32 R2, RZ, RZ, 0x1 ;  /* 0x00000001ff027424 */ /* 0x000fe200078e00ff */
[----:B------:R-:W-:Y:S01]  /*1b90*/  FSETP.GEU.AND P1, PT, |R15|, 6.5827683646048100446e-37, PT ;  /* 0x036000000f00780b */ /* 0x000fe20003f2e200 */
[----:B------:R-:W-:Y:S01]  /*1ba0*/  BSSY.RECONVERGENT B1, `(.L_x_19) ;  /* 0x0000016000017945 */ /* 0x000fe20003800200 */
[----:B------:R-:W-:Y:S01]  /*1bb0*/  MOV R16, R4 ;  /* 0x0000000400107202 */ /* 0x000fe20000000f00 */
[----:B------:R-:W-:Y:S02]  /*1bc0*/  IMAD.MOV.U32 R17, RZ, RZ, R5 ;  /* 0x000000ffff117224 */ /* 0x000fe400078e0005 */
        /* <DEDUP_REMOVED lines=17> */
[----:B------:R-:W-:Y:S02]  /*1ce0*/  IMAD.MOV.U32 R2, RZ, RZ, R4 ;  /* 0x000000ffff027224 */ /* 0x000fe400078e0004 */
[----:B------:R-:W-:-:S07]  /*1cf0*/  IMAD.MOV.U32 R3, RZ, RZ, R5 ;  /* 0x000000ffff037224 */ /* 0x000fce00078e0005 */
.L_x_20:
[----:B------:R-:W-:Y:S05]  /*1d00*/  BSYNC.RECONVERGENT B1 ;  /* 0x0000000000017941 */ /* 0x000fea0003800200 */
.L_x_19:
[----:B------:R-:W0:Y:S01]  /*1d10*/  MUFU.RCP64H R5, R11 ;  /* 0x0000000b00057308 */ /* 0x000e220000001800 */
[----:B------:R-:W-:Y:S01]  /*1d20*/  IMAD.MOV.U32 R4, RZ, RZ, 0x1 ;  /* 0x00000001ff047424 */ /* 0x000fe200078e00ff */
[----:B------:R-:W-:Y:S01]  /*1d30*/  FSETP.GEU.AND P1, PT, |R13|, 6.5827683646048100446e-37, PT ;  /* 0x036000000d00780b */ /* 0x000fe20003f2e200 */
[----:B------:R-:W-:Y:S01]  /*1d40*/  BSSY.RECONVERGENT B1, `(.L_x_21) ;  /* 0x0000014000017945 */ /* 0x000fe20003800200 */
[----:B------:R-:W-:Y:S01]  /*1d50*/  IMAD.MOV.U32 R14, RZ, RZ, R2 ;  /* 0x000000ffff0e7224 */ /* 0x000fe200078e0002 */
[----:B------:R-:W-:Y:S02]  /*1d60*/  MOV R15, R3 ;  /* 0x00000003000f7202 */ /* 0x000fe40000000f00 */
        /* <DEDUP_REMOVED lines=17> */
.L_x_22:
[----:B------:R-:W-:Y:S05]  /*1e80*/  BSYNC.RECONVERGENT B1 ;  /* 0x0000000000017941 */ /* 0x000fea0003800200 */
.L_x_21:
[----:B------:R-:W-:Y:S02]  /*1e90*/  IMAD.MOV.U32 R12, RZ, RZ, R4 ;  /* 0x000000ffff0c7224 */ /* 0x000fe400078e0004 */
[----:B------:R-:W-:-:S07]  /*1ea0*/  IMAD.MOV.U32 R13, RZ, RZ, R5 ;  /* 0x000000ffff0d7224 */ /* 0x000fce00078e0005 */
.L_x_11:
[----:B------:R-:W-:Y:S05]  /*1eb0*/  BSYNC.RECONVERGENT B0 ;  /* 0x0000000000007941 */ /* 0x000fea0003800200 */
.L_x_10:
[----:B------:R-:W0:Y:S02]  /*1ec0*/  LDC.64 R4, c[0x0][0x398] ;  /* 0x0000e600ff047b82 */ /* 0x000e240000000a00 */
[----:B0-----:R-:W2:Y:S04]  /*1ed0*/  LDG.E.64 R2, desc[UR8][R4.64] ;  /* 0x0000000804027981 */ /* 0x001ea8000c1e1b00 */
[----:B------:R-:W3:Y:S04]  /*1ee0*/  LDG.E.64 R6, desc[UR8][R4.64+0x8] ;  /* 0x0000080804067981 */ /* 0x000ee8000c1e1b00 */
[----:B------:R-:W4:Y:S04]  /*1ef0*/  LDG.E.64 R8, desc[UR8][R4.64+0x10] ;  /* 0x0000100804087981 */ /* 0x000f28000c1e1b00 */
[----:B------:R-:W5:Y:S01]  /*1f00*/  LDG.E.64 R10, desc[UR8][R4.64+0x18] ;  /* 0x00001808040a7981 */ /* 0x000f62000c1e1b00 */
[----:B------:R-:W-:Y:S01]  /*1f10*/  BSSY.RECONVERGENT B0, `(.L_x_23) ;  /* 0x0000058000007945 */ /* 0x000fe20003800200 */
[----:B--2---:R-:W-:-:S08]  /*1f20*/  DFMA R2, R2, R12, RZ ;  /* 0x0000000c0202722b */ /* 0x004fd000000000ff */
[----:B---3--:R-:W-:-:S08]  /*1f30*/  DFMA R2, R6, R14, R2 ;  /* 0x0000000e0602722b */ /* 0x008fd00000000002 */
[----:B----4-:R-:W-:-:S08]  /*1f40*/  DFMA R2, R8, R16, R2 ;  /* 0x000000100802722b */ /* 0x010fd00000000002 */
[----:B-----5:R-:W-:-:S10]  /*1f50*/  DFMA R10, R10, R18, R2 ;  /* 0x000000120a0a722b */ /* 0x020fd40000000002 */
[----:B------:R-:W-:Y:S01]  /*1f60*/  ISETP.GT.AND P0, PT, R11, 0xfffff, PT ;  /* 0x000fffff0b00780c */ /* 0x000fe20003f04270 */
[--C-:B------:R-:W-:Y:S02]  /*1f70*/  IMAD.MOV.U32 R6, RZ, RZ, R10.reuse ;  /* 0x000000ffff067224 */ /* 0x100fe400078e000a */
[--C-:B------:R-:W-:Y:S02]  /*1f80*/  IMAD.MOV.U32 R7, RZ, RZ, R11.reuse ;  /* 0x000000ffff077224 */ /* 0x100fe400078e000b */
[----:B------:R-:W-:Y:S02]  /*1f90*/  IMAD.MOV.U32 R3, RZ, RZ, R11 ;  /* 0x000000ffff037224 */ /* 0x000fe400078e000b */
[----:B------:R-:W-:-:S06]  /*1fa0*/  IMAD.MOV.U32 R4, RZ, RZ, R10 ;  /* 0x000000ffff047224 */ /* 0x000fcc00078e000a */
[----:B------:R-:W-:-:S10]  /*1fb0*/  @!P0 DMUL R6, R6, 1.80143985094819840000e+16 ;  /* 0x4350000006068828 */ /* 0x000fd40000000000 */
[----:B------:R-:W-:Y:S01]  /*1fc0*/  @!P0 MOV R3, R7 ;  /* 0x0000000700038202 */ /* 0x000fe20000000f00 */
[----:B------:R-:W-:-:S04]  /*1fd0*/  @!P0 IMAD.MOV.U32 R4, RZ, RZ, R6 ;  /* 0x000000ffff048224 */ /* 0x000fc800078e0006 */
[----:B------:R-:W-:-:S05]  /*1fe0*/  VIADD R2, R3, 0xffffffff ;  /* 0xffffffff03027836 */ /* 0x000fca0000000000 */
[----:B------:R-:W-:Y:S01]  /*1ff0*/  ISETP.GT.U32.AND P1, PT, R2, 0x7feffffe, PT ;  /* 0x7feffffe0200780c */ /* 0x000fe20003f24070 */
[----:B------:R-:W-:Y:S02]  /*2000*/  IMAD.MOV.U32 R2, RZ, RZ, -0x3ff ;  /* 0xfffffc01ff027424 */ /* 0x000fe400078e00ff */
[----:B------:R-:W-:-:S10]  /*2010*/  @!P0 IMAD.MOV.U32 R2, RZ, RZ, -0x435 ;  /* 0xfffffbcbff028424 */ /* 0x000fd400078e00ff */
[----:B------:R-:W-:Y:S05]  /*2020*/  @P1 BRA `(.L_x_24) ;  /* 0x0000000400001947 */ /* 0x000fea0003800000 */
[----:B------:R-:W-:Y:S01]  /*2030*/  LOP3.LUT R5, R3, 0xfffff, RZ, 0xc0, !PT ;  /* 0x000fffff03057812 */ /* 0x000fe200078ec0ff */
[----:B------:R-:W-:Y:S01]  /*2040*/  IMAD.MOV.U32 R6, RZ, RZ, RZ ;  /* 0x000000ffff067224 */ /* 0x000fe200078e00ff */
[----:B------:R-:W-:Y:S01]  /*2050*/  MOV R15, 0x3ed0ee25 ;  /* 0x3ed0ee25000f7802 */ /* 0x000fe20000000f00 */
[----:B------:R-:W-:Y:S01]  /*2060*/  IMAD.MOV.U32 R14, RZ, RZ, -0x748574fc ;  /* 0x8b7a8b04ff0e7424 */ /* 0x000fe200078e00ff */
[----:B------:R-:W-:Y:S01]  /*2070*/  LOP3.LUT R5, R5, 0x3ff00000, RZ, 0xfc, !PT ;  /* 0x3ff0000005057812 */ /* 0x000fe200078efcff */
[----:B------:R-:W-:Y:S01]  /*2080*/  UMOV UR4, 0x3ae80f1e ;  /* 0x3ae80f1e00047882 */ /* 0x000fe20000000000 */
[----:B------:R-:W-:Y:S01]  /*2090*/  UMOV UR5, 0x3eb1380b ;  /* 0x3eb1380b00057882 */ /* 0x000fe20000000000 */
[----:B------:R-:W-:Y:S01]  /*20a0*/  LEA.HI R16, R3, R2, RZ, 0xc ;  /* 0x0000000203107211 */ /* 0x000fe200078f60ff */
[----:B------:R-:W-:Y:S01]  /*20b0*/  IMAD.MOV.U32 R17, RZ, RZ, 0x43300000 ;  /* 0x43300000ff117424 */ /* 0x000fe200078e00ff */
[----:B------:R-:W-:Y:S01]  /*20c0*/  ISETP.GE.U32.AND P0, PT, R5, 0x3ff6a09f, PT ;  /* 0x3ff6a09f0500780c */ /* 0x000fe20003f06070 */
[----:B------:R-:W-:Y:S01]  /*20d0*/  UMOV UR6, 0x80000000 ;  /* 0x8000000000067882 */ /* 0x000fe20000000000 */
[----:B------:R-:W-:-:S11]  /*20e0*/  UMOV UR7, 0x43300000 ;  /* 0x4330000000077882 */ /* 0x000fd60000000000 */
[----:B------:R-:W-:Y:S02]  /*20f0*/  @P0 VIADD R7, R5, 0xfff00000 ;  /* 0xfff0000005070836 */ /* 0x000fe40000000000 */
[----:B------:R-:W-:Y:S02]  /*2100*/  @P0 VIADD R16, R16, 0x1 ;  /* 0x0000000110100836 */ /* 0x000fe40000000000 */
[----:B------:R-:W-:-:S03]  /*2110*/  @P0 IMAD.MOV.U32 R5, RZ, RZ, R7 ;  /* 0x000000ffff050224 */ /* 0x000fc600078e0007 */
[----:B------:R-:W-:-:S03]  /*2120*/  LOP3.LUT R16, R16, 0x80000000, RZ, 0x3c, !PT ;  /* 0x8000000010107812 */ /* 0x000fc600078e3cff */
        /* <DEDUP_REMOVED lines=8> */
[----:B------:R-:W-:Y:S02]  /*21b0*/  DMUL R10, R8, R8 ;  /* 0x00000008080a7228 */ /* 0x000fe40000000000 */
[----:B------:R-:W-:-:S06]  /*21c0*/  DADD R2, R4, -R8 ;  /* 0x0000000004027229 */ /* 0x000fcc0000000808 */
[----:B------:R-:W-:Y:S01]  /*21d0*/  DFMA R12, R10, UR4, R14 ;  /* 0x000000040a0c7c2b */ /* 0x000fe2000800000e */
[----:B------:R-:W-:Y:S01]  /*21e0*/  UMOV UR4, 0x9f02676f ;  /* 0x9f02676f00047882 */ /* 0x000fe20000000000 */
[----:B------:R-:W-:Y:S01]  /*21f0*/  UMOV UR5, 0x3ef3b266 ;  /* 0x3ef3b26600057882 */ /* 0x000fe20000000000 */
[----:B------:R-:W-:Y:S02]  /*2200*/  DADD R14, R2, R2 ;  /* 0x00000000020e7229 */ /* 0x000fe40000000002 */
[----:B------:R-:W-:Y:S01]  /*2210*/  DADD R2, R16, -UR6 ;  /* 0x8000000610027e29 */ /* 0x000fe20008000000 */
[----:B------:R-:W-:Y:S01]  /*2220*/  UMOV UR6, 0xfefa39ef ;  /* 0xfefa39ef00067882 */ /* 0x000fe20000000000 */
[----:B------:R-:W-:Y:S01]  /*2230*/  UMOV UR7, 0x3fe62e42 ;  /* 0x3fe62e4200077882 */ /* 0x000fe20000000000 */
[----:B------:R-:W-:Y:S01]  /*2240*/  DFMA R12, R10, R12, UR4 ;  /* 0x000000040a0c7e2b */ /* 0x000fe2000800000c */
[----:B------:R-:W-:Y:S01]  /*2250*/  UMOV UR4, 0xa9ab0956 ;  /* 0xa9ab095600047882 */ /* 0x000fe20000000000 */
[----:B------:R-:W-:Y:S01]  /*2260*/  UMOV UR5, 0x3f1745cb ;  /* 0x3f1745cb00057882 */ /* 0x000fe20000000000 */
[----:B------:R-:W-:-:S02]  /*2270*/  DFMA R14, R4, -R8, R14 ;  /* 0x80000008040e722b */ /* 0x000fc4000000000e */
[----:B------:R-:W-:-:S03]  /*2280*/  DFMA R4, R2, UR6, R8 ;  /* 0x0000000602047c2b */ /* 0x000fc60008000008 */
[----:B------:R-:W-:Y:S01]  /*2290*/  DFMA R12, R10, R12, UR4 ;  /* 0x000000040a0c7e2b */ /* 0x000fe2000800000c */
[----:B------:R-:W-:Y:S01]  /*22a0*/  UMOV UR4, 0x2d1b5154 ;  /* 0x2d1b515400047882 */ /* 0x000fe20000000000 */
[----:B------:R-:W-:Y:S01]  /*22b0*/  UMOV UR5, 0x3f3c71c7 ;  /* 0x3f3c71c700057882 */ /* 0x000fe20000000000 */
[----:B------:R-:W-:-:S05]  /*22c0*/  DMUL R14, R6, R14 ;  /* 0x0000000e060e7228 */ /* 0x000fca0000000000 */
        /* <DEDUP_REMOVED lines=12> */
[----:B------:R-:W-:Y:S01]  /*2390*/  DFMA R16, R2, -UR4, R4 ;  /* 0x8000000402107c2b */ /* 0x000fe20008000004 */
[----:B------:R-:W-:Y:S01]  /*23a0*/  UMOV UR4, 0x3b39803f ;  /* 0x3b39803f00047882 */ /* 0x000fe20000000000 */
[----:B------:R-:W-:Y:S02]  /*23b0*/  UMOV UR5, 0x3c7abc9e ;  /* 0x3c7abc9e00057882 */ /* 0x000fe40000000000 */
[----:B------:R-:W-:-:S04]  /*23c0*/  DMUL R12, R10, R12 ;  /* 0x0000000c0a0c7228 */ /* 0x000fc80000000000 */
[----:B------:R-:W-:-:S04]  /*23d0*/  DADD R16, -R8, R16 ;  /* 0x0000000008107229 */ /* 0x000fc80000000110 */
[----:B------:R-:W-:-:S08]  /*23e0*/  DFMA R12, R8, R12, R14 ;  /* 0x0000000c080c722b */ /* 0x000fd0000000000e */
[----:B------:R-:W-:-:S08]  /*23f0*/  DADD R12, R12, -R16 ;  /* 0x000000000c0c7229 */ /* 0x000fd00000000810 */
[----:B------:R-:W-:-:S08]  /*2400*/  DFMA R12, R2, UR4, R12 ;  /* 0x00000004020c7c2b */ /* 0x000fd0000800000c */
[----:B------:R-:W-:Y:S01]  /*2410*/  DADD R4, R4, R12 ;  /* 0x0000000004047229 */ /* 0x000fe2000000000c */
[----:B------:R-:W-:Y:S10]  /*2420*/  BRA `(.L_x_25) ;  /* 0x0000000000187947 */ /* 0x000ff40003800000 */
.L_x_24:
[----:B------:R-:W-:Y:S01]  /*2430*/  IMAD.MOV.U32 R2, RZ, RZ, 0x0 ;  /* 0x00000000ff027424 */ /* 0x000fe200078e00ff */
[----:B------:R-:W-:Y:S01]  /*2440*/  LOP3.LUT P0, RZ, R7, 0x7fffffff, RZ, 0xc0, !PT ;  /* 0x7fffffff07ff7812 */ /* 0x000fe2000780c0ff */
[----:B------:R-:W-:-:S06]  /*2450*/  IMAD.MOV.U32 R3, RZ, RZ, 0x7ff00000 ;  /* 0x7ff00000ff037424 */ /* 0x000fcc00078e00ff */
[----:B------:R-:W-:-:S10]  /*2460*/  DFMA R2, R6, R2, +INF ;  /* 0x7ff000000602742b */ /* 0x000fd40000000002 */
[----:B------:R-:W-:Y:S02]  /*2470*/  FSEL R4, R2, RZ, P0 ;  /* 0x000000ff02047208 */ /* 0x000fe40000000000 */
[----:B------:R-:W-:-:S07]  /*2480*/  FSEL R5, R3, -QNAN , P0 ;  /* 0xfff0000003057808 */ /* 0x000fce0000000000 */
.L_x_25:
[----:B------:R-:W-:Y:S05]  /*2490*/  BSYNC.RECONVERGENT B0 ;  /* 0x0000000000007941 */ /* 0x000fea0003800200 */
.L_x_23:
[----:B------:R-:W0:Y:S08]  /*24a0*/  LDC.64 R2, c[0x0][0x3b0] ;  /* 0x0000ec00ff027b82 */ /* 0x000e300000000a00 */
[----:B------:R-:W1:Y:S01]  /*24b0*/  LDC.64 R8, c[0x0][0x3b8] ;  /* 0x0000ee00ff087b82 */ /* 0x000e620000000a00 */
[----:B0-----:R-:W-:-:S06]  /*24c0*/  IMAD.WIDE R2, R0, 0x4, R2 ;  /* 0x0000000400027825 */ /* 0x001fcc00078e0202 */
[----:B------:R-:W2:Y:S01]  /*24d0*/  LDG.E R2, desc[UR8][R2.64] ;  /* 0x0000000802027981 */ /* 0x000ea2000c1e1900 */
[----:B------:R-:W-:Y:S01]  /*24e0*/  DADD R4, R4, R30 ;  /* 0x0000000004047229 */ /* 0x000fe2000000001e */
[----:B--2---:R-:W0:Y:S07]  /*24f0*/  I2F.F64 R6, R2 ;  /* 0x0000000200067312 */ /* 0x004e2e0000201c00 */
[----:B0-----:R-:W-:Y:S01]  /*2500*/  DMUL R4, R4, R6 ;  /* 0x0000000604047228 */ /* 0x001fe20000000000 */
[----:B-1----:R-:W-:-:S06]  /*2510*/  IMAD.WIDE R6, R0, 0x8, R8 ;  /* 0x0000000800067825 */ /* 0x002fcc00078e0208 */
[----:B------:R-:W-:Y:S01]  /*2520*/  STG.E.64 desc[UR8][R6.64], R4 ;  /* 0x0000000406007986 */ /* 0x000fe2000c101b08 */
[----:B------:R-:W-:Y:S05]  /*2530*/  EXIT ;  /* 0x000000000000794d */ /* 0x000fea0003800000 */
        .weak           $__internal_0_$__cuda_sm20_div_rn_f64_full
        .type           $__internal_0_$__cuda_sm20_div_rn_f64_full,@function
        .size           $__internal_0_$__cuda_sm20_div_rn_f64_full,(.L_x_197 - $__internal_0_$__cuda_sm20_div_rn_f64_full)
$__internal_0_$__cuda_sm20_div_rn_f64_full:
[----:B------:R-:W-:Y:S01]  /*2540*/  FSETP.GEU.AND P2, PT, |R9|, 1.469367938527859385e-39, PT ;  /* 0x001000000900780b */ /* 0x000fe20003f4e200 */
[----:B------:R-:W-:Y:S01]  /*2550*/  IMAD.MOV.U32 R28, RZ, RZ, 0x1ca00000 ;  /* 0x1ca00000ff1c7424 */ /* 0x000fe200078e00ff */
[C---:B------:R-:W-:Y:S01]  /*2560*/  FSETP.GEU.AND P0, PT, |R5|.reuse, 1.469367938527859385e-39, PT ;  /* 0x001000000500780b */ /* 0x040fe20003f0e200 */
[----:B------:R-:W-:Y:S01]  /*2570*/  IMAD.MOV.U32 R22, RZ, RZ, 0x1 ;  /* 0x00000001ff167424 */ /* 0x000fe200078e00ff */
[----:B------:R-:W-:Y:S01]  /*2580*/  LOP3.LUT R6, R5, 0x800fffff, RZ, 0xc0, !PT ;  /* 0x800fffff05067812 */ /* 0x000fe200078ec0ff */
[----:B------:R-:W-:Y:S01]  /*2590*/  BSSY.RECONVERGENT B2, `(.L_x_26) ;  /* 0x0000052000027945 */ /* 0x000fe20003800200 */
[----:B------:R-:W-:Y:S02]  /*25a0*/  LOP3.LUT R3, R9, 0x7ff00000, RZ, 0xc0, !PT ;  /* 0x7ff0000009037812 */ /* 0x000fe400078ec0ff */
[----:B------:R-:W-:Y:S01]  /*25b0*/  LOP3.LUT R7, R6, 0x3ff00000, RZ, 0xfc, !PT ;  /* 0x3ff0000006077812 */ /* 0x000fe200078efcff */
[----:B------:R-:W-:Y:S01]  /*25c0*/  IMAD.MOV.U32 R6, RZ, RZ, R4 ;  /* 0x000000ffff067224 */ /* 0x000fe200078e0004 */
[----:B------:R-:W-:-:S03]  /*25d0*/  LOP3.LUT R29, R5, 0x7ff00000, RZ, 0xc0, !PT ;  /* 0x7ff00000051d7812 */ /* 0x000fc600078ec0ff */
[----:B------:R-:W-:Y:S01]  /*25e0*/  @!P2 LOP3.LUT R20, R5, 0x7ff00000, RZ, 0xc0, !PT ;  /* 0x7ff000000514a812 */ /* 0x000fe200078ec0ff */
[----:B------:R-:W-:Y:S01]  /*25f0*/  @!P2 IMAD.MOV.U32 R24, RZ, RZ, RZ ;  /* 0x000000ffff18a224 */ /* 0x000fe200078e00ff */
[----:B------:R-:W-:Y:S01]  /*2600*/  @!P0 DMUL R6, R4, 8.98846567431157953865e+307 ;  /* 0x7fe0000004068828 */ /* 0x000fe20000000000 */
[C---:B------:R-:W-:Y:S02]  /*2610*/  ISETP.GE.U32.AND P1, PT, R3.reuse, R29, PT ;  /* 0x0000001d0300720c */ /* 0x040fe40003f26070 */
[----:B------:R-:W-:Y:S01]  /*2620*/  @!P2 ISETP.GE.U32.AND P3, PT, R3, R20, PT ;  /* 0x000000140300a20c */ /* 0x000fe20003f66070 */
[----:B------:R-:W-:Y:S01]  /*2630*/  IMAD.MOV.U32 R20, RZ, RZ, R8 ;  /* 0x000000ffff147224 */ /* 0x000fe200078e0008 */
[C---:B------:R-:W-:Y:S01]  /*2640*/  SEL R21, R28.reuse, 0x63400000, !P1 ;  /* 0x634000001c157807 */ /* 0x040fe20004800000 */
[----:B------:R-:W0:Y:S01]  /*2650*/  MUFU.RCP64H R23, R7 ;  /* 0x0000000700177308 */ /* 0x000e220000001800 */
[----:B------:R-:W-:Y:S02]  /*2660*/  @!P2 SEL R25, R28, 0x63400000, !P3 ;  /* 0x634000001c19a807 */ /* 0x000fe40005800000 */
[----:B------:R-:W-:-:S02]  /*2670*/  LOP3.LUT R21, R21, 0x800fffff, R9, 0xf8, !PT ;  /* 0x800fffff15157812 */ /* 0x000fc400078ef809 */
[----:B------:R-:W-:Y:S02]  /*2680*/  @!P2 LOP3.LUT R25, R25, 0x80000000, R9, 0xf8, !PT ;  /* 0x800000001919a812 */ /* 0x000fe400078ef809 */
[----:B------:R-:W-:Y:S02]  /*2690*/  @!P0 LOP3.LUT R29, R7, 0x7ff00000, RZ, 0xc0, !PT ;  /* 0x7ff00000071d8812 */ /* 0x000fe400078ec0ff */
[----:B------:R-:W-:-:S06]  /*26a0*/  @!P2 LOP3.LUT R25, R25, 0x100000, RZ, 0xfc, !PT ;  /* 0x001000001919a812 */ /* 0x000fcc00078efcff */
[----:B------:R-:W-:Y:S02]  /*26b0*/  @!P2 DFMA R20, R20, 2, -R24 ;  /* 0x400000001414a82b */ /* 0x000fe40000000818 */
[----:B0-----:R-:W-:-:S08]  /*26c0*/  DFMA R24, R22, -R6, 1 ;  /* 0x3ff000001618742b */ /* 0x001fd00000000806 */
[----:B------:R-:W-:-:S08]  /*26d0*/  DFMA R24, R24, R24, R24 ;  /* 0x000000181818722b */ /* 0x000fd00000000018 */
[----:B------:R-:W-:-:S08]  /*26e0*/  DFMA R24, R22, R24, R22 ;  /* 0x000000181618722b */ /* 0x000fd00000000016 */
[----:B------:R-:W-:-:S08]  /*26f0*/  DFMA R22, R24, -R6, 1 ;  /* 0x3ff000001816742b */ /* 0x000fd00000000806 */
[----:B------:R-:W-:-:S08]  /*2700*/  DFMA R22, R24, R22, R24 ;  /* 0x000000161816722b */ /* 0x000fd00000000018 */
[----:B------:R-:W-:-:S08]  /*2710*/  DMUL R24, R22, R20 ;  /* 0x0000001416187228 */ /* 0x000fd00000000000 */
[----:B------:R-:W-:-:S08]  /*2720*/  DFMA R26, R24, -R6, R20 ;  /* 0x80000006181a722b */ /* 0x000fd00000000014 */
[----:B------:R-:W-:Y:S01]  /*2730*/  DFMA R26, R22, R26, R24 ;  /* 0x0000001a161a722b */ /* 0x000fe20000000018 */
[----:B------:R-:W-:Y:S02]  /*2740*/  MOV R22, R3 ;  /* 0x0000000300167202 */ /* 0x000fe40000000f00 */
[----:B------:R-:W-:-:S05]  /*2750*/  @!P2 LOP3.LUT R22, R21, 0x7ff00000, RZ, 0xc0, !PT ;  /* 0x7ff000001516a812 */ /* 0x000fca00078ec0ff */
[----:B------:R-:W-:-:S05]  /*2760*/  VIADD R23, R22, 0xffffffff ;  /* 0xffffffff16177836 */ /* 0x000fca0000000000 */
[----:B------:R-:W-:Y:S01]  /*2770*/  ISETP.GT.U32.AND P0, PT, R23, 0x7feffffe, PT ;  /* 0x7feffffe1700780c */ /* 0x000fe20003f04070 */
[----:B------:R-:W-:-:S05]  /*2780*/  VIADD R23, R29, 0xffffffff ;  /* 0xffffffff1d177836 */ /* 0x000fca0000000000 */
[----:B------:R-:W-:-:S13]  /*2790*/  ISETP.GT.U32.OR P0, PT, R23, 0x7feffffe, P0 ;  /* 0x7feffffe1700780c */ /* 0x000fda0000704470 */
[----:B------:R-:W-:Y:S05]  /*27a0*/  @P0 BRA `(.L_x_27) ;  /* 0x00000000006c0947 */ /* 0x000fea0003800000 */
[----:B------:R-:W-:-:S04]  /*27b0*/  LOP3.LUT R22, R5, 0x7ff00000, RZ, 0xc0, !PT ;  /* 0x7ff0000005167812 */ /* 0x000fc800078ec0ff */
[CC--:B------:R-:W-:Y:S02]  /*27c0*/  VIADDMNMX R8, R3.reuse, -R22.reuse, 0xb9600000, !PT ;  /* 0xb960000003087446 */ /* 0x0c0fe40007800916 */
[----:B------:R-:W-:Y:S02]  /*27d0*/  ISETP.GE.U32.AND P0, PT, R3, R22, PT ;  /* 0x000000160300720c */ /* 0x000fe40003f06070 */
[----:B------:R-:W-:Y:S01]  /*27e0*/  VIMNMX R3, PT, PT, R8, 0x46a00000, PT ;  /* 0x46a0000008037848 */ /* 0x000fe20003fe0100 */
[----:B------:R-:W-:Y:S01]  /*27f0*/  IMAD.MOV.U32 R8, RZ, RZ, RZ ;  /* 0x000000ffff087224 */ /* 0x000fe200078e00ff */
[----:B------:R-:W-:-:S05]  /*2800*/  SEL R28, R28, 0x63400000, !P0 ;  /* 0x634000001c1c7807 */ /* 0x000fca0004000000 */
[----:B------:R-:W-:-:S04]  /*2810*/  IMAD.IADD R3, R3, 0x1, -R28 ;  /* 0x0000000103037824 */ /* 0x000fc800078e0a1c */
[----:B------:R-:W-:-:S06]  /*2820*/  VIADD R9, R3, 0x7fe00000 ;  /* 0x7fe0000003097836 */ /* 0x000fcc0000000000 */
[----:B------:R-:W-:-:S10]  /*2830*/  DMUL R24, R26, R8 ;  /* 0x000000081a187228 */ /* 0x000fd40000000000 */
[----:B------:R-:W-:-:S13]  /*2840*/  FSETP.GTU.AND P0, PT, |R25|, 1.469367938527859385e-39, PT ;  /* 0x001000001900780b */ /* 0x000fda0003f0c200 */
[----:B------:R-:W-:Y:S05]  /*2850*/  @P0 BRA `(.L_x_28) ;  /* 0x0000000000940947 */ /* 0x000fea0003800000 */
[----:B------:R-:W-:Y:S01]  /*2860*/  DFMA R6, R26, -R6, R20 ;  /* 0x800000061a06722b */ /* 0x000fe20000000014 */
[----:B------:R-:W-:-:S09]  /*2870*/  IMAD.MOV.U32 R8, RZ, RZ, RZ ;  /* 0x000000ffff087224 */ /* 0x000fd200078e00ff */
[C---:B------:R-:W-:Y:S02]  /*2880*/  FSETP.NEU.AND P0, PT, R7.reuse, RZ, PT ;  /* 0x000000ff0700720b */ /* 0x040fe40003f0d000 */
[----:B------:R-:W-:-:S04]  /*2890*/  LOP3.LUT R5, R7, 0x80000000, R5, 0x48, !PT ;  /* 0x8000000007057812 */ /* 0x000fc800078e4805 */
[----:B------:R-:W-:-:S07]  /*28a0*/  LOP3.LUT R9, R5, R9, RZ, 0xfc, !PT ;  /* 0x0000000905097212 */ /* 0x000fce00078efcff */
[----:B------:R-:W-:Y:S05]  /*28b0*/  @!P0 BRA `(.L_x_28) ;  /* 0x00000000007c8947 */ /* 0x000fea0003800000 */
[----:B------:R-:W-:Y:S01]  /*28c0*/  IMAD.MOV R7, RZ, RZ, -R3 ;  /* 0x000000ffff077224 */ /* 0x000fe200078e0a03 */
[----:B------:R-:W-:Y:S01]  /*28d0*/  DMUL.RP R8, R26, R8 ;  /* 0x000000081a087228 */ /* 0x000fe20000008000 */
[----:B------:R-:W-:Y:S01]  /*28e0*/  IMAD.MOV.U32 R6, RZ, RZ, RZ ;  /* 0x000000ffff067224 */ /* 0x000fe200078e00ff */
[----:B------:R-:W-:-:S05]  /*28f0*/  IADD3 R3, PT, PT, -R3, -0x43300000, RZ ;  /* 0xbcd0000003037810 */ /* 0x000fca0007ffe1ff */
[----:B------:R-:W-:-:S03]  /*2900*/  DFMA R6, R24, -R6, R26 ;  /* 0x800000061806722b */ /* 0x000fc6000000001a */
[----:B------:R-:W-:-:S07]  /*2910*/  LOP3.LUT R5, R9, R5, RZ, 0x3c, !PT ;  /* 0x0000000509057212 */ /* 0x000fce00078e3cff */
[----:B------:R-:W-:-:S04]  /*2920*/  FSETP.NEU.AND P0, PT, |R7|, R3, PT ;  /* 0x000000030700720b */ /* 0x000fc80003f0d200 */
[----:B------:R-:W-:Y:S02]  /*2930*/  FSEL R24, R8, R24, !P0 ;  /* 0x0000001808187208 */ /* 0x000fe40004000000 */
[----:B------:R-:W-:Y:S01]  /*2940*/  FSEL R25, R5, R25, !P0 ;  /* 0x0000001905197208 */ /* 0x000fe20004000000 */
[----:B------:R-:W-:Y:S06]  /*2950*/  BRA `(.L_x_28) ;  /* 0x0000000000547947 */ /* 0x000fec0003800000 */
.L_x_27:
[----:B------:R-:W-:-:S14]  /*2960*/  DSETP.NAN.AND P0, PT, R8, R8, PT ;  /* 0x000000080800722a */ /* 0x000fdc0003f08000 */
[----:B------:R-:W-:Y:S05]  /*2970*/  @P0 BRA `(.L_x_29) ;  /* 0x0000000000440947 */ /* 0x000fea0003800000 */
[----:B------:R-:W-:-:S14]  /*2980*/  DSETP.NAN.AND P0, PT, R4, R4, PT ;  /* 0x000000040400722a */ /* 0x000fdc0003f08000 */
[----:B------:R-:W-:Y:S05]  /*2990*/  @P0 BRA `(.L_x_30) ;  /* 0x0000000000300947 */ /* 0x000fea0003800000 */
[----:B------:R-:W-:Y:S01]  /*29a0*/  ISETP.NE.AND P0, PT, R22, R29, PT ;  /* 0x0000001d1600720c */ /* 0x000fe20003f05270 */
[----:B------:R-:W-:Y:S01]  /*29b0*/  IMAD.MOV.U32 R24, RZ, RZ, 0x0 ;  /* 0x00000000ff187424 */ /* 0x000fe200078e00ff */
[----:B------:R-:W-:-:S11]  /*29c0*/  MOV R25, 0xfff80000 ;  /* 0xfff8000000197802 */ /* 0x000fd60000000f00 */
[----:B------:R-:W-:Y:S05]  /*29d0*/  @!P0 BRA `(.L_x_28) ;  /* 0x0000000000348947 */ /* 0x000fea0003800000 */
[----:B------:R-:W-:Y:S02]  /*29e0*/  ISETP.NE.AND P0, PT, R22, 0x7ff00000, PT ;  /* 0x7ff000001600780c */ /* 0x000fe40003f05270 */
[----:B------:R-:W-:Y:S02]  /*29f0*/  LOP3.LUT R25, R9, 0x80000000, R5, 0x48, !PT ;  /* 0x8000000009197812 */ /* 0x000fe400078e4805 */
[----:B------:R-:W-:-:S13]  /*2a00*/  ISETP.EQ.OR P0, PT, R29, RZ, !P0 ;  /* 0x000000ff1d00720c */ /* 0x000fda0004702670 */
[----:B------:R-:W-:Y:S01]  /*2a10*/  @P0 LOP3.LUT R3, R25, 0x7ff00000, RZ, 0xfc, !PT ;  /* 0x7ff0000019030812 */ /* 0x000fe200078efcff */
[----:B------:R-:W-:Y:S02]  /*2a20*/  @!P0 IMAD.MOV.U32 R24, RZ, RZ, RZ ;  /* 0x000000ffff188224 */ /* 0x000fe400078e00ff */
[----:B------:R-:W-:Y:S02]  /*2a30*/  @P0 IMAD.MOV.U32 R24, RZ, RZ, RZ ;  /* 0x000000ffff180224 */ /* 0x000fe400078e00ff */
[----:B------:R-:W-:Y:S01]  /*2a40*/  @P0 IMAD.MOV.U32 R25, RZ, RZ, R3 ;  /* 0x000000ffff190224 */ /* 0x000fe200078e0003 */
[----:B------:R-:W-:Y:S06]  /*2a50*/  BRA `(.L_x_28) ;  /* 0x0000000000147947 */ /* 0x000fec0003800000 */
.L_x_30:
[----:B------:R-:W-:Y:S01]  /*2a60*/  LOP3.LUT R25, R5, 0x80000, RZ, 0xfc, !PT ;  /* 0x0008000005197812 */ /* 0x000fe200078efcff */
[----:B------:R-:W-:Y:S01]  /*2a70*/  IMAD.MOV.U32 R24, RZ, RZ, R4 ;  /* 0x000000ffff187224 */ /* 0x000fe200078e0004 */
[----:B------:R-:W-:Y:S06]  /*2a80*/  BRA `(.L_x_28) ;  /* 0x0000000000087947 */ /* 0x000fec0003800000 */
.L_x_29:
[----:B------:R-:W-:Y:S01]  /*2a90*/  LOP3.LUT R25, R9, 0x80000, RZ, 0xfc, !PT ;  /* 0x0008000009197812 */ /* 0x000fe200078efcff */
[----:B------:R-:W-:-:S07]  /*2aa0*/  IMAD.MOV.U32 R24, RZ, RZ, R8 ;  /* 0x000000ffff187224 */ /* 0x000fce00078e0008 */
.L_x_28:
[----:B------:R-:W-:Y:S05]  /*2ab0*/  BSYNC.RECONVERGENT B2 ;  /* 0x0000000000027941 */ /* 0x000fea0003800200 */
.L_x_26:
[----:B------:R-:W-:Y:S02]  /*2ac0*/  IMAD.MOV.U32 R3, RZ, RZ, 0x0 ;  /* 0x00000000ff037424 */ /* 0x000fe400078e00ff */
[----:B------:R-:W-:Y:S02]  /*2ad0*/  IMAD.MOV.U32 R4, RZ, RZ, R24 ;  /* 0x000000ffff047224 */ /* 0x000fe400078e0018 */
[----:B------:R-:W-:Y:S01]  /*2ae0*/  IMAD.MOV.U32 R5, RZ, RZ, R25 ;  /* 0x000000ffff057224 */ /* 0x000fe200078e0019 */
[----:B------:R-:W-:Y:S06]  /*2af0*/  RET.REL.NODEC R2 `(_Z25compute_pattern_ll_kerneliiPKiiPKdS2_S2_S0_Pd) ;  /* 0xffffffd402407950 */ /* 0x000fec0003c3ffff */
.L_x_31:
[----:B------:R-:W-:-:S00]  /*2b00*/  BRA `(.L_x_31) ;  /* 0xfffffffc00fc7947 */ /* 0x000fc0000383ffff */
[----:B------:R-:W-:-:S00]  /*2b10*/  NOP ;  /* 0x0000000000007918 */ /* 0x000fc00000000000 */
        /* <DEDUP_REMOVED lines=14> */
.L_x_197:


//--------------------- .text._Z22expected_counts_kerneliiiPKiPKbS0_PKhS0_PKdS6_S6_S0_S0_S0_Pd --------------------------
	.section	.text._Z22expected_counts_kerneliiiPKiPKbS0_PKhS0_PKdS6_S6_S0_S0_S0_Pd,"ax",@progbits
	.align	128
        .global         _Z22expected_counts_kerneliiiPKiPKbS0_PKhS0_PKdS6_S6_S0_S0_S0_Pd
        .type           _Z22expected_counts_kerneliiiPKiPKbS0_PKhS0_PKdS6_S6_S0_S0_S0_Pd,@function
        .size           _Z22expected_counts_kerneliiiPKiPKbS0_PKhS0_PKdS6_S6_S0_S0_S0_Pd,(.L_x_198 - _Z22expected_counts_kerneliiiPKiPKbS0_PKhS0_PKdS6_S6_S0_S0_S0_Pd)
        .other          _Z22expected_counts_kerneliiiPKiPKbS0_PKhS0_PKdS6_S6_S0_S0_S0_Pd,@"STO_CUDA_ENTRY STV_DEFAULT"
_Z22expected_counts_kerneliiiPKiPKbS0_PKhS0_PKdS6_S6_S0_S0_S0_Pd:
.text._Z22expected_counts_kerneliiiPKiPKbS0_PKhS0_PKdS6_S6_S0_S0_S0_Pd:
        /* <DEDUP_REMOVED lines=8> */
[----:B------:R-:W0:Y:S02]  /*0080*/  LDC R3, c[0x0][0x384] ;  /* 0x0000e100ff037b82 */ /* 0x000e240000000800 */
[----:B0-----:R-:W-:-:S13]  /*0090*/  ISETP.GE.AND P0, PT, R3, 0x1, PT ;  /* 0x000000010300780c */ /* 0x001fda0003f06270 */
[----:B------:R-:W-:Y:S05]  /*00a0*/  @!P0 EXIT ;  /* 0x000000000000894d */ /* 0x000fea0003800000 */
[----:B------:R-:W0:Y:S01]  /*00b0*/  LDC.64 R6, c[0x0][0x3b0] ;  /* 0x0000ec00ff067b82 */ /* 0x000e220000000a00 */
[----:B------:R-:W1:Y:S01]  /*00c0*/  LDCU.64 UR4, c[0x0][0x358] ;  /* 0x00006b00ff0477ac */ /* 0x000e620008000a00 */
[----:B------:R-:W2:Y:S06]  /*00d0*/  LDCU UR10, c[0x0][0x388] ;  /* 0x00007100ff0a77ac */ /* 0x000eac0008000800 */
[----:B------:R-:W3:Y:S01]  /*00e0*/  LDC.64 R62, c[0x0][0x3c8] ;  /* 0x0000f200ff3e7b82 */ /* 0x000ee20000000a00 */
[----:B------:R-:W4:Y:S01]  /*00f0*/  LDCU.64 UR6, c[0x0][0x390] ;  /* 0x00007200ff0677ac */ /* 0x000f220008000a00 */
[----:B------:R-:W0:Y:S01]  /*0100*/  LDCU.64 UR8, c[0x0][0x398] ;  /* 0x00007300ff0877ac */ /* 0x000e220008000a00 */
[----:B------:R-:W0:Y:S01]  /*0110*/  LDCU.64 UR12, c[0x0][0x3a8] ;  /* 0x00007500ff0c77ac */ /* 0x000e220008000a00 */
[----:B------:R-:W0:Y:S02]  /*0120*/  LDCU.64 UR14, c[0x0][0x3c0] ;  /* 0x00007800ff0e77ac */ /* 0x000e240008000a00 */
[----:B0-----:R-:W-:-:S05]  /*0130*/  IMAD.WIDE R6, R56, 0x4, R6 ;  /* 0x0000000438067825 */ /* 0x001fca00078e0206 */
[----:B-1----:R0:W5:Y:S01]  /*0140*/  LDG.E R5, desc[UR4][R6.64] ;  /* 0x0000000406057981 */ /* 0x002162000c1e1900 */
[----:B------:R-:W-:Y:S02]  /*0150*/  IMAD R4, R56, R3, RZ ;  /* 0x0000000338047224 */ /* 0x000fe400078e02ff */
[----:B------:R-:W-:Y:S02]  /*0160*/  IMAD.MOV R3, RZ, RZ, -R3 ;  /* 0x000000ffff037224 */ /* 0x000fe400078e0a03 */
[----:B------:R-:W-:Y:S02]  /*0170*/  IMAD.SHL.U32 R4, R4, 0x4, RZ ;  /* 0x0000000404047824 */ /* 0x000fe400078e00ff */
[----:B------:R-:W-:Y:S02]  /*0180*/  IMAD.MOV.U32 R2, RZ, RZ, RZ ;  /* 0x000000ffff027224 */ /* 0x000fe400078e00ff */
[----:B------:R-:W-:Y:S02]  /*0190*/  IMAD.MOV.U32 R0, RZ, RZ, RZ ;  /* 0x000000ffff007224 */ /* 0x000fe400078e00ff */
[----:B0-234-:R-:W-:-:S07]  /*01a0*/  IMAD.WIDE R62, R4, 0x8, R62 ;  /* 0x00000008043e7825 */ /* 0x01dfce00078e023e */
.L_x_87:
[----:B0-----:R-:W-:Y:S01]  /*01b0*/  IMAD.U32 R6, RZ, RZ, UR6 ;  /* 0x00000006ff067e24 */ /* 0x001fe2000f8e00ff */
[----:B------:R-:W0:Y:S01]  /*01c0*/  LDC.64 R44, c[0x0][0x3b8] ;  /* 0x0000ee00ff2c7b82 */ /* 0x000e220000000a00 */
[----:B------:R-:W-:-:S05]  /*01d0*/  IMAD.U32 R7, RZ, RZ, UR7 ;  /* 0x00000007ff077e24 */ /* 0x000fca000f8e00ff */
[----:B------:R-:W2:Y:S02]  /*01e0*/  LDG.E R11, desc[UR4][R6.64] ;  /* 0x00000004060b7981 */ /* 0x000ea4000c1e1900 */
[----:B--2---:R-:W-:Y:S02]  /*01f0*/  SHF.R.S32.HI R10, RZ, 0x1f, R11 ;  /* 0x0000001fff0a7819 */ /* 0x004fe4000001140b */
[----:B------:R-:W-:-:S04]  /*0200*/  IADD3 R8, P0, PT, R11, UR8, RZ ;  /* 0x000000080b087c10 */ /* 0x000fc8000ff1e0ff */
[----:B------:R-:W-:-:S05]  /*0210*/  IADD3.X R9, PT, PT, R10, UR9, RZ, P0, !PT ;  /* 0x000000090a097c10 */ /* 0x000fca00087fe4ff */
[----:B------:R-:W2:Y:S01]  /*0220*/  LDG.E.U8 R8, desc[UR4][R8.64] ;  /* 0x0000000408087981 */ /* 0x000ea2000c1e1100 */
[----:B------:R-:W-:Y:S01]  /*0230*/  VIADD R3, R3, 0x1 ;  /* 0x0000000103037836 */ /* 0x000fe20000000000 */
[----:B------:R-:W-:Y:S01]  /*0240*/  BSSY.RECONVERGENT B0, `(.L_x_32) ;  /* 0x000058d000007945 */ /* 0x000fe20003800200 */
[----:B0-----:R-:W-:-:S03]  /*0250*/  IMAD.WIDE.U32 R44, R2, 0x8, R44 ;  /* 0x00000008022c7825 */ /* 0x001fc600078e002c */
[----:B------:R-:W-:Y:S02]  /*0260*/  ISETP.NE.AND P1, PT, R3, RZ, PT ;  /* 0x000000ff0300720c */ /* 0x000fe40003f25270 */
[----:B--2---:R-:W-:-:S13]  /*0270*/  ISETP.NE.AND P0, PT, R8, RZ, PT ;  /* 0x000000ff0800720c */ /* 0x004fda0003f05270 */
[----:B------:R-:W-:Y:S05]  /*0280*/  @!P0 BRA `(.L_x_33) ;  /* 0x0000000800548947 */ /* 0x000fea0003800000 */
[----:B------:R-:W0:Y:S02]  /*0290*/  LDC.64 R6, c[0x0][0x3a0] ;  /* 0x0000e800ff067b82 */ /* 0x000e240000000a00 */
[----:B0-----:R-:W-:-:S06]  /*02a0*/  IMAD.WIDE R6, R11, 0x4, R6 ;  /* 0x000000040b067825 */ /* 0x001fcc00078e0206 */
[----:B------:R-:W2:Y:S02]  /*02b0*/  LDG.E R7, desc[UR4][R6.64] ;  /* 0x0000000406077981 */ /* 0x000ea4000c1e1900 */
[----:B--2---:R-:W-:-:S05]  /*02c0*/  IMAD R9, R56, UR10, R7 ;  /* 0x0000000a38097c24 */ /* 0x004fca000f8e0207 */
[----:B------:R-:W-:-:S04]  /*02d0*/  IADD3 R8, P0, PT, R9, UR12, RZ ;  /* 0x0000000c09087c10 */ /* 0x000fc8000ff1e0ff */
[----:B------:R-:W-:-:S05]  /*02e0*/  LEA.HI.X.SX32 R9, R9, UR13, 0x1, P0 ;  /* 0x0000000d09097c11 */ /* 0x000fca00080f0eff */
[----:B------:R-:W2:Y:S02]  /*02f0*/  LDG.E.U8 R10, desc[UR4][R8.64] ;  /* 0x00000004080a7981 */ /* 0x000ea4000c1e1100 */
[----:B--2---:R-:W-:-:S13]  /*0300*/  ISETP.GE.U32.AND P0, PT, R10, 0x4, PT ;  /* 0x000000040a00780c */ /* 0x004fda0003f06070 */
[----:B------:R-:W-:Y:S05]  /*0310*/  @!P0 BRA `(.L_x_34) ;  /* 0x0000000000d88947 */ /* 0x000fea0003800000 */
[----:B------:R-:W-:Y:S01]  /*0320*/  IMAD.WIDE.U32 R48, R0, 0x8, R62 ;  /* 0x0000000800307825 */ /* 0x000fe200078e003e */
[----:B------:R-:W2:Y:S04]  /*0330*/  LDG.E.64 R38, desc[UR4][R44.64] ;  /* 0x000000042c267981 */ /* 0x000ea8000c1e1b00 */
[----:B------:R-:W2:Y:S04]  /*0340*/  LDG.E.64 R10, desc[UR4][R48.64] ;  /* 0x00000004300a7981 */ /* 0x000ea8000c1e1b00 */
[----:B------:R-:W3:Y:S04]  /*0350*/  LDG.E.64 R6, desc[UR4][R44.64+0x8] ;  /* 0x000008042c067981 */ /* 0x000ee8000c1e1b00 */
[----:B------:R-:W4:Y:S04]  /*0360*/  LDG.E.64 R8, desc[UR4][R44.64+0x10] ;  /* 0x000010042c087981 */ /* 0x000f28000c1e1b00 */
        /* <DEDUP_REMOVED lines=15> */
[----:B------:R-:W4:Y:S01]  /*0460*/  LDG.E.64 R36, desc[UR4][R44.64+0x78] ;  /* 0x000078042c247981 */ /* 0x000f22000c1e1b00 */
[----:B--2---:R-:W-:-:S02]  /*0470*/  DMUL R38, R10, R38 ;  /* 0x000000260a267228 */ /* 0x004fc40000000000 */
[----:B---3--:R-:W-:-:S06]  /*0480*/  DMUL R6, R10, R6 ;  /* 0x000000060a067228 */ /* 0x008fcc0000000000 */
[----:B------:R-:W-:Y:S02]  /*0490*/  DADD R50, RZ, R38 ;  /* 0x00000000ff327229 */ /* 0x000fe40000000026 */
[C---:B----4-:R-:W-:Y:S02]  /*04a0*/  DMUL R8, R10.reuse, R8 ;  /* 0x000000080a087228 */ /* 0x050fe40000000000 */
[----:B------:R-:W-:-:S04]  /*04b0*/  DMUL R10, R10, R46 ;  /* 0x0000002e0a0a7228 */ /* 0x000fc80000000000 */
[----:B------:R-:W-:Y:S02]  /*04c0*/  DADD R50, R50, R6 ;  /* 0x0000000032327229 */ /* 0x000fe40000000006 */
[----:B------:R-:W-:-:S06]  /*04d0*/  DMUL R12, R18, R12 ;  /* 0x0000000c120c7228 */ /* 0x000fcc0000000000 */
[----:B------:R-:W-:Y:S02]  /*04e0*/  DADD R50, R50, R8 ;  /* 0x0000000032327229 */ /* 0x000fe40000000008 */
[C---:B------:R-:W-:Y:S02]  /*04f0*/  DMUL R14, R18.reuse, R14 ;  /* 0x0000000e120e7228 */ /* 0x040fe40000000000 */
[----:B------:R-:W-:-:S04]  /*0500*/  DMUL R16, R18, R16 ;  /* 0x0000001012107228 */ /* 0x000fc80000000000 */
[----:B------:R-:W-:Y:S02]  /*0510*/  DADD R50, R50, R10 ;  /* 0x0000000032327229 */ /* 0x000fe4000000000a */
[----:B------:R-:W-:-:S06]  /*0520*/  DMUL R18, R18, R42 ;  /* 0x0000002a12127228 */ /* 0x000fcc0000000000 */
[----:B------:R-:W-:Y:S02]  /*0530*/  DADD R50, R50, R12 ;  /* 0x0000000032327229 */ /* 0x000fe4000000000c */
[C---:B------:R-:W-:Y:S02]  /*0540*/  DMUL R20, R26.reuse, R20 ;  /* 0x000000141a147228 */ /* 0x040fe40000000000 */
[----:B------:R-:W-:-:S04]  /*0550*/  DMUL R22, R26, R22 ;  /* 0x000000161a167228 */ /* 0x000fc80000000000 */
        /* <DEDUP_REMOVED lines=10> */
[----:B------:R-:W-:-:S08]  /*0600*/  DADD R50, R50, R22 ;  /* 0x0000000032327229 */ /* 0x000fd00000000016 */
[----:B------:R-:W-:-:S08]  /*0610*/  DADD R50, R50, R24 ;  /* 0x0000000032327229 */ /* 0x000fd00000000018 */
[----:B------:R-:W-:-:S08]  /*0620*/  DADD R50, R50, R26 ;  /* 0x0000000032327229 */ /* 0x000fd0000000001a */
[----:B------:R-:W-:-:S08]  /*0630*/  DADD R50, R50, R28 ;  /* 0x0000000032327229 */ /* 0x000fd0000000001c */
[----:B------:R-:W-:-:S08]  /*0640*/  DADD R50, R50, R30 ;  /* 0x0000000032327229 */ /* 0x000fd0000000001e */
[----:B------:R-:W-:-:S08]  /*0650*/  DADD R50, R50, R32 ;  /* 0x0000000032327229 */ /* 0x000fd00000000020 */
[----:B------:R-:W-:Y:S01]  /*0660*/  DADD R36, R50, R34 ;  /* 0x0000000032247229 */ /* 0x000fe20000000022 */
[----:B------:R-:W-:Y:S10]  /*0670*/  BRA `(.L_x_35) ;  /* 0x0000005400247947 */ /* 0x000ff40003800000 */
.L_x_34:
[----:B------:R-:W-:Y:S01]  /*0680*/  ISETP.NE.AND P0, PT, R10, RZ, PT ;  /* 0x000000ff0a00720c */ /* 0x000fe20003f05270 */
[----:B------:R-:W-:Y:S01]  /*0690*/  IMAD.WIDE.U32 R60, R0, 0x8, R62 ;  /* 0x00000008003c7825 */ /* 0x000fe200078e003e */
[C---:B------:R-:W-:Y:S02]  /*06a0*/  ISETP.NE.AND P2, PT, R10.reuse, 0x1, PT ;  /* 0x000000010a00780c */ /* 0x040fe40003f45270 */
[C---:B------:R-:W-:Y:S02]  /*06b0*/  ISETP.NE.AND P3, PT, R10.reuse, 0x2, PT ;  /* 0x000000020a00780c */ /* 0x040fe40003f65270 */
[----:B------:R-:W-:-:S07]  /*06c0*/  ISETP.NE.AND P4, PT, R10, 0x3, PT ;  /* 0x000000030a00780c */ /* 0x000fce0003f85270 */
[----:B------:R-:W2:Y:S04]  /*06d0*/  @!P0 LDG.E.64 R6, desc[UR4][R60.64] ;  /* 0x000000043c068981 */ /* 0x000ea8000c1e1b00 */
[----:B------:R-:W2:Y:S04]  /*06e0*/  @!P0 LDG.E.64 R8, desc[UR4][R44.64] ;  /* 0x000000042c088981 */ /* 0x000ea8000c1e1b00 */
[----:B------:R-:W3:Y:S04]  /*06f0*/  @!P2 LDG.E.64 R10, desc[UR4][R60.64] ;  /* 0x000000043c0aa981 */ /* 0x000ee8000c1e1b00 */
[----:B------:R-:W3:Y:S04]  /*0700*/  @!P2 LDG.E.64 R26, desc[UR4][R44.64+0x8] ;  /* 0x000008042c1aa981 */ /* 0x000ee8000c1e1b00 */
[----:B------:R-:W4:Y:S04]  /*0710*/  @!P3 LDG.E.64 R28, desc[UR4][R60.64] ;  /* 0x000000043c1cb981 */ /* 0x000f28000c1e1b00 */
        /* <DEDUP_REMOVED lines=14> */
[----:B------:R-:W4:Y:S01]  /*0800*/  @!P2 LDG.E.64 R24, desc[UR4][R44.64+0x48] ;  /* 0x000048042c18a981 */ /* 0x000f22000c1e1b00 */
[----:B------:R-:W-:-:S03]  /*0810*/  CS2R R38, SRZ ;  /* 0x0000000000267805 */ /* 0x000fc6000001ff00 */
[----:B------:R-:W4:Y:S04]  /*0820*/  @!P3 LDG.E.64 R52, desc[UR4][R60.64+0x10] ;  /* 0x000010043c34b981 */ /* 0x000f28000c1e1b00 */
[----:B------:R-:W4:Y:S04]  /*0830*/  @!P4 LDG.E.64 R50, desc[UR4][R44.64+0x58] ;  /* 0x000058042c32c981 */ /* 0x000f28000c1e1b00 */
[----:B------:R-:W4:Y:S04]  /*0840*/  @!P0 LDG.E.64 R48, desc[UR4][R44.64+0x60] ;  /* 0x000060042c308981 */ /* 0x000f28000c1e1b00 */
[----:B------:R-:W4:Y:S01]  /*0850*/  @!P2 LDG.E.64 R46, desc[UR4][R44.64+0x68] ;  /* 0x000068042c2ea981 */ /* 0x000f22000c1e1b00 */
[----:B--2---:R-:W-:Y:S01]  /*0860*/  @!P0 DMUL R38, R8, R6 ;  /* 0x0000000608268228 */ /* 0x004fe20000000000 */
[----:B------:R-:W-:Y:S01]  /*0870*/  CS2R R6, SRZ ;  /* 0x0000000000067805 */ /* 0x000fe2000001ff00 */
[----:B---3--:R-:W-:Y:S01]  /*0880*/  @!P2 DMUL R6, R26, R10 ;  /* 0x0000000a1a06a228 */ /* 0x008fe20000000000 */
[----:B------:R-:W2:Y:S01]  /*0890*/  @!P3 LDG.E.64 R26, desc[UR4][R44.64+0x50] ;  /* 0x000050042c1ab981 */ /* 0x000ea2000c1e1b00 */
[----:B------:R-:W-:Y:S01]  /*08a0*/  CS2R R8, SRZ ;  /* 0x0000000000087805 */ /* 0x000fe2000001ff00 */
[----:B----4-:R-:W-:-:S02]  /*08b0*/  @!P3 DMUL R8, R42, R28 ;  /* 0x0000001c2a08b228 */ /* 0x010fc40000000000 */
[----:B------:R-:W3:Y:S01]  /*08c0*/  @!P4 LDG.E.64 R28, desc[UR4][R60.64+0x10] ;  /* 0x000010043c1cc981 */ /* 0x000ee2000c1e1b00 */
[----:B------:R-:W-:-:S03]  /*08d0*/  CS2R R10, SRZ ;  /* 0x00000000000a7805 */ /* 0x000fc6000001ff00 */
[----:B------:R-:W4:Y:S01]  /*08e0*/  @!P3 LDG.E.64 R42, desc[UR4][R44.64+0x70] ;  /* 0x000070042c2ab981 */ /* 0x000f22000c1e1b00 */
[----:B------:R-:W-:Y:S01]  /*08f0*/  @!P4 DMUL R10, R14, R12 ;  /* 0x0000000c0e0ac228 */ /* 0x000fe20000000000 */
[----:B------:R-:W-:Y:S02]  /*0900*/  CS2R R14, SRZ ;  /* 0x00000000000e7805 */ /* 0x000fe4000001ff00 */
[----:B------:R-:W-:Y:S01]  /*0910*/  CS2R R12, SRZ ;  /* 0x00000000000c7805 */ /* 0x000fe2000001ff00 */
[----:B------:R-:W-:Y:S01]  /*0920*/  @!P2 DMUL R14, R36, R30 ;  /* 0x0000001e240ea228 */ /* 0x000fe20000000000 */
[----:B------:R-:W4:Y:S04]  /*0930*/  @!P0 LDG.E.64 R30, desc[UR4][R60.64+0x18] ;  /* 0x000018043c1e8981 */ /* 0x000f28000c1e1b00 */
[----:B------:R-:W4:Y:S01]  /*0940*/  @!P4 LDG.E.64 R36, desc[UR4][R60.64+0x18] ;  /* 0x000018043c24c981 */ /* 0x000f22000c1e1b00 */
[----:B------:R-:W-:Y:S01]  /*0950*/  @!P0 DMUL R12, R16, R40 ;  /* 0x00000028100c8228 */ /* 0x000fe20000000000 */
[----:B------:R-:W-:-:S02]  /*0960*/  CS2R R16, SRZ ;  /* 0x0000000000107805 */ /* 0x000fc4000001ff00 */
[----:B------:R0:W4:Y:S01]  /*0970*/  @!P4 LDG.E.64 R40, desc[UR4][R44.64+0x78] ;  /* 0x000078042c28c981 */ /* 0x000122000c1e1b00 */
[----:B------:R-:W-:-:S03]  /*0980*/  @!P3 DMUL R16, R32, R18 ;  /* 0x000000122010b228 */ /* 0x000fc60000000000 */
[----:B------:R-:W4:Y:S01]  /*0990*/  @!P2 LDG.E.64 R32, desc[UR4][R60.64+0x18] ;  /* 0x000018043c20a981 */ /* 0x000f22000c1e1b00 */
[----:B------:R-:W-:Y:S01]  /*09a0*/  CS2R R18, SRZ ;  /* 0x0000000000127805 */ /* 0x000fe2000001ff00 */
[----:B------:R-:W-:Y:S02]  /*09b0*/  @!P4 DMUL R18, R20, R34 ;  /* 0x000000221412c228 */ /* 0x000fe40000000000 */
[----:B------:R-:W4:Y:S01]  /*09c0*/  @!P3 LDG.E.64 R34, desc[UR4][R60.64+0x18] ;  /* 0x000018043c22b981 */ /* 0x000f22000c1e1b00 */
[----:B------:R-:W-:Y:S01]  /*09d0*/  CS2R R20, SRZ ;  /* 0x0000000000147805 */ /* 0x000fe2000001ff00 */
[----:B------:R-:W-:Y:S01]  /*09e0*/  @!P0 DMUL R20, R22, R58 ;  /* 0x0000003a16148228 */ /* 0x000fe20000000000 */
[----:B------:R-:W-:Y:S01]  /*09f0*/  CS2R R22, SRZ ;  /* 0x0000000000167805 */ /* 0x000fe2000001ff00 */
[----:B------:R-:W-:Y:S02]  /*0a00*/  @!P2 DMUL R22, R24, R54 ;  /* 0x000000361816a228 */ /* 0x000fe40000000000 */
[----:B------:R-:W-:-:S08]  /*0a10*/  DADD R24, RZ, R38 ;  /* 0x00000000ff187229 */ /* 0x000fd00000000026 */
[----:B------:R-:W-:-:S08]  /*0a20*/  DADD R24, R6, R24 ;  /* 0x0000000006187229 */ /* 0x000fd00000000018 */
[----:B------:R-:W-:-:S08]  /*0a30*/  DADD R24, R8, R24 ;  /* 0x0000000008187229 */ /* 0x000fd00000000018 */
[----:B------:R-:W-:-:S08]  /*0a40*/  DADD R24, R10, R24 ;  /* 0x000000000a187229 */ /* 0x000fd00000000018 */
[----:B------:R-:W-:-:S08]  /*0a50*/  DADD R24, R12, R24 ;  /* 0x000000000c187229 */ /* 0x000fd00000000018 */
[----:B------:R-:W-:-:S08]  /*0a60*/  DADD R24, R14, R24 ;  /* 0x000000000e187229 */ /* 0x000fd00000000018 */
[----:B------:R-:W-:-:S08]  /*0a70*/  DADD R24, R16, R24 ;  /* 0x0000000010187229 */ /* 0x000fd00000000018 */
[----:B------:R-:W-:-:S08]  /*0a80*/  DADD R24, R18, R24 ;  /* 0x0000000012187229 */ /* 0x000fd00000000018 */
[----:B0-----:R-:W-:Y:S01]  /*0a90*/  DADD R44, R20, R24 ;  /* 0x00000000142c7229 */ /* 0x001fe20000000018 */
[----:B------:R-:W-:-:S07]  /*0aa0*/  CS2R R24, SRZ ;  /* 0x0000000000187805 */ /* 0x000fce000001ff00 */
[----:B------:R-:W-:Y:S02]  /*0ab0*/  DADD R44, R22, R44 ;  /* 0x00000000162c7229 */ /* 0x000fe4000000002c */
[----:B--2---:R-:W-:Y:S01]  /*0ac0*/  @!P3 DMUL R24, R26, R52 ;  /* 0x000000341a18b228 */ /* 0x004fe20000000000 */
[----:B------:R-:W-:Y:S01]  /*0ad0*/  CS2R R26, SRZ ;  /* 0x00000000001a7805 */ /* 0x000fe2000001ff00 */
[----:B---3--:R-:W-:-:S06]  /*0ae0*/  @!P4 DMUL R26, R50, R28 ;  /* 0x0000001c321ac228 */ /* 0x008fcc0000000000 */
[----:B------:R-:W-:Y:S01]  /*0af0*/  DADD R44, R24, R44 ;  /* 0x00000000182c7229 */ /* 0x000fe2000000002c */
[----:B------:R-:W-:-:S07]  /*0b00*/  CS2R R28, SRZ ;  /* 0x00000000001c7805 */ /* 0x000fce000001ff00 */
[----:B------:R-:W-:Y:S02]  /*0b10*/  DADD R44, R26, R44 ;  /* 0x000000001a2c7229 */ /* 0x000fe4000000002c */
[----:B----4-:R-:W-:Y:S01]  /*0b20*/  @!P0 DMUL R28, R48, R30 ;  /* 0x0000001e301c8228 */ /* 0x010fe20000000000 */
[----:B------:R-:W-:-:S07]  /*0b30*/  CS2R R30, SRZ ;  /* 0x00000000001e7805 */ /* 0x000fce000001ff00 */
[----:B------:R-:W-:Y:S02]  /*0b40*/  DADD R44, R28, R44 ;  /* 0x000000001c2c7229 */ /* 0x000fe4000000002c */
[----:B------:R-:W-:Y:S01]  /*0b50*/  @!P2 DMUL R30, R46, R32 ;  /* 0x000000202e1ea228 */ /* 0x000fe20000000000 */
[----:B------:R-:W-:Y:S01]  /*0b60*/  CS2R R32, SRZ ;  /* 0x0000000000207805 */ /* 0x000fe2000001ff00 */
[----:B------:R-:W-:-:S06]  /*0b70*/  @!P3 DMUL R32, R42, R34 ;  /* 0x000000222a20b228 */ /* 0x000fcc0000000000 */
[----:B------:R-:W-:Y:S01]  /*0b80*/  DADD R44, R30, R44 ;  /* 0x000000001e2c7229 */ /* 0x000fe2000000002c */
[----:B------:R-:W-:Y:S01]  /*0b90*/  CS2R R34, SRZ ;  /* 0x0000000000227805 */ /* 0x000fe2000001ff00 */
[----:B------:R-:W-:-:S06]  /*0ba0*/  @!P4 DMUL R34, R40, R36 ;  /* 0x000000242822c228 */ /* 0x000fcc0000000000 */
[----:B------:R-:W-:-:S08]  /*0bb0*/  DADD R44, R32, R44 ;  /* 0x00000000202c7229 */ /* 0x000fd0000000002c */
[----:B------:R-:W-:Y:S01]  /*0bc0*/  DADD R36, R34, R44 ;  /* 0x0000000022247229 */ /* 0x000fe2000000002c */
[----:B------:R-:W-:Y:S10]  /*0bd0*/  BRA `(.L_x_35) ;  /* 0x0000004c00cc7947 */ /* 0x000ff40003800000 */
.L_x_33:
[----:B------:R-:W0:Y:S02]  /*0be0*/  LDC.64 R6, c[0x0][0x3d0] ;  /* 0x0000f400ff067b82 */ /* 0x000e240000000a00 */
[----:B0-----:R-:W-:-:S05]  /*0bf0*/  IMAD.WIDE R6, R11, 0x4, R6 ;  /* 0x000000040b067825 */ /* 0x001fca00078e0206 */
[----:B------:R-:W2:Y:S02]  /*0c00*/  LDG.E R12, desc[UR4][R6.64] ;  /* 0x00000004060c7981 */ /* 0x000ea4000c1e1900 */
[----:B--2---:R-:W-:-:S13]  /*0c10*/  ISETP.GE.AND P0, PT, R12, 0x1, PT ;  /* 0x000000010c00780c */ /* 0x004fda0003f06270 */
[----:B------:R-:W-:Y:S05]  /*0c20*/  @!P0 BRA `(.L_x_36) ;  /* 0x0000004800e48947 */ /* 0x000fea0003800000 */
[----:B------:R-:W0:Y:S08]  /*0c30*/  LDC.64 R6, c[0x0][0x3d8] ;  /* 0x0000f600ff067b82 */ /* 0x000e300000000a00 */
[----:B------:R-:W1:Y:S01]  /*0c40*/  LDC.64 R36, c[0x0][0x3e0] ;  /* 0x0000f800ff247b82 */ /* 0x000e620000000a00 */
[----:B0-----:R-:W-:-:S04]  /*0c50*/  LEA R6, P0, R11, R6, 0x2 ;  /* 0x000000060b067211 */ /* 0x001fc800078010ff */
[----:B------:R-:W-:-:S06]  /*0c60*/  LEA.HI.X R7, R11, R7, R10, 0x2, P0 ;  /* 0x000000070b077211 */ /* 0x000fcc00000f140a */
[----:B------:R-:W1:Y:S02]  /*0c70*/  LDG.E R7, desc[UR4][R6.64] ;  /* 0x0000000406077981 */ /* 0x000e64000c1e1900 */
[----:B-1----:R-:W-:-:S05]  /*0c80*/  IMAD.WIDE R36, R7, 0x4, R36 ;  /* 0x0000000407247825 */ /* 0x002fca00078e0224 */
[----:B------:R-:W2:Y:S01]  /*0c90*/  LDG.E R8, desc[UR4][R36.64] ;  /* 0x0000000424087981 */ /* 0x000ea2000c1e1900 */
[----:B------:R-:W-:Y:S01]  /*0ca0*/  SHF.R.S32.HI R24, RZ, 0x1f, R4 ;  /* 0x0000001fff187819 */ /* 0x000fe20000011404 */
[----:B------:R-:W-:-:S05]  /*0cb0*/  IMAD.WIDE.U32 R26, R0, 0x8, R62 ;  /* 0x00000008001a7825 */ /* 0x000fca00078e003e */
[----:B------:R0:W5:Y:S01]  /*0cc0*/  LDG.E.64 R10, desc[UR4][R26.64] ;  /* 0x000000041a0a7981 */ /* 0x000162000c1e1b00 */
[----:B--2---:R-:W-:-:S05]  /*0cd0*/  IMAD.SHL.U32 R9, R8, 0x4, RZ ;  /* 0x0000000408097824 */ /* 0x004fca00078e00ff */
[----:B------:R-:W-:-:S04]  /*0ce0*/  IADD3 R8, P0, PT, R4, R9, RZ ;  /* 0x0000000904087210 */ /* 0x000fc80007f1e0ff */
[----:B------:R-:W-:Y:S02]  /*0cf0*/  LEA.HI.X.SX32 R9, R9, R24, 0x1, P0 ;  /* 0x0000001809097211 */ /* 0x000fe400000f0eff */
[----:B------:R-:W-:-:S04]  /*0d00*/  LEA R34, P0, R8, UR14, 0x3 ;  /* 0x0000000e08227c11 */ /* 0x000fc8000f8018ff */
[----:B------:R-:W-:-:S05]  /*0d10*/  LEA.HI.X R35, R8, UR15, R9, 0x3, P0 ;  /* 0x0000000f08237c11 */ /* 0x000fca00080f1c09 */
[----:B------:R-:W2:Y:S01]  /*0d20*/  LDG.E.64 R28, desc[UR4][R34.64] ;  /* 0x00000004221c7981 */ /* 0x000ea2000c1e1b00 */
[----:B------:R-:W-:-:S05]  /*0d30*/  VIADD R12, R12, 0xffffffff ;  /* 0xffffffff0c0c7836 */ /* 0x000fca0000000000 */
[C---:B------:R-:W-:Y:S02]  /*0d40*/  ISETP.NE.AND P0, PT, R12.reuse, RZ, PT ;  /* 0x000000ff0c00720c */ /* 0x040fe40003f05270 */
[----:B------:R-:W-:-:S05]  /*0d50*/  VIMNMX.U32 R42, PT, PT, R12, 0x7, PT ;  /* 0x000000070c2a7848 */ /* 0x000fca0003fe0000 */
[----:B------:R-:W-:Y:S02]  /*0d60*/  VIADD R42, R42, 0x1 ;  /* 0x000000012a2a7836 */ /* 0x000fe40000000000 */
[----:B--2---:R-:W-:Y:S02]  /*0d70*/  IMAD.MOV.U32 R6, RZ, RZ, R28 ;  /* 0x000000ffff067224 */ /* 0x004fe400078e001c */
[----:B------:R-:W-:Y:S02]  /*0d80*/  IMAD.MOV.U32 R7, RZ, RZ, R29 ;  /* 0x000000ffff077224 */ /* 0x000fe400078e001d */
[----:B0-----:R-:W-:Y:S05]  /*0d90*/  @!P0 BRA `(.L_x_37) ;  /* 0x00000004000c8947 */ /* 0x001fea0003800000 */
[----:B------:R-:W2:Y:S02]  /*0da0*/  LDG.E R6, desc[UR4][R36.64+0x4] ;  /* 0x0000040424067981 */ /* 0x000ea4000c1e1900 */
[----:B--2---:R-:W-:-:S05]  /*0db0*/  IMAD.SHL.U32 R7, R6, 0x4, RZ ;  /* 0x0000000406077824 */ /* 0x004fca00078e00ff */
[----:B------:R-:W-:-:S04]  /*0dc0*/  IADD3 R6, P2, PT, R4, R7, RZ ;  /* 0x0000000704067210 */ /* 0x000fc80007f5e0ff */
[----:B------:R-:W-:Y:S02]  /*0dd0*/  LEA.HI.X.SX32 R7, R7, R24, 0x1, P2 ;  /* 0x0000001807077211 */ /* 0x000fe400010f0eff */
[----:B------:R-:W-:-:S04]  /*0de0*/  LEA R8, P2, R6, UR14, 0x3 ;  /* 0x0000000e06087c11 */ /* 0x000fc8000f8418ff */
[----:B------:R-:W-:-:S05]  /*0df0*/  LEA.HI.X R9, R6, UR15, R7, 0x3, P2 ;  /* 0x0000000f06097c11 */ /* 0x000fca00090f1c07 */
[----:B------:R-:W2:Y:S01]  /*0e00*/  LDG.E.64 R6, desc[UR4][R8.64] ;  /* 0x0000000408067981 */ /* 0x000ea2000c1e1b00 */
[----:B------:R-:W-:Y:S01]  /*0e10*/  ISETP.NE.AND P2, PT, R42, 0x2, PT ;  /* 0x000000022a00780c */ /* 0x000fe20003f45270 */
[----:B--2---:R-:W-:-:S12]  /*0e20*/  DMUL R6, R28, R6 ;  /* 0x000000061c067228 */ /* 0x004fd80000000000 */
[----:B------:R-:W-:Y:S05]  /*0e30*/  @!P2 BRA `(.L_x_37) ;  /* 0x0000000000e4a947 */ /* 0x000fea0003800000 */
[----:B------:R-:W2:Y:S02]  /*0e40*/  LDG.E R8, desc[UR4][R36.64+0x8] ;  /* 0x0000080424087981 */ /* 0x000ea4000c1e1900 */
[----:B--2---:R-:W-:-:S05]  /*0e50*/  IMAD.SHL.U32 R9, R8, 0x4, RZ ;  /* 0x0000000408097824 */ /* 0x004fca00078e00ff */
[----:B------:R-:W-:-:S04]  /*0e60*/  IADD3 R12, P2, PT, R4, R9, RZ ;  /* 0x00000009040c7210 */ /* 0x000fc80007f5e0ff */
[----:B------:R-:W-:Y:S02]  /*0e70*/  LEA.HI.X.SX32 R9, R9, R24, 0x1, P2 ;  /* 0x0000001809097211 */ /* 0x000fe400010f0eff */
[----:B------:R-:W-:-:S04]  /*0e80*/  LEA R8, P2, R12, UR14, 0x3 ;  /* 0x0000000e0c087c11 */ /* 0x000fc8000f8418ff */
[----:B------:R-:W-:-:S06]  /*0e90*/  LEA.HI.X R9, R12, UR15, R9, 0x3, P2 ;  /* 0x0000000f0c097c11 */ /* 0x000fcc00090f1c09 */
        /* <DEDUP_REMOVED lines=34> */
[----:B------:R-:W-:Y:S01]  /*10c0*/  ISETP.NE.AND P2, PT, R42, 0x7, PT ;  /* 0x000000072a00780c */ /* 0x000fe20003f45270 */
[----:B------:R-:W2:-:S12]  /*10d0*/  LDG.E R8, desc[UR4][R36.64+0x18] ;  /* 0x0000180424087981 */ /* 0x000e98000c1e1900 */
[----:B------:R-:W3:Y:S01]  /*10e0*/  @P2 LDG.E R12, desc[UR4][R36.64+0x1c] ;  /* 0x00001c04240c2981 */ /* 0x000ee2000c1e1900 */
[----:B--2---:R-:W-:-:S05]  /*10f0*/  IMAD.SHL.U32 R9, R8, 0x4, RZ ;  /* 0x0000000408097824 */ /* 0x004fca00078e00ff */
[----:B------:R-:W-:Y:S01]  /*1100*/  IADD3 R15, P3, PT, R4, R9, RZ ;  /* 0x00000009040f7210 */ /* 0x000fe20007f7e0ff */
[----:B---3--:R-:W-:-:S03]  /*1110*/  @P2 IMAD.SHL.U32 R13, R12, 0x4, RZ ;  /* 0x000000040c0d2824 */ /* 0x008fc600078e00ff */
[-C--:B------:R-:W-:Y:S02]  /*1120*/  LEA.HI.X.SX32 R12, R9, R24.reuse, 0x1, P3 ;  /* 0x00000018090c7211 */ /* 0x080fe400018f0eff */
[C---:B------:R-:W-:Y:S02]  /*1130*/  LEA R8, P3, R15.reuse, UR14, 0x3 ;  /* 0x0000000e0f087c11 */ /* 0x040fe4000f8618ff */
[----:B------:R-:W-:Y:S02]  /*1140*/  @P2 IADD3 R14, P4, PT, R4, R13, RZ ;  /* 0x0000000d040e2210 */ /* 0x000fe40007f9e0ff */
[----:B------:R-:W-:Y:S02]  /*1150*/  LEA.HI.X R9, R15, UR15, R12, 0x3, P3 ;  /* 0x0000000f0f097c11 */ /* 0x000fe400098f1c0c */
[----:B------:R-:W-:Y:S02]  /*1160*/  @P2 LEA.HI.X.SX32 R13, R13, R24, 0x1, P4 ;  /* 0x000000180d0d2211 */ /* 0x000fe400020f0eff */
[----:B------:R-:W-:-:S02]  /*1170*/  @P2 LEA R12, P3, R14, UR14, 0x3 ;  /* 0x0000000e0e0c2c11 */ /* 0x000fc4000f8618ff */
[----:B------:R-:W2:Y:S02]  /*1180*/  LDG.E.64 R8, desc[UR4][R8.64] ;  /* 0x0000000408087981 */ /* 0x000ea4000c1e1b00 */
[----:B------:R-:W-:-:S06]  /*1190*/  @P2 LEA.HI.X R13, R14, UR15, R13, 0x3, P3 ;  /* 0x0000000f0e0d2c11 */ /* 0x000fcc00098f1c0d */
[----:B------:R-:W3:Y:S01]  /*11a0*/  @P2 LDG.E.64 R12, desc[UR4][R12.64] ;  /* 0x000000040c0c2981 */ /* 0x000ee2000c1e1b00 */
[----:B--2---:R-:W-:-:S08]  /*11b0*/  DMUL R6, R6, R8 ;  /* 0x0000000806067228 */ /* 0x004fd00000000000 */
[----:B---3--:R-:W-:-:S11]  /*11c0*/  @P2 DMUL R6, R6, R12 ;  /* 0x0000000c06062228 */ /* 0x008fd60000000000 */
.L_x_37:
[----:B------:R-:W2:Y:S04]  /*11d0*/  LDG.E.64 R38, desc[UR4][R44.64] ;  /* 0x000000042c267981 */ /* 0x000ea8000c1e1b00 */
[----:B------:R-:W3:Y:S01]  /*11e0*/  LDG.E.64 R30, desc[UR4][R34.64+0x8] ;  /* 0x00000804221e7981 */ /* 0x000ee2000c1e1b00 */
[----:B--2--5:R-:W-:-:S08]  /*11f0*/  DMUL R38, R38, R10 ;  /* 0x0000000a26267228 */ /* 0x024fd00000000000 */
[----:B------:R-:W-:Y:S01]  /*1200*/  DMUL R38, R38, R6 ;  /* 0x0000000626267228 */ /* 0x000fe20000000000 */
[----:B---3--:R-:W-:Y:S02]  /*1210*/  IMAD.MOV.U32 R6, RZ, RZ, R30 ;  /* 0x000000ffff067224 */ /* 0x008fe400078e001e */
[----:B------:R-:W-:-:S05]  /*1220*/  IMAD.MOV.U32 R7, RZ, RZ, R31 ;  /* 0x000000ffff077224 */ /* 0x000fca00078e001f */
[----:B------:R-:W-:Y:S01]  /*1230*/  DADD R12, RZ, R38 ;  /* 0x00000000ff0c7229 */ /* 0x000fe20000000026 */
[----:B------:R-:W-:Y:S10]  /*1240*/  @!P0 BRA `(.L_x_38) ;  /* 0x00000004000c8947 */ /* 0x000ff40003800000 */
        /* <DEDUP_REMOVED lines=54> */
[----:B------:R-:W-:-:S04]  /*15b0*/  IADD3 R14, P3, PT, R4, R9, RZ ;  /* 0x00000009040e7210 */ /* 0x000fc80007f7e0ff */
[----:B------:R-:W-:Y:S02]  /*15c0*/  LEA.HI.X.SX32 R9, R9, R24, 0x1, P3 ;  /* 0x0000001809097211 */ /* 0x000fe400018f0eff */
[----:B------:R-:W-:Y:S01]  /*15d0*/  LEA R8, P3, R14, UR14, 0x3 ;  /* 0x0000000e0e087c11 */ /* 0x000fe2000f8618ff */
[----:B---3--:R-:W-:-:S03]  /*15e0*/  @P2 IMAD.SHL.U32 R15, R15, 0x4, RZ ;  /* 0x000000040f0f2824 */ /* 0x008fc600078e00ff */
[----:B------:R-:W-:Y:S02]  /*15f0*/  LEA.HI.X R9, R14, UR15, R9, 0x3, P3 ;  /* 0x0000000f0e097c11 */ /* 0x000fe400098f1c09 */
[----:B------:R-:W-:-:S04]  /*1600*/  @P2 IADD3 R16, P4, PT, R4, R15, RZ ;  /* 0x0000000f04102210 */ /* 0x000fc80007f9e0ff */
[----:B------:R-:W-:Y:S01]  /*1610*/  @P2 LEA.HI.X.SX32 R15, R15, R24, 0x1, P4 ;  /* 0x000000180f0f2211 */ /* 0x000fe200020f0eff */
[----:B------:R-:W2:Y:S01]  /*1620*/  LDG.E.64 R8, desc[UR4][R8.64+0x8] ;  /* 0x0000080408087981 */ /* 0x000ea2000c1e1b00 */
[----:B------:R-:W-:-:S04]  /*1630*/  @P2 LEA R14, P3, R16, UR14, 0x3 ;  /* 0x0000000e100e2c11 */ /* 0x000fc8000f8618ff */
[----:B------:R-:W-:-:S06]  /*1640*/  @P2 LEA.HI.X R15, R16, UR15, R15, 0x3, P3 ;  /* 0x0000000f100f2c11 */ /* 0x000fcc00098f1c0f */
[----:B------:R-:W3:Y:S01]  /*1650*/  @P2 LDG.E.64 R14, desc[UR4][R14.64+0x8] ;  /* 0x000008040e0e2981 */ /* 0x000ee2000c1e1b00 */
[----:B--2---:R-:W-:-:S08]  /*1660*/  DMUL R6, R6, R8 ;  /* 0x0000000806067228 */ /* 0x004fd00000000000 */
[----:B---3--:R-:W-:-:S11]  /*1670*/  @P2 DMUL R6, R6, R14 ;  /* 0x0000000e06062228 */ /* 0x008fd60000000000 */
.L_x_38:
[----:B------:R-:W2:Y:S04]  /*1680*/  LDG.E.64 R8, desc[UR4][R44.64+0x8] ;  /* 0x000008042c087981 */ /* 0x000ea8000c1e1b00 */
[----:B------:R-:W3:Y:S01]  /*1690*/  LDG.E.64 R32, desc[UR4][R34.64+0x10] ;  /* 0x0000100422207981 */ /* 0x000ee2000c1e1b00 */
[----:B--2---:R-:W-:-:S08]  /*16a0*/  DMUL R8, R8, R10 ;  /* 0x0000000a08087228 */ /* 0x004fd00000000000 */
[----:B------:R-:W-:Y:S01]  /*16b0*/  DMUL R6, R8, R6 ;  /* 0x0000000608067228 */ /* 0x000fe20000000000 */
[----:B---3--:R-:W-:Y:S02]  /*16c0*/  IMAD.MOV.U32 R8, RZ, RZ, R32 ;  /* 0x000000ffff087224 */ /* 0x008fe400078e0020 */
[----:B------:R-:W-:-:S05]  /*16d0*/  IMAD.MOV.U32 R9, RZ, RZ, R33 ;  /* 0x000000ffff097224 */ /* 0x000fca00078e0021 */
[----:B------:R-:W-:Y:S01]  /*16e0*/  DADD R12, R12, R6 ;  /* 0x000000000c0c7229 */ /* 0x000fe20000000006 */
        /* <DEDUP_REMOVED lines=68> */
.L_x_39:
        /* <DEDUP_REMOVED lines=75> */
.L_x_40:
[----:B------:R-:W2:Y:S04]  /*1fe0*/  LDG.E.64 R16, desc[UR4][R44.64+0x18] ;  /* 0x000018042c107981 */ /* 0x000ea8000c1e1b00 */
[----:B------:R0:W5:Y:S01]  /*1ff0*/  LDG.E.64 R18, desc[UR4][R26.64+0x8] ;  /* 0x000008041a127981 */ /* 0x000162000c1e1b00 */
[----:B--2---:R-:W-:-:S08]  /*2000*/  DMUL R10, R16, R10 ;  /* 0x0000000a100a7228 */ /* 0x004fd00000000000 */
[----:B------:R-:W-:-:S08]  /*2010*/  DMUL R10, R10, R14 ;  /* 0x0000000e0a0a7228 */ /* 0x000fd00000000000 */
[----:B------:R-:W-:Y:S01]  /*2020*/  DADD R14, R12, R10 ;  /* 0x000000000c0e7229 */ /* 0x000fe2000000000a */
[----:B------:R-:W-:Y:S02]  /*2030*/  IMAD.MOV.U32 R12, RZ, RZ, R28 ;  /* 0x000000ffff0c7224 */ /* 0x000fe400078e001c */
[----:B------:R-:W-:Y:S01]  /*2040*/  IMAD.MOV.U32 R13, RZ, RZ, R29 ;  /* 0x000000ffff0d7224 */ /* 0x000fe200078e001d */
[----:B0-----:R-:W-:Y:S07]  /*2050*/  @!P0 BRA `(.L_x_41) ;  /* 0x00000004000c8947 */ /* 0x001fee0003800000 */
        /* <DEDUP_REMOVED lines=67> */
.L_x_41:
[----:B------:R-:W2:Y:S02]  /*2490*/  LDG.E.64 R16, desc[UR4][R44.64+0x20] ;  /* 0x000020042c107981 */ /* 0x000ea4000c1e1b00 */
[----:B--2--5:R-:W-:-:S08]  /*24a0*/  DMUL R16, R16, R18 ;  /* 0x0000001210107228 */ /* 0x024fd00000000000 */
[----:B------:R-:W-:-:S08]  /*24b0*/  DMUL R12, R16, R12 ;  /* 0x0000000c100c7228 */ /* 0x000fd00000000000 */
[----:B------:R-:W-:Y:S01]  /*24c0*/  DADD R16, R14, R12 ;  /* 0x000000000e107229 */ /* 0x000fe2000000000c */
[----:B------:R-:W-:Y:S02]  /*24d0*/  IMAD.MOV.U32 R14, RZ, RZ, R30 ;  /* 0x000000ffff0e7224 */ /* 0x000fe400078e001e */
[----:B------:R-:W-:Y:S01]  /*24e0*/  IMAD.MOV.U32 R15, RZ, RZ, R31 ;  /* 0x000000ffff0f7224 */ /* 0x000fe200078e001f */
[----:B------:R-:W-:Y:S07]  /*24f0*/  @!P0 BRA `(.L_x_42) ;  /* 0x00000004000c8947 */ /* 0x000fee0003800000 */
        /* <DEDUP_REMOVED lines=67> */
.L_x_42:
[----:B------:R-:W2:Y:S02]  /*2930*/  LDG.E.64 R20, desc[UR4][R44.64+0x28] ;  /* 0x000028042c147981 */ /* 0x000ea4000c1e1b00 */
[----:B--2---:R-:W-:-:S08]  /*2940*/  DMUL R20, R20, R18 ;  /* 0x0000001214147228 */ /* 0x004fd00000000000 */
        /* <DEDUP_REMOVED lines=72> */
.L_x_43:
[----:B------:R-:W2:Y:S02]  /*2dd0*/  LDG.E.64 R22, desc[UR4][R44.64+0x30] ;  /* 0x000030042c167981 */ /* 0x000ea4000c1e1b00 */
[----:B--2---:R-:W-:-:S08]  /*2de0*/  DMUL R22, R22, R18 ;  /* 0x0000001216167228 */ /* 0x004fd00000000000 */
[----:B------:R-:W-:Y:S01]  /*2df0*/  DMUL R16, R22, R16 ;  /* 0x0000001016107228 */ /* 0x000fe20000000000 */
[----:B------:R-:W-:Y:S02]  /*2e00*/  IMAD.MOV.U32 R22, RZ, RZ, R34 ;  /* 0x000000ffff167224 */ /* 0x000fe400078e0022 */
        /* <DEDUP_REMOVED lines=58> */
[----:B------:R-:W-:Y:S01]  /*31b0*/  LEA.HI.X.SX32 R46, R25, R24, 0x1, P3 ;  /* 0x00000018192e7211 */ /* 0x000fe200018f0eff */
[----:B---3--:R-:W-:Y:S01]  /*31c0*/  @P2 IMAD.SHL.U32 R43, R40, 0x4, RZ ;  /* 0x00000004282b2824 */ /* 0x008fe200078e00ff */
[----:B------:R-:W-:-:S04]  /*31d0*/  LEA R40, P3, R41, UR14, 0x3 ;  /* 0x0000000e29287c11 */ /* 0x000fc8000f8618ff */
[----:B------:R-:W-:Y:S02]  /*31e0*/  @P2 IADD3 R25, P4, PT, R4, R43, RZ ;  /* 0x0000002b04192210 */ /* 0x000fe40007f9e0ff */
[----:B------:R-:W-:Y:S02]  /*31f0*/  LEA.HI.X R41, R41, UR15, R46, 0x3, P3 ;  /* 0x0000000f29297c11 */ /* 0x000fe400098f1c2e */
[----:B------:R-:W-:Y:S02]  /*3200*/  @P2 LEA.HI.X.SX32 R48, R43, R24, 0x1, P4 ;  /* 0x000000182b302211 */ /* 0x000fe400020f0eff */
[C---:B------:R-:W-:Y:S02]  /*3210*/  @P2 LEA R46, P3, R25.reuse, UR14, 0x3 ;  /* 0x0000000e192e2c11 */ /* 0x040fe4000f8618ff */
[----:B------:R-:W2:Y:S02]  /*3220*/  LDG.E.64 R40, desc[UR4][R40.64+0x18] ;  /* 0x0000180428287981 */ /* 0x000ea4000c1e1b00 */
[----:B------:R-:W-:-:S06]  /*3230*/  @P2 LEA.HI.X R47, R25, UR15, R48, 0x3, P3 ;  /* 0x0000000f192f2c11 */ /* 0x000fcc00098f1c30 */
[----:B------:R-:W3:Y:S01]  /*3240*/  @P2 LDG.E.64 R46, desc[UR4][R46.64+0x18] ;  /* 0x000018042e2e2981 */ /* 0x000ee2000c1e1b00 */
[----:B--2---:R-:W-:-:S08]  /*3250*/  DMUL R22, R40, R22 ;  /* 0x0000001628167228 */ /* 0x004fd00000000000 */
[----:B---3--:R-:W-:-:S11]  /*3260*/  @P2 DMUL R22, R46, R22 ;  /* 0x000000162e162228 */ /* 0x008fd60000000000 */
.L_x_44:
[----:B------:R-:W2:Y:S04]  /*3270*/  LDG.E.64 R40, desc[UR4][R44.64+0x38] ;  /* 0x000038042c287981 */ /* 0x000ea8000c1e1b00 */
[----:B------:R-:W5:Y:S01]  /*3280*/  LDG.E.64 R26, desc[UR4][R26.64+0x10] ;  /* 0x000010041a1a7981 */ /* 0x000f62000c1e1b00 */
        /* <DEDUP_REMOVED lines=73> */
.L_x_45:
[----:B------:R-:W2:Y:S02]  /*3720*/  LDG.E.64 R22, desc[UR4][R44.64+0x40] ;  /* 0x000040042c167981 */ /* 0x000ea4000c1e1b00 */
[----:B--2--5:R-:W-:-:S08]  /*3730*/  DMUL R22, R22, R26 ;  /* 0x0000001a16167228 */ /* 0x024fd00000000000 */
        /* <DEDUP_REMOVED lines=72> */
.L_x_46:
        /* <DEDUP_REMOVED lines=74> */
.L_x_47:
[----:B------:R-:W2:Y:S01]  /*4060*/  LDG.E.64 R24, desc[UR4][R44.64+0x50] ;  /* 0x000050042c187981 */ /* 0x000ea2000c1e1b00 */
[----:B------:R-:W-:Y:S02]  /*4070*/  IMAD.MOV.U32 R48, RZ, RZ, R34 ;  /* 0x000000ffff307224 */ /* 0x000fe400078e0022 */
[----:B------:R-:W-:Y:S01]  /*4080*/  IMAD.MOV.U32 R49, RZ, RZ, R35 ;  /* 0x000000ffff317224 */ /* 0x000fe200078e0023 */
[----:B--2---:R-:W-:-:S08]  /*4090*/  DMUL R24, R24, R26 ;  /* 0x0000001a18187228 */ /* 0x004fd00000000000 */
[----:B------:R-:W-:-:S08]  /*40a0*/  DMUL R24, R24, R46 ;  /* 0x0000002e18187228 */ /* 0x000fd00000000000 */
[----:B------:R-:W-:Y:S01]  /*40b0*/  DADD R46, R40, R24 ;  /* 0x00000000282e7229 */ /* 0x000fe20000000018 */
[----:B------:R-:W-:Y:S10]  /*40c0*/  @!P0 BRA `(.L_x_48) ;  /* 0x0000000400108947 */ /* 0x000ff40003800000 */
[----:B------:R-:W2:Y:S01]  /*40d0*/  LDG.E R40, desc[UR4][R36.64+0x4] ;  /* 0x0000040424287981 */ /* 0x000ea2000c1e1900 */
[----:B------:R-:W-:Y:S01]  /*40e0*/  SHF.R.S32.HI R43, RZ, 0x1f, R4 ;  /* 0x0000001fff2b7819 */ /* 0x000fe20000011404 */
        /* <DEDUP_REMOVED lines=55> */
[----:B------:R-:W-:Y:S02]  /*4460*/  LEA.HI.X.SX32 R50, R40, R43, 0x1, P3 ;  /* 0x0000002b28327211 */ /* 0x000fe400018f0eff */
        /* <DEDUP_REMOVED lines=10> */
.L_x_48:
[----:B------:R-:W2:Y:S01]  /*4510*/  LDG.E.64 R50, desc[UR4][R44.64+0x58] ;  /* 0x000058042c327981 */ /* 0x000ea2000c1e1b00 */
[----:B------:R-:W-:-:S06]  /*4520*/  IMAD.WIDE.U32 R40, R0, 0x8, R62 ;  /* 0x0000000800287825 */ /* 0x000fcc00078e003e */
[----:B------:R-:W5:Y:S01]  /*4530*/  LDG.E.64 R40, desc[UR4][R40.64+0x18] ;  /* 0x0000180428287981 */ /* 0x000f62000c1e1b00 */
[----:B--2---:R-:W-:-:S08]  /*4540*/  DMUL R26, R50, R26 ;  /* 0x0000001a321a7228 */ /* 0x004fd00000000000 */
[----:B------:R-:W-:-:S08]  /*4550*/  DMUL R26, R26, R48 ;  /* 0x000000301a1a7228 */ /* 0x000fd00000000000 */
[----:B------:R-:W-:Y:S01]  /*4560*/  DADD R46, R46, R26 ;  /* 0x000000002e2e7229 */ /* 0x000fe2000000001a */
[----:B------:R-:W-:Y:S10]  /*4570*/  @!P0 BRA `(.L_x_49) ;  /* 0x0000000400108947 */ /* 0x000ff40003800000 */
[----:B------:R-:W2:Y:S02]  /*4580*/  LDG.E R43, desc[UR4][R36.64+0x4] ;  /* 0x00000404242b7981 */ /* 0x000ea4000c1e1900 */
[----:B--2---:R-:W-:Y:S01]  /*4590*/  IMAD.SHL.U32 R48, R43, 0x4, RZ ;  /* 0x000000042b307824 */ /* 0x004fe200078e00ff */
[----:B------:R-:W-:-:S04]  /*45a0*/  SHF.R.S32.HI R43, RZ, 0x1f, R4 ;  /* 0x0000001fff2b7819 */ /* 0x000fc80000011404 */
        /* <DEDUP_REMOVED lines=65> */
.L_x_49:
[----:B------:R-:W2:Y:S02]  /*49c0*/  LDG.E.64 R48, desc[UR4][R44.64+0x60] ;  /* 0x000060042c307981 */ /* 0x000ea4000c1e1b00 */
[----:B--2--5:R-:W-:-:S08]  /*49d0*/  DMUL R48, R48, R40 ;  /* 0x0000002830307228 */ /* 0x024fd00000000000 */
        /* <DEDUP_REMOVED lines=71> */
.L_x_50:
[----:B------:R-:W2:Y:S02]  /*4e50*/  LDG.E.64 R48, desc[UR4][R44.64+0x68] ;  /* 0x000068042c307981 */ /* 0x000ea4000c1e1b00 */
        /* <DEDUP_REMOVED lines=72> */
.L_x_51:
        /* <DEDUP_REMOVED lines=56> */
[----:B------:R-:W-:Y:S02]  /*5660*/  ISETP.NE.AND P0, PT, R42, 0x7, PT ;  /* 0x000000072a00780c */ /* 0x000fe40003f05270 */
[----:B------:R-:W2:Y:S11]  /*5670*/  LDG.E R42, desc[UR4][R36.64+0x18] ;  /* 0x00001804242a7981 */ /* 0x000eb6000c1e1900 */
        /* <DEDUP_REMOVED lines=15> */
.L_x_52:
[----:B------:R-:W2:Y:S02]  /*5770*/  LDG.E.64 R44, desc[UR4][R44.64+0x78] ;  /* 0x000078042c2c7981 */ /* 0x000ea4000c1e1b00 */
[----:B--2---:R-:W-:-:S08]  /*5780*/  DMUL R40, R44, R40 ;  /* 0x000000282c287228 */ /* 0x004fd00000000000 */
[----:B------:R-:W-:-:S08]  /*5790*/  DMUL R34, R40, R34 ;  /* 0x0000002228227228 */ /* 0x000fd00000000000 */
[----:B------:R-:W-:Y:S01]  /*57a0*/  DADD R36, R46, R34 ;  /* 0x000000002e247229 */ /* 0x000fe20000000022 */
[----:B------:R-:W-:Y:S10]  /*57b0*/  BRA `(.L_x_35) ;  /* 0x0000000000d47947 */ /* 0x000ff40003800000 */
.L_x_36:
        /* <DEDUP_REMOVED lines=52> */
[----:B------:R-:W-:-:S11]  /*5b00*/  DADD R36, R50, R34 ;  /* 0x0000000032247229 */ /* 0x000fd60000000022 */
.L_x_35:
[----:B------:R-:W-:Y:S05]  /*5b10*/  BSYNC.RECONVERGENT B0 ;  /* 0x0000000000007941 */ /* 0x000fea0003800200 */
.L_x_32:
[----:B------:R-:W-:Y:S01]  /*5b20*/  UMOV UR16, 0xc2f8f359 ;  /* 0xc2f8f35900107882 */ /* 0x000fe20000000000 */
[----:B------:R-:W-:Y:S01]  /*5b30*/  UMOV UR17, 0x1a56e1f ;  /* 0x01a56e1f00117882 */ /* 0x000fe20000000000 */
[----:B------:R-:W-:Y:S01]  /*5b40*/  BSSY.RECONVERGENT B0, `(.L_x_53) ;  /* 0x00001a4000007945 */ /* 0x000fe20003800200 */
[----:B------:R-:W-:-:S14]  /*5b50*/  DSETP.GT.AND P0, PT, R36, UR16, PT ;  /* 0x0000001024007e2a */ /* 0x000fdc000bf04000 */
[----:B------:R-:W-:Y:S05]  /*5b60*/  @!P0 BRA `(.L_x_54) ;  /* 0x0000001800848947 */ /* 0x000fea0003800000 */
[----:B------:R-:W0:Y:S01]  /*5b70*/  MUFU.RCP64H R41, R37 ;  /* 0x0000002500297308 */ /* 0x000e220000001800 */
[----:B------:R-:W-:Y:S01]  /*5b80*/  IMAD.MOV.U32 R40, RZ, RZ, 0x1 ;  /* 0x00000001ff287424 */ /* 0x000fe200078e00ff */
[----:B------:R-:W-:Y:S01]  /*5b90*/  FSETP.GEU.AND P2, PT, |R39|, 6.5827683646048100446e-37, PT ;  /* 0x036000002700780b */ /* 0x000fe20003f4e200 */
[----:B------:R-:W-:Y:S04]  /*5ba0*/  BSSY.RECONVERGENT B2, `(.L_x_55) ;  /* 0x0000014000027945 */ /* 0x000fe80003800200 */
[----:B0-----:R-:W-:-:S08]  /*5bb0*/  DFMA R42, R40, -R36, 1 ;  /* 0x3ff00000282a742b */ /* 0x001fd00000000824 */
[----:B------:R-:W-:-:S08]  /*5bc0*/  DFMA R42, R42, R42, R42 ;  /* 0x0000002a2a2a722b */ /* 0x000fd0000000002a */
[----:B------:R-:W-:-:S08]  /*5bd0*/  DFMA R42, R40, R42, R40 ;  /* 0x0000002a282a722b */ /* 0x000fd00000000028 */
[----:B------:R-:W-:-:S08]  /*5be0*/  DFMA R40, R42, -R36, 1 ;  /* 0x3ff000002a28742b */ /* 0x000fd00000000824 */
[----:B------:R-:W-:-:S08]  /*5bf0*/  DFMA R40, R42, R40, R42 ;  /* 0x000000282a28722b */ /* 0x000fd0000000002a */
[----:B------:R-:W-:-:S08]  /*5c00*/  DMUL R42, R40, R38 ;  /* 0x00000026282a7228 */ /* 0x000fd00000000000 */
[----:B------:R-:W-:-:S08]  /*5c10*/  DFMA R44, R42, -R36, R38 ;  /* 0x800000242a2c722b */ /* 0x000fd00000000026 */
        /* <DEDUP_REMOVED lines=9> */
[----:B-----5:R-:W-:Y:S05]  /*5cb0*/  CALL.REL.NOINC `($__internal_1_$__cuda_sm20_div_rn_f64_full) ;  /* 0x00000018004c7944 */ /* 0x020fea0003c00000 */
[----:B------:R-:W-:Y:S02]  /*5cc0*/  IMAD.MOV.U32 R40, RZ, RZ, R42 ;  /* 0x000000ffff287224 */ /* 0x000fe400078e002a */
[----:B------:R-:W-:-:S07]  /*5cd0*/  IMAD.MOV.U32 R41, RZ, RZ, R43 ;  /* 0x000000ffff297224 */ /* 0x000fce00078e002b */
.L_x_56:
[----:B------:R-:W-:Y:S05]  /*5ce0*/  BSYNC.RECONVERGENT B2 ;  /* 0x0000000000027941 */ /* 0x000fea0003800200 */
.L_x_55:
[----:B------:R-:W0:Y:S01]  /*5cf0*/  LDC.64 R42, c[0x0][0x3e8] ;  /* 0x0000fa00ff2a7b82 */ /* 0x000e220000000a00 */
[----:B-----5:R-:W1:Y:S02]  /*5d00*/  I2F.F64 R38, R5 ;  /* 0x0000000500267312 */ /* 0x020e640000201c00 */
[----:B-1----:R-:W-:Y:S01]  /*5d10*/  DMUL R44, R38, R40 ;  /* 0x00000028262c7228 */ /* 0x002fe20000000000 */
[----:B0-----:R-:W-:-:S05]  /*5d20*/  IMAD.WIDE.U32 R40, R2, 0x8, R42 ;  /* 0x0000000802287825 */ /* 0x001fca00078e002a */
[----:B------:R-:W0:Y:S01]  /*5d30*/  MUFU.RCP64H R43, R37 ;  /* 0x00000025002b7308 */ /* 0x000e220000001800 */
[----:B------:R-:W-:Y:S01]  /*5d40*/  IMAD.MOV.U32 R42, RZ, RZ, 0x1 ;  /* 0x00000001ff2a7424 */ /* 0x000fe200078e00ff */
[----:B------:R1:W-:Y:S01]  /*5d50*/  REDG.E.ADD.F64.RN.STRONG.GPU desc[UR4][R40.64], R44 ;  /* 0x0000002c280079a6 */ /* 0x0003e2000c12ff04 */
[----:B------:R-:W-:Y:S01]  /*5d60*/  FSETP.GEU.AND P2, PT, |R7|, 6.5827683646048100446e-37, PT ;  /* 0x036000000700780b */ /* 0x000fe20003f4e200 */
[----:B------:R-:W-:Y:S03]  /*5d70*/  BSSY.RECONVERGENT B2, `(.L_x_57) ;  /* 0x0000012000027945 */ /* 0x000fe60003800200 */
        /* <DEDUP_REMOVED lines=8> */
[----:B-1----:R-:W-:-:S05]  /*5e00*/  FFMA R44, RZ, R37, R43 ;  /* 0x00000025ff2c7223 */ /* 0x002fca000000002b */
[----:B------:R-:W-:-:S13]  /*5e10*/  FSETP.GT.AND P0, PT, |R44|, 1.469367938527859385e-39, PT ;  /* 0x001000002c00780b */ /* 0x000fda0003f04200 */
[----:B------:R-:W-:Y:S05]  /*5e20*/  @P0 BRA P2, `(.L_x_58) ;  /* 0x0000000000180947 */ /* 0x000fea0001000000 */
[----:B------:R-:W-:Y:S01]  /*5e30*/  IMAD.MOV.U32 R42, RZ, RZ, R6 ;  /* 0x000000ffff2a7224 */ /* 0x000fe200078e0006 */
[----:B------:R-:W-:Y:S01]  /*5e40*/  MOV R58, 0x5e90 ;  /* 0x00005e90003a7802 */ /* 0x000fe20000000f00 */
[----:B------:R-:W-:Y:S02]  /*5e50*/  IMAD.MOV.U32 R43, RZ, RZ, R7 ;  /* 0x000000ffff2b7224 */ /* 0x000fe400078e0007 */
[----:B------:R-:W-:Y:S02]  /*5e60*/  IMAD.MOV.U32 R46, RZ, RZ, R36 ;  /* 0x000000ffff2e7224 */ /* 0x000fe400078e0024 */
[----:B------:R-:W-:-:S07]  /*5e70*/  IMAD.MOV.U32 R47, RZ, RZ, R37 ;  /* 0x000000ffff2f7224 */ /* 0x000fce00078e0025 */
[----:B------:R-:W-:Y:S05]  /*5e80*/  CALL.REL.NOINC `($__internal_1_$__cuda_sm20_div_rn_f64_full) ;  /* 0x0000001400d87944 */ /* 0x000fea0003c00000 */
.L_x_58:
[----:B------:R-:W-:Y:S05]  /*5e90*/  BSYNC.RECONVERGENT B2 ;  /* 0x0000000000027941 */ /* 0x000fea0003800200 */
.L_x_57:
[----:B------:R-:W0:Y:S01]  /*5ea0*/  MUFU.RCP64H R7, R37 ;  /* 0x0000002500077308 */ /* 0x000e220000001800 */
[----:B------:R-:W-:Y:S01]  /*5eb0*/  IMAD.MOV.U32 R6, RZ, RZ, 0x1 ;  /* 0x00000001ff067424 */ /* 0x000fe200078e00ff */
[----:B------:R-:W-:Y:S01]  /*5ec0*/  DMUL R42, R38, R42 ;  /* 0x0000002a262a7228 */ /* 0x000fe20000000000 */
[----:B------:R-:W-:-:S06]  /*5ed0*/  FSETP.GEU.AND P2, PT, |R9|, 6.5827683646048100446e-37, PT ;  /* 0x036000000900780b */ /* 0x000fcc0003f4e200 */
[----:B------:R1:W-:Y:S01]  /*5ee0*/  REDG.E.ADD.F64.RN.STRONG.GPU desc[UR4][R40.64+0x8], R42 ;  /* 0x0000082a280079a6 */ /* 0x0003e2000c12ff04 */
[----:B------:R-:W-:Y:S01]  /*5ef0*/  BSSY.RECONVERGENT B2, `(.L_x_59) ;  /* 0x0000014000027945 */ /* 0x000fe20003800200 */
        /* <DEDUP_REMOVED lines=17> */
[----:B------:R-:W-:Y:S02]  /*6010*/  IMAD.MOV.U32 R6, RZ, RZ, R42 ;  /* 0x000000ffff067224 */ /* 0x000fe400078e002a */
[----:B------:R-:W-:-:S07]  /*6020*/  IMAD.MOV.U32 R7, RZ, RZ, R43 ;  /* 0x000000ffff077224 */ /* 0x000fce00078e002b */
.L_x_60:
[----:B------:R-:W-:Y:S05]  /*6030*/  BSYNC.RECONVERGENT B2 ;  /* 0x0000000000027941 */ /* 0x000fea0003800200 */
.L_x_59:
[----:B------:R-:W-:Y:S01]  /*6040*/  DMUL R8, R38, R6 ;  /* 0x0000000626087228 */ /* 0x000fe20000000000 */
[----:B------:R-:W0:Y:S01]  /*6050*/  MUFU.RCP64H R7, R37 ;  /* 0x0000002500077308 */ /* 0x000e220000001800 */
[----:B------:R-:W-:-:S05]  /*6060*/  IMAD.MOV.U32 R6, RZ, RZ, 0x1 ;  /* 0x00000001ff067424 */ /* 0x000fca00078e00ff */
[----:B------:R1:W-:Y:S01]  /*6070*/  REDG.E.ADD.F64.RN.STRONG.GPU desc[UR4][R40.64+0x10], R8 ;  /* 0x00001008280079a6 */ /* 0x0003e2000c12ff04 */
[----:B------:R-:W-:Y:S01]  /*6080*/  FSETP.GEU.AND P2, PT, |R11|, 6.5827683646048100446e-37, PT ;  /* 0x036000000b00780b */ /* 0x000fe20003f4e200 */
        /* <DEDUP_REMOVED lines=20> */
.L_x_62:
[----:B------:R-:W-:Y:S05]  /*61d0*/  BSYNC.RECONVERGENT B2 ;  /* 0x0000000000027941 */ /* 0x000fea0003800200 */
.L_x_61:
        /* <DEDUP_REMOVED lines=25> */
.L_x_64:
[----:B------:R-:W-:Y:S05]  /*6370*/  BSYNC.RECONVERGENT B2 ;  /* 0x0000000000027941 */ /* 0x000fea0003800200 */
.L_x_63:
        /* <DEDUP_REMOVED lines=25> */
.L_x_66:
[----:B------:R-:W-:Y:S05]  /*6510*/  BSYNC.RECONVERGENT B2 ;  /* 0x0000000000027941 */ /* 0x000fea0003800200 */
.L_x_65:
        /* <DEDUP_REMOVED lines=25> */
.L_x_68:
[----:B------:R-:W-:Y:S05]  /*66b0*/  BSYNC.RECONVERGENT B2 ;  /* 0x0000000000027941 */ /* 0x000fea0003800200 */
.L_x_67:
        /* <DEDUP_REMOVED lines=25> */
.L_x_70:
[----:B------:R-:W-:Y:S05]  /*6850*/  BSYNC.RECONVERGENT B2 ;  /* 0x0000000000027941 */ /* 0x000fea0003800200 */
.L_x_69:
        /* <DEDUP_REMOVED lines=25> */
.L_x_72:
[----:B------:R-:W-:Y:S05]  /*69f0*/  BSYNC.RECONVERGENT B2 ;  /* 0x0000000000027941 */ /* 0x000fea0003800200 */
.L_x_71:
        /* <DEDUP_REMOVED lines=25> */
.L_x_74:
[----:B------:R-:W-:Y:S05]  /*6b90*/  BSYNC.RECONVERGENT B2 ;  /* 0x0000000000027941 */ /* 0x000fea0003800200 */
.L_x_73:
        /* <DEDUP_REMOVED lines=25> */
.L_x_76:
[----:B------:R-:W-:Y:S05]  /*6d30*/  BSYNC.RECONVERGENT B2 ;  /* 0x0000000000027941 */ /* 0x000fea0003800200 */
.L_x_75:
        /* <DEDUP_REMOVED lines=25> */
.L_x_78:
[----:B------:R-:W-:Y:S05]  /*6ed0*/  BSYNC.RECONVERGENT B2 ;  /* 0x0000000000027941 */ /* 0x000fea0003800200 */
.L_x_77:
        /* <DEDUP_REMOVED lines=25> */
.L_x_80:
[----:B------:R-:W-:Y:S05]  /*7070*/  BSYNC.RECONVERGENT B2 ;  /* 0x0000000000027941 */ /* 0x000fea0003800200 */
.L_x_79:
        /* <DEDUP_REMOVED lines=25> */
.L_x_82:
[----:B------:R-:W-:Y:S05]  /*7210*/  BSYNC.RECONVERGENT B2 ;  /* 0x0000000000027941 */ /* 0x000fea0003800200 */
.L_x_81:
        /* <DEDUP_REMOVED lines=25> */
.L_x_84:
[----:B------:R-:W-:Y:S05]  /*73b0*/  BSYNC.RECONVERGENT B2 ;  /* 0x0000000000027941 */ /* 0x000fea0003800200 */
.L_x_83:
        /* <DEDUP_REMOVED lines=25> */
.L_x_86:
[----:B------:R-:W-:Y:S05]  /*7550*/  BSYNC.RECONVERGENT B2 ;  /* 0x0000000000027941 */ /* 0x000fea0003800200 */
.L_x_85:
[----:B------:R-:W-:-:S07]  /*7560*/  DMUL R6, R38, R6 ;  /* 0x0000000626067228 */ /* 0x000fce0000000000 */
[----:B------:R0:W-:Y:S04]  /*7570*/  REDG.E.ADD.F64.RN.STRONG.GPU desc[UR4][R40.64+0x78], R6 ;  /* 0x00007806280079a6 */ /* 0x0001e8000c12ff04 */
.L_x_54:
[----:B------:R-:W-:Y:S05]  /*7580*/  BSYNC.RECONVERGENT B0 ;  /* 0x0000000000007941 */ /* 0x000fea0003800200 */
.L_x_53:
[----:B------:R-:W-:Y:S01]  /*7590*/  UIADD3 UR6, UP0, UPT, UR6, 0x4, URZ ;  /* 0x0000000406067890 */ /* 0x000fe2000ff1e0ff */
[----:B------:R-:W-:Y:S02]  /*75a0*/  VIADD R0, R0, 0x4 ;  /* 0x0000000400007836 */ /* 0x000fe40000000000 */
[----:B------:R-:W-:Y:S01]  /*75b0*/  VIADD R2, R2, 0x10 ;  /* 0x0000001002027836 */ /* 0x000fe20000000000 */
[----:B------:R-:W-:Y:S01]  /*75c0*/  UIADD3.X UR7, UPT, UPT, URZ, UR7, URZ, UP0, !UPT ;  /* 0x00000007ff077290 */ /* 0x000fe200087fe4ff */
[----:B------:R-:W-:Y:S11]  /*75d0*/  @P1 BRA `(.L_x_87) ;  /* 0xffffff8800f41947 */ /* 0x000ff6000383ffff */
[----:B------:R-:W-:Y:S05]  /*75e0*/  EXIT ;  /* 0x000000000000794d */ /* 0x000fea0003800000 */
        .weak           $__internal_1_$__cuda_sm20_div_rn_f64_full
        .type           $__internal_1_$__cuda_sm20_div_rn_f64_full,@function
        .size           $__internal_1_$__cuda_sm20_div_rn_f64_full,(.L_x_198 - $__internal_1_$__cuda_sm20_div_rn_f64_full)
$__internal_1_$__cuda_sm20_div_rn_f64_full:
        /* <DEDUP_REMOVED lines=32> */
[----:B------:R-:W-:Y:S01]  /*77f0*/  IMAD.MOV.U32 R52, RZ, RZ, R57 ;  /* 0x000000ffff347224 */ /* 0x000fe200078e0039 */
        /* <DEDUP_REMOVED lines=9> */
[----:B------:R-:W-:Y:S02]  /*7890*/  VIMNMX R42, PT, PT, R42, 0x46a00000, PT ;  /* 0x46a000002a2a7848 */ /* 0x000fe40003fe0100 */
[----:B------:R-:W-:-:S05]  /*78a0*/  SEL R59, R59, 0x63400000, !P0 ;  /* 0x634000003b3b7807 */ /* 0x000fca0004000000 */
[----:B------:R-:W-:Y:S02]  /*78b0*/  IMAD.IADD R52, R42, 0x1, -R59 ;  /* 0x000000012a347824 */ /* 0x000fe400078e0a3b */
[----:B------:R-:W-:Y:S02]  /*78c0*/  IMAD.MOV.U32 R42, RZ, RZ, RZ ;  /* 0x000000ffff2a7224 */ /* 0x000fe400078e00ff */
[----:B------:R-:W-:-:S06]  /*78d0*/  VIADD R43, R52, 0x7fe00000 ;  /* 0x7fe00000342b7836 */ /* 0x000fcc0000000000 */
[----:B------:R-:W-:-:S10]  /*78e0*/  DMUL R50, R54, R42 ;  /* 0x0000002a36327228 */ /* 0x000fd40000000000 */
[----:B------:R-:W-:-:S13]  /*78f0*/  FSETP.GTU.AND P0, PT, |R51|, 1.469367938527859385e-39, PT ;  /* 0x001000003300780b */ /* 0x000fda0003f0c200 */
[----:B------:R-:W-:Y:S05]  /*7900*/  @P0 BRA `(.L_x_90) ;  /* 0x0000000000940947 */ /* 0x000fea0003800000 */
[----:B------:R-:W-:-:S06]  /*7910*/  DFMA R44, R54, -R44, R48 ;  /* 0x8000002c362c722b */ /* 0x000fcc0000000030 */
[----:B------:R-:W-:-:S04]  /*7920*/  IMAD.MOV.U32 R44, RZ, RZ, RZ ;  /* 0x000000ffff2c7224 */ /* 0x000fc800078e00ff */
[C---:B------:R-:W-:Y:S02]  /*7930*/  FSETP.NEU.AND P0, PT, R45.reuse, RZ, PT ;  /* 0x000000ff2d00720b */ /* 0x040fe40003f0d000 */
[----:B------:R-:W-:-:S04]  /*7940*/  LOP3.LUT R47, R45, 0x80000000, R47, 0x48, !PT ;  /* 0x800000002d2f7812 */ /* 0x000fc800078e482f */
[----:B------:R-:W-:-:S07]  /*7950*/  LOP3.LUT R45, R47, R43, RZ, 0xfc, !PT ;  /* 0x0000002b2f2d7212 */ /* 0x000fce00078efcff */
[----:B------:R-:W-:Y:S05]  /*7960*/  @!P0 BRA `(.L_x_90) ;  /* 0x00000000007c8947 */ /* 0x000fea0003800000 */
[----:B------:R-:W-:Y:S01]  /*7970*/  IMAD.MOV R43, RZ, RZ, -R52 ;  /* 0x000000ffff2b7224 */ /* 0x000fe200078e0a34 */
[----:B------:R-:W-:Y:S01]  /*7980*/  DMUL.RP R44, R54, R44 ;  /* 0x0000002c362c7228 */ /* 0x000fe20000008000 */
[----:B------:R-:W-:-:S06]  /*7990*/  IMAD.MOV.U32 R42, RZ, RZ, RZ ;  /* 0x000000ffff2a7224 */ /* 0x000fcc00078e00ff */
[----:B------:R-:W-:-:S03]  /*79a0*/  DFMA R42, R50, -R42, R54 ;  /* 0x8000002a322a722b */ /* 0x000fc60000000036 */
[----:B------:R-:W-:-:S03]  /*79b0*/  LOP3.LUT R47, R45, R47, RZ, 0x3c, !PT ;  /* 0x0000002f2d2f7212 */ /* 0x000fc600078e3cff */
[----:B------:R-:W-:-:S04]  /*79c0*/  IADD3 R42, PT, PT, -R52, -0x43300000, RZ ;  /* 0xbcd00000342a7810 */ /* 0x000fc80007ffe1ff */
[----:B------:R-:W-:-:S04]  /*79d0*/  FSETP.NEU.AND P0, PT, |R43|, R42, PT ;  /* 0x0000002a2b00720b */ /* 0x000fc80003f0d200 */
[----:B------:R-:W-:Y:S02]  /*79e0*/  FSEL R50, R44, R50, !P0 ;  /* 0x000000322c327208 */ /* 0x000fe40004000000 */
[----:B------:R-:W-:Y:S01]  /*79f0*/  FSEL R51, R47, R51, !P0 ;  /* 0x000000332f337208 */ /* 0x000fe20004000000 */
[----:B------:R-:W-:Y:S06]  /*7a00*/  BRA `(.L_x_90) ;  /* 0x0000000000547947 */ /* 0x000fec0003800000 */
.L_x_89:
[----:B------:R-:W-:-:S14]  /*7a10*/  DSETP.NAN.AND P0, PT, R42, R42, PT ;  /* 0x0000002a2a00722a */ /* 0x000fdc0003f08000 */
[----:B------:R-:W-:Y:S05]  /*7a20*/  @P0 BRA `(.L_x_91) ;  /* 0x0000000000440947 */ /* 0x000fea0003800000 */
[----:B------:R-:W-:-:S14]  /*7a30*/  DSETP.NAN.AND P0, PT, R46, R46, PT ;  /* 0x0000002e2e00722a */ /* 0x000fdc0003f08000 */
[----:B------:R-:W-:Y:S05]  /*7a40*/  @P0 BRA `(.L_x_92) ;  /* 0x0000000000300947 */ /* 0x000fea0003800000 */
[----:B------:R-:W-:Y:S01]  /*7a50*/  ISETP.NE.AND P0, PT, R52, R60, PT ;  /* 0x0000003c3400720c */ /* 0x000fe20003f05270 */
[----:B------:R-:W-:Y:S02]  /*7a60*/  IMAD.MOV.U32 R50, RZ, RZ, 0x0 ;  /* 0x00000000ff327424 */ /* 0x000fe400078e00ff */
[----:B------:R-:W-:-:S10]  /*7a70*/  IMAD.MOV.U32 R51, RZ, RZ, -0x80000 ;  /* 0xfff80000ff337424 */ /* 0x000fd400078e00ff */
        /* <DEDUP_REMOVED lines=9> */
.L_x_92:
[----:B------:R-:W-:Y:S01]  /*7b10*/  LOP3.LUT R51, R47, 0x80000, RZ, 0xfc, !PT ;  /* 0x000800002f337812 */ /* 0x000fe200078efcff */
[----:B------:R-:W-:Y:S01]  /*7b20*/  IMAD.MOV.U32 R50, RZ, RZ, R46 ;  /* 0x000000ffff327224 */ /* 0x000fe200078e002e */
[----:B------:R-:W-:Y:S06]  /*7b30*/  BRA `(.L_x_90) ;  /* 0x0000000000087947 */ /* 0x000fec0003800000 */
.L_x_91:
[----:B------:R-:W-:Y:S01]  /*7b40*/  LOP3.LUT R51, R43, 0x80000, RZ, 0xfc, !PT ;  /* 0x000800002b337812 */ /* 0x000fe200078efcff */
[----:B------:R-:W-:-:S07]  /*7b50*/  IMAD.MOV.U32 R50, RZ, RZ, R42 ;  /* 0x000000ffff327224 */ /* 0x000fce00078e002a */
.L_x_90:
[----:B------:R-:W-:Y:S05]  /*7b60*/  BSYNC.RECONVERGENT B1 ;  /* 0x0000000000017941 */ /* 0x000fea0003800200 */
.L_x_88:
[----:B------:R-:W-:Y:S02]  /*7b70*/  IMAD.MOV.U32 R59, RZ, RZ, 0x0 ;  /* 0x00000000ff3b7424 */ /* 0x000fe400078e00ff */
[----:B------:R-:W-:Y:S02]  /*7b80*/  IMAD.MOV.U32 R42, RZ, RZ, R50 ;  /* 0x000000ffff2a7224 */ /* 0x000fe400078e0032 */
[----:B------:R-:W-:Y:S01]  /*7b90*/  IMAD.MOV.U32 R43, RZ, RZ, R51 ;  /* 0x000000ffff2b7224 */ /* 0x000fe200078e0033 */
[----:B------:R-:W-:Y:S06]  /*7ba0*/  RET.REL.NODEC R58 `(_Z22expected_counts_kerneliiiPKiPKbS0_PKhS0_PKdS6_S6_S0_S0_S0_Pd) ;  /* 0xffffff843a147950 */ /* 0x000fec0003c3ffff */
.L_x_93:
        /* <DEDUP_REMOVED lines=13> */
.L_x_198:


//--------------------- .text._Z20backward_pass_kerneliiPKiS0_S0_PKdS0_S0_S0_S0_iS2_S2_PdS3_ --------------------------
	.section	.text._Z20backward_pass_kerneliiPKiS0_S0_PKdS0_S0_S0_S0_iS2_S2_PdS3_,"ax",@progbits
	.align	128
        .global         _Z20backward_pass_kerneliiPKiS0_S0_PKdS0_S0_S0_S0_iS2_S2_PdS3_
        .type           _Z20backward_pass_kerneliiPKiS0_S0_PKdS0_S0_S0_S0_iS2_S2_PdS3_,@function
        .size           _Z20backward_pass_kerneliiPKiS0_S0_PKdS0_S0_S0_S0_iS2_S2_PdS3_,(.L_x_199 - _Z20backward_pass_kerneliiPKiS0_S0_PKdS0_S0_S0_S0_iS2_S2_PdS3_)
        .other          _Z20backward_pass_kerneliiPKiS0_S0_PKdS0_S0_S0_S0_iS2_S2_PdS3_,@"STO_CUDA_ENTRY STV_DEFAULT"
_Z20backward_pass_kerneliiPKiS0_S0_PKdS0_S0_S0_S0_iS2_S2_PdS3_:
.text._Z20backward_pass_kerneliiPKiS0_S0_PKdS0_S0_S0_S0_iS2_S2_PdS3_:
        /* <DEDUP_REMOVED lines=8> */
[----:B------:R-:W0:Y:S08]  /*0080*/  LDC R19, c[0x0][0x384] ;  /* 0x0000e100ff137b82 */ /* 0x000e300000000800 */
[----:B------:R-:W1:Y:S08]  /*0090*/  LDC.64 R6, c[0x0][0x3e8] ;  /* 0x0000fa00ff067b82 */ /* 0x000e700000000a00 */
[----:B------:R-:W2:Y:S08]  /*00a0*/  LDC.64 R8, c[0x0][0x3e0] ;  /* 0x0000f800ff087b82 */ /* 0x000eb00000000a00 */
[----:B------:R-:W3:Y:S01]  /*00b0*/  LDC.64 R10, c[0x0][0x3d8] ;  /* 0x0000f600ff0a7b82 */ /* 0x000ee20000000a00 */
[----:B0-----:R-:W-:Y:S01]  /*00c0*/  ISETP.GE.AND P0, PT, R19, 0x1, PT ;  /* 0x000000011300780c */ /* 0x001fe20003f06270 */
[----:B------:R-:W-:-:S12]  /*00d0*/  IMAD R3, R0, R19, RZ ;  /* 0x0000001300037224 */ /* 0x000fd800078e02ff */
[----:B-1----:R-:W-:Y:S05]  /*00e0*/  @!P0 EXIT ;  /* 0x000000000000894d */ /* 0x002fea0003800000 */
[----:B------:R-:W-:Y:S01]  /*00f0*/  ISETP.GE.U32.AND P0, PT, R19, 0x4, PT ;  /* 0x000000041300780c */ /* 0x000fe20003f06070 */
[----:B------:R-:W-:Y:S01]  /*0100*/  IMAD.SHL.U32 R15, R3, 0x4, RZ ;  /* 0x00000004030f7824 */ /* 0x000fe200078e00ff */
[----:B------:R-:W-:Y:S01]  /*0110*/  LOP3.LUT R14, R19, 0x3, RZ, 0xc0, !PT ;  /* 0x00000003130e7812 */ /* 0x000fe200078ec0ff */
[----:B------:R-:W0:Y:S01]  /*0120*/  LDCU.64 UR12, c[0x0][0x358] ;  /* 0x00006b00ff0c77ac */ /* 0x000e220008000a00 */
[----:B------:R-:W-:Y:S02]  /*0130*/  IMAD.WIDE R6, R3, 0x8, R6 ;  /* 0x0000000803067825 */ /* 0x000fe400078e0206 */
[----:B------:R-:W-:Y:S02]  /*0140*/  ISETP.NE.AND P1, PT, R14, RZ, PT ;  /* 0x000000ff0e00720c */ /* 0x000fe40003f25270 */
[----:B--2---:R-:W-:-:S04]  /*0150*/  IMAD.WIDE R8, R15, 0x8, R8 ;  /* 0x000000080f087825 */ /* 0x004fc800078e0208 */
[----:B------:R-:W-:Y:S01]  /*0160*/  IMAD.MOV.U32 R17, RZ, RZ, RZ ;  /* 0x000000ffff117224 */ /* 0x000fe200078e00ff */
[----:B------:R-:W-:Y:S06]  /*0170*/  @!P0 BRA `(.L_x_94) ;  /* 0x0000000000788947 */ /* 0x000fec0003800000 */
[----:B------:R-:W-:Y:S01]  /*0180*/  LOP3.LUT R17, R19, 0x7ffffffc, RZ, 0xc0, !PT ;  /* 0x7ffffffc13117812 */ /* 0x000fe200078ec0ff */
[----:B------:R-:W-:-:S07]  /*0190*/  IMAD.MOV.U32 R0, RZ, RZ, RZ ;  /* 0x000000ffff007224 */ /* 0x000fce00078e00ff */
.L_x_95:
[C---:B-1----:R-:W-:Y:S01]  /*01a0*/  SHF.L.U32 R5, R0.reuse, 0x2, RZ ;  /* 0x0000000200057819 */ /* 0x042fe200000006ff */
[----:B------:R-:W-:-:S04]  /*01b0*/  IMAD.WIDE.U32 R2, R0, 0x8, R6 ;  /* 0x0000000800027825 */ /* 0x000fc800078e0006 */
[----:B------:R-:W-:Y:S01]  /*01c0*/  IMAD.MOV.U32 R12, RZ, RZ, 0x0 ;  /* 0x00000000ff0c7424 */ /* 0x000fe200078e00ff */
[----:B0-----:R1:W-:Y:S01]  /*01d0*/  STG.E.64 desc[UR12][R2.64], RZ ;  /* 0x000000ff02007986 */ /* 0x0013e2000c101b0c */
[----:B------:R-:W-:Y:S02]  /*01e0*/  IMAD.MOV.U32 R13, RZ, RZ, 0x3ff00000 ;  /* 0x3ff00000ff0d7424 */ /* 0x000fe400078e00ff */
[----:B------:R-:W-:-:S04]  /*01f0*/  IMAD.WIDE.U32 R4, R5, 0x8, R8 ;  /* 0x0000000805047825 */ /* 0x000fc800078e0008 */
[----:B------:R-:W-:Y:S01]  /*0200*/  VIADD R0, R0, 0x4 ;  /* 0x0000000400007836 */ /* 0x000fe20000000000 */
[----:B------:R1:W-:Y:S04]  /*0210*/  STG.E.64 desc[UR12][R4.64], R12 ;  /* 0x0000000c04007986 */ /* 0x0003e8000c101b0c */
[----:B------:R1:W-:Y:S01]  /*0220*/  STG.E.64 desc[UR12][R4.64+0x8], R12 ;  /* 0x0000080c04007986 */ /* 0x0003e2000c101b0c */
[----:B------:R-:W-:-:S03]  /*0230*/  ISETP.NE.AND P0, PT, R0, R17, PT ;  /* 0x000000110000720c */ /* 0x000fc60003f05270 */
[----:B------:R1:W-:Y:S04]  /*0240*/  STG.E.64 desc[UR12][R4.64+0x10], R12 ;  /* 0x0000100c04007986 */ /* 0x0003e8000c101b0c */
[----:B------:R1:W-:Y:S04]  /*0250*/  STG.E.64 desc[UR12][R4.64+0x18], R12 ;  /* 0x0000180c04007986 */ /* 0x0003e8000c101b0c */
[----:B------:R1:W-:Y:S04]  /*0260*/  STG.E.64 desc[UR12][R2.64+0x8], RZ ;  /* 0x000008ff02007986 */ /* 0x0003e8000c101b0c */
[----:B------:R1:W-:Y:S04]  /*0270*/  STG.E.64 desc[UR12][R4.64+0x20], R12 ;  /* 0x0000200c04007986 */ /* 0x0003e8000c101b0c */
[----:B------:R1:W-:Y:S04]  /*0280*/  STG.E.64 desc[UR12][R4.64+0x28], R12 ;  /* 0x0000280c04007986 */ /* 0x0003e8000c101b0c */
        /* <DEDUP_REMOVED lines=11> */
[----:B------:R1:W-:Y:S01]  /*0340*/  STG.E.64 desc[UR12][R4.64+0x78], R12 ;  /* 0x0000780c04007986 */ /* 0x0003e2000c101b0c */
[----:B------:R-:W-:Y:S05]  /*0350*/  @P0 BRA `(.L_x_95) ;  /* 0xfffffffc00900947 */ /* 0x000fea000383ffff */
.L_x_94:
[----:B---3--:R-:W-:Y:S01]  /*0360*/  IMAD.WIDE R10, R15, 0x8, R10 ;  /* 0x000000080f0a7825 */ /* 0x008fe200078e020a */
[----:B------:R-:W-:Y:S06]  /*0370*/  @!P1 BRA `(.L_x_96) ;  /* 0x0000000000849947 */ /* 0x000fec0003800000 */
[----:B------:R-:W-:Y:S02]  /*0380*/  ISETP.NE.AND P0, PT, R14, 0x1, PT ;  /* 0x000000010e00780c */ /* 0x000fe40003f05270 */
[----:B------:R-:W-:-:S04]  /*0390*/  LOP3.LUT R0, R19, 0x1, RZ, 0xc0, !PT ;  /* 0x0000000113007812 */ /* 0x000fc800078ec0ff */
[----:B------:R-:W-:-:S07]  /*03a0*/  ISETP.NE.U32.AND P1, PT, R0, 0x1, PT ;  /* 0x000000010000780c */ /* 0x000fce0003f25070 */
[----:B------:R-:W-:Y:S06]  /*03b0*/  @!P0 BRA `(.L_x_97) ;  /* 0x0000000000488947 */ /* 0x000fec0003800000 */
[C---:B-1----:R-:W-:Y:S01]  /*03c0*/  SHF.L.U32 R13, R17.reuse, 0x2, RZ ;  /* 0x00000002110d7819 */ /* 0x042fe200000006ff */
[C---:B------:R-:W-:Y:S01]  /*03d0*/  IMAD.WIDE.U32 R2, R17.reuse, 0x8, R6 ;  /* 0x0000000811027825 */ /* 0x040fe200078e0006 */
[----:B------:R-:W-:-:S03]  /*03e0*/  IADD3 R17, PT, PT, R17, 0x2, RZ ;  /* 0x0000000211117810 */ /* 0x000fc60007ffe0ff */
[C-C-:B------:R-:W-:Y:S01]  /*03f0*/  IMAD.WIDE.U32 R4, R13.reuse, 0x8, R8.reuse ;  /* 0x000000080d047825 */ /* 0x140fe200078e0008 */
[----:B0-----:R2:W-:Y:S03]  /*0400*/  STG.E.64 desc[UR12][R2.64], RZ ;  /* 0x000000ff02007986 */ /* 0x0015e6000c101b0c */
[----:B------:R-:W-:Y:S02]  /*0410*/  VIADD R13, R13, 0x4 ;  /* 0x000000040d0d7836 */ /* 0x000fe40000000000 */
[----:B------:R-:W-:Y:S02]  /*0420*/  IMAD.MOV.U32 R14, RZ, RZ, 0x0 ;  /* 0x00000000ff0e7424 */ /* 0x000fe400078e00ff */
[----:B------:R-:W-:Y:S02]  /*0430*/  IMAD.MOV.U32 R15, RZ, RZ, 0x3ff00000 ;  /* 0x3ff00000ff0f7424 */ /* 0x000fe400078e00ff */
[----:B------:R-:W-:-:S03]  /*0440*/  IMAD.WIDE.U32 R12, R13, 0x8, R8 ;  /* 0x000000080d0c7825 */ /* 0x000fc600078e0008 */
        /* <DEDUP_REMOVED lines=8> */
[----:B------:R2:W-:Y:S02]  /*04d0*/  STG.E.64 desc[UR12][R12.64+0x18], R14 ;  /* 0x0000180e0c007986 */ /* 0x0005e4000c101b0c */
.L_x_97:
[----:B------:R-:W-:Y:S05]  /*04e0*/  @P1 BRA `(.L_x_96) ;  /* 0x0000000000281947 */ /* 0x000fea0003800000 */
[C---:B-12---:R-:W-:Y:S02]  /*04f0*/  IMAD.SHL.U32 R5, R17.reuse, 0x4, RZ ;  /* 0x0000000411057824 */ /* 0x046fe400078e00ff */
[----:B------:R-:W-:-:S04]  /*0500*/  IMAD.WIDE.U32 R2, R17, 0x8, R6 ;  /* 0x0000000811027825 */ /* 0x000fc800078e0006 */
[----:B------:R-:W-:Y:S01]  /*0510*/  IMAD.MOV.U32 R12, RZ, RZ, 0x0 ;  /* 0x00000000ff0c7424 */ /* 0x000fe200078e00ff */
[----:B0-----:R3:W-:Y:S01]  /*0520*/  STG.E.64 desc[UR12][R2.64], RZ ;  /* 0x000000ff02007986 */ /* 0x0017e2000c101b0c */
[----:B------:R-:W-:Y:S02]  /*0530*/  IMAD.MOV.U32 R13, RZ, RZ, 0x3ff00000 ;  /* 0x3ff00000ff0d7424 */ /* 0x000fe400078e00ff */
[----:B------:R-:W-:-:S05]  /*0540*/  IMAD.WIDE.U32 R4, R5, 0x8, R8 ;  /* 0x0000000805047825 */ /* 0x000fca00078e0008 */
[----:B------:R3:W-:Y:S04]  /*0550*/  STG.E.64 desc[UR12][R4.64], R12 ;  /* 0x0000000c04007986 */ /* 0x0007e8000c101b0c */
[----:B------:R3:W-:Y:S04]  /*0560*/  STG.E.64 desc[UR12][R4.64+0x8], R12 ;  /* 0x0000080c04007986 */ /* 0x0007e8000c101b0c */
[----:B------:R3:W-:Y:S04]  /*0570*/  STG.E.64 desc[UR12][R4.64+0x10], R12 ;  /* 0x0000100c04007986 */ /* 0x0007e8000c101b0c */
[----:B------:R3:W-:Y:S02]  /*0580*/  STG.E.64 desc[UR12][R4.64+0x18], R12 ;  /* 0x0000180c04007986 */ /* 0x0007e4000c101b0c */
.L_x_96:
[----:B------:R-:W4:Y:S01]  /*0590*/  LDCU UR8, c[0x0][0x3c8] ;  /* 0x00007900ff0877ac */ /* 0x000f220008000800 */
[----:B------:R-:W0:Y:S01]  /*05a0*/  LDCU UR6, c[0x0][0x384] ;  /* 0x00007080ff0677ac */ /* 0x000e220008000800 */
[----:B----4-:R-:W-:-:S09]  /*05b0*/  UISETP.GT.AND UP0, UPT, UR8, URZ, UPT ;  /* 0x000000ff0800728c */ /* 0x010fd2000bf04270 */
[----:B0-----:R-:W-:Y:S05]  /*05c0*/  BRA.U UP0, `(.L_x_98) ;  /* 0x0000001900847547 */ /* 0x001fea000b800000 */
.L_x_119:
[----:B0-----:R-:W0:Y:S01]  /*05d0*/  LDCU.64 UR4, c[0x0][0x388] ;  /* 0x00007100ff0477ac */ /* 0x001e220008000a00 */
[----:B-123--:R-:W1:Y:S01]  /*05e0*/  LDC.64 R2, c[0x0][0x398] ;  /* 0x0000e600ff027b82 */ /* 0x00ee620000000a00 */
[----:B------:R-:W-:Y:S01]  /*05f0*/  UMOV UR7, UR6 ;  /* 0x0000000600077c82 */ /* 0x000fe20008000000 */
[----:B------:R-:W-:-:S06]  /*0600*/  UIADD3 UR6, UPT, UPT, UR6, -0x1, URZ ;  /* 0xffffffff06067890 */ /* 0x000fcc000fffe0ff */
[----:B------:R-:W2:Y:S01]  /*0610*/  LDC.64 R4, c[0x0][0x390] ;  /* 0x0000e400ff047b82 */ /* 0x000ea20000000a00 */
[----:B0-----:R-:W-:-:S06]  /*0620*/  UIMAD.WIDE.U32 UR4, UR6, 0x4, UR4 ;  /* 0x00000004060478a5 */ /* 0x001fcc000f8e0004 */
[----:B------:R-:W-:Y:S01]  /*0630*/  MOV R12, UR4 ;  /* 0x00000004000c7c02 */ /* 0x000fe20008000f00 */
[----:B------:R-:W-:Y:S02]  /*0640*/  IMAD.U32 R13, RZ, RZ, UR5 ;  /* 0x00000005ff0d7e24 */ /* 0x000fe4000f8e00ff */
[----:B------:R-:W-:Y:S02]  /*0650*/  IMAD.MOV.U32 R15, RZ, RZ, RZ ;  /* 0x000000ffff0f7224 */ /* 0x000fe400078e00ff */
[----:B------:R-:W0:Y:S01]  /*0660*/  LDCU UR4, c[0x0][0x384] ;  /* 0x00007080ff0477ac */ /* 0x000e220008000800 */
[----:B------:R-:W1:Y:S02]  /*0670*/  LDG.E R35, desc[UR12][R12.64] ;  /* 0x0000000c0c237981 */ /* 0x000e64000c1e1900 */
[----:B-1----:R-:W-:-:S05]  /*0680*/  IMAD.WIDE R2, R35, 0x4, R2 ;  /* 0x0000000423027825 */ /* 0x002fca00078e0202 */
[----:B0-2--5:R1:W5:Y:S02]  /*0690*/  LDG.E R23, desc[UR12][R2.64] ;  /* 0x0000000c02177981 */ /* 0x025364000c1e1900 */
.L_x_100:
[----:B-1----:R-:W-:-:S06]  /*06a0*/  IMAD.WIDE.U32 R2, R15, 0x4, R4 ;  /* 0x000000040f027825 */ /* 0x002fcc00078e0004 */
[----:B------:R-:W2:Y:S01]  /*06b0*/  LDG.E R2, desc[UR12][R2.64] ;  /* 0x0000000c02027981 */ /* 0x000ea2000c1e1900 */
[----:B------:R-:W-:Y:S01]  /*06c0*/  IMAD.MOV.U32 R0, RZ, RZ, R15 ;  /* 0x000000ffff007224 */ /* 0x000fe200078e000f */
[----:B--2--5:R-:W-:-:S13]  /*06d0*/  ISETP.NE.AND P0, PT, R2, R23, PT ;  /* 0x000000170200720c */ /* 0x024fda0003f05270 */
[----:B------:R-:W-:Y:S05]  /*06e0*/  @!P0 BRA `(.L_x_99) ;  /* 0x0000000000108947 */ /* 0x000fea0003800000 */
[----:B------:R-:W-:-:S04]  /*06f0*/  IADD3 R15, PT, PT, R15, 0x1, RZ ;  /* 0x000000010f0f7810 */ /* 0x000fc80007ffe0ff */
[----:B------:R-:W-:-:S13]  /*0700*/  ISETP.NE.AND P0, PT, R15, UR4, PT ;  /* 0x000000040f007c0c */ /* 0x000fda000bf05270 */
[----:B------:R-:W-:Y:S05]  /*0710*/  @P0 BRA `(.L_x_100) ;  /* 0xfffffffc00e00947 */ /* 0x000fea000383ffff */
[----:B------:R-:W-:-:S07]  /*0720*/  IMAD.MOV.U32 R0, RZ, RZ, -0x1 ;  /* 0xffffffffff007424 */ /* 0x000fce00078e00ff */
.L_x_99:
[----:B------:R-:W-:Y:S01]  /*0730*/  ISETP.GE.AND P0, PT, R0, RZ, PT ;  /* 0x000000ff0000720c */ /* 0x000fe20003f06270 */
[----:B------:R-:W-:Y:S02]  /*0740*/  HFMA2 R14, -RZ, RZ, 0, 0 ;  /* 0x00000000ff0e7431 */ /* 0x000fe400000001ff */
[----:B------:R-:W-:Y:S01]  /*0750*/  IMAD.MOV.U32 R12, RZ, RZ, 0x0 ;  /* 0x00000000ff0c7424 */ /* 0x000fe200078e00ff */
[----:B------:R-:W-:Y:S01]  /*0760*/  MOV R18, 0x0 ;  /* 0x0000000000127802 */ /* 0x000fe20000000f00 */
[----:B------:R-:W-:Y:S02]  /*0770*/  IMAD.MOV.U32 R13, RZ, RZ, 0x3ff00000 ;  /* 0x3ff00000ff0d7424 */ /* 0x000fe400078e00ff */
[----:B------:R-:W-:Y:S02]  /*0780*/  IMAD.MOV.U32 R15, RZ, RZ, 0x3ff00000 ;  /* 0x3ff00000ff0f7424 */ /* 0x000fe400078e00ff */
[----:B------:R-:W-:Y:S02]  /*0790*/  IMAD.MOV.U32 R16, RZ, RZ, 0x0 ;  /* 0x00000000ff107424 */ /* 0x000fe400078e00ff */
[----:B------:R-:W-:-:S02]  /*07a0*/  IMAD.MOV.U32 R17, RZ, RZ, 0x3ff00000 ;  /* 0x3ff00000ff117424 */ /* 0x000fc400078e00ff */
[----:B------:R-:W-:Y:S01]  /*07b0*/  IMAD.MOV.U32 R19, RZ, RZ, 0x3ff00000 ;  /* 0x3ff00000ff137424 */ /* 0x000fe200078e00ff */
[----:B------:R-:W-:Y:S06]  /*07c0*/  @!P0 BRA `(.L_x_101) ;  /* 0x0000000800808947 */ /* 0x000fec0003800000 */
[----:B------:R-:W0:Y:S01]  /*07d0*/  LDC.64 R36, c[0x0][0x3a0] ;  /* 0x0000e800ff247b82 */ /* 0x000e220000000a00 */
[C---:B------:R-:W-:Y:S02]  /*07e0*/  IMAD.SHL.U32 R13, R0.reuse, 0x4, RZ ;  /* 0x00000004000d7824 */ /* 0x040fe400078e00ff */
[----:B------:R-:W-:Y:S02]  /*07f0*/  IMAD.SHL.U32 R3, R0, 0x10, RZ ;  /* 0x0000001000037824 */ /* 0x000fe400078e00ff */
[----:B------:R-:W-:-:S05]  /*0800*/  IMAD.WIDE.U32 R12, R13, 0x8, R8 ;  /* 0x000000080d0c7825 */ /* 0x000fca00078e0008 */
[----:B------:R-:W2:Y:S01]  /*0810*/  LDG.E.64 R30, desc[UR12][R12.64+0x8] ;  /* 0x0000080c0c1e7981 */ /* 0x000ea2000c1e1b00 */
[----:B0-----:R-:W-:-:S03]  /*0820*/  IMAD.WIDE.U32 R36, R3, 0x8, R36 ;  /* 0x0000000803247825 */ /* 0x001fc600078e0024 */
[----:B------:R-:W3:Y:S04]  /*0830*/  LDG.E.64 R2, desc[UR12][R12.64] ;  /* 0x0000000c0c027981 */ /* 0x000ee8000c1e1b00 */
[----:B------:R-:W3:Y:S04]  /*0840*/  LDG.E.64 R14, desc[UR12][R36.64] ;  /* 0x0000000c240e7981 */ /* 0x000ee8000c1e1b00 */
[----:B------:R-:W4:Y:S04]  /*0850*/  LDG.E.64 R20, desc[UR12][R36.64+0x8] ;  /* 0x0000080c24147981 */ /* 0x000f28000c1e1b00 */
[----:B------:R-:W2:Y:S04]  /*0860*/  LDG.E.64 R18, desc[UR12][R36.64+0x20] ;  /* 0x0000200c24127981 */ /* 0x000ea8000c1e1b00 */
[----:B------:R-:W5:Y:S04]  /*0870*/  LDG.E.64 R16, desc[UR12][R36.64+0x28] ;  /* 0x0000280c24107981 */ /* 0x000f68000c1e1b00 */
[----:B------:R-:W5:Y:S04]  /*0880*/  LDG.E.64 R4, desc[UR12][R36.64+0x10] ;  /* 0x0000100c24047981 */ /* 0x000f68000c1e1b00 */
[----:B------:R-:W5:Y:S04]  /*0890*/  LDG.E.64 R24, desc[UR12][R36.64+0x30] ;  /* 0x0000300c24187981 */ /* 0x000f68000c1e1b00 */
[----:B------:R-:W5:Y:S04]  /*08a0*/  LDG.E.64 R32, desc[UR12][R36.64+0x18] ;  /* 0x0000180c24207981 */ /* 0x000f68000c1e1b00 */
[----:B------:R-:W5:Y:S04]  /*08b0*/  LDG.E.64 R28, desc[UR12][R36.64+0x38] ;  /* 0x0000380c241c7981 */ /* 0x000f68000c1e1b00 */
[----:B------:R-:W5:Y:S01]  /*08c0*/  LDG.E.64 R26, desc[UR12][R36.64+0x40] ;  /* 0x0000400c241a7981 */ /* 0x000f62000c1e1b00 */
[----:B---3--:R-:W-:-:S02]  /*08d0*/  DFMA R14, R14, R2, RZ ;  /* 0x000000020e0e722b */ /* 0x008fc400000000ff */
[----:B----4-:R-:W-:-:S06]  /*08e0*/  DFMA R20, R2, R20, RZ ;  /* 0x000000140214722b */ /* 0x010fcc00000000ff */
[----:B--2---:R-:W-:Y:S02]  /*08f0*/  DFMA R18, R18, R30, R14 ;  /* 0x0000001e1212722b */ /* 0x004fe4000000000e */
[----:B------:R-:W2:Y:S01]  /*0900*/  LDG.E.64 R14, desc[UR12][R36.64+0x48] ;  /* 0x0000480c240e7981 */ /* 0x000ea2000c1e1b00 */
[----:B-----5:R-:W-:-:S03]  /*0910*/  DFMA R16, R30, R16, R20 ;  /* 0x000000101e10722b */ /* 0x020fc60000000014 */
[----:B------:R-:W3:Y:S01]  /*0920*/  LDG.E.64 R20, desc[UR12][R12.64+0x10] ;  /* 0x0000100c0c147981 */ /* 0x000ee2000c1e1b00 */
[----:B------:R-:W-:-:S08]  /*0930*/  DFMA R4, R2, R4, RZ ;  /* 0x000000040204722b */ /* 0x000fd000000000ff */
[----:B------:R-:W-:Y:S01]  /*0940*/  DFMA R24, R30, R24, R4 ;  /* 0x000000181e18722b */ /* 0x000fe20000000004 */
[----:B------:R-:W4:Y:S01]  /*0950*/  LDG.E.64 R12, desc[UR12][R12.64+0x18] ;  /* 0x0000180c0c0c7981 */ /* 0x000f22000c1e1b00 */
[----:B------:R-:W0:Y:S01]  /*0960*/  LDC.64 R4, c[0x0][0x3a8] ;  /* 0x0000ea00ff047b82 */ /* 0x000e220000000a00 */
[----:B------:R-:W-:Y:S02]  /*0970*/  DFMA R32, R2, R32, RZ ;  /* 0x000000200220722b */ /* 0x000fe400000000ff */
[----:B------:R-:W5:Y:S06]  /*0980*/  LDG.E.64 R2, desc[UR12][R36.64+0x50] ;  /* 0x0000500c24027981 */ /* 0x000f6c000c1e1b00 */
[----:B------:R-:W-:-:S02]  /*0990*/  DFMA R30, R30, R28, R32 ;  /* 0x0000001c1e1e722b */ /* 0x000fc40000000020 */
[----:B------:R-:W4:Y:S04]  /*09a0*/  LDG.E.64 R32, desc[UR12][R36.64+0x58] ;  /* 0x0000580c24207981 */ /* 0x000f28000c1e1b00 */
[----:B------:R-:W4:Y:S01]  /*09b0*/  LDG.E.64 R28, desc[UR12][R36.64+0x60] ;  /* 0x0000600c241c7981 */ /* 0x000f22000c1e1b00 */
[----:B0-----:R-:W-:-:S05]  /*09c0*/  IMAD.WIDE R4, R23, 0x4, R4 ;  /* 0x0000000417047825 */ /* 0x001fca00078e0204 */
[----:B------:R-:W4:Y:S04]  /*09d0*/  LDG.E R0, desc[UR12][R4.64] ;  /* 0x0000000c04007981 */ /* 0x000f28000c1e1900 */
[----:B------:R-:W4:Y:S01]  /*09e0*/  LDG.E.64 R4, desc[UR12][R36.64+0x78] ;  /* 0x0000780c24047981 */ /* 0x000f22000c1e1b00 */
[----:B---3--:R-:W-:Y:S02]  /*09f0*/  DFMA R18, R26, R20, R18 ;  /* 0x000000141a12722b */ /* 0x008fe40000000012 */
[C---:B--2---:R-:W-:Y:S01]  /*0a00*/  DFMA R16, R20.reuse, R14, R16 ;  /* 0x0000000e1410722b */ /* 0x044fe20000000010 */
[----:B------:R-:W2:Y:S04]  /*0a10*/  LDG.E.64 R26, desc[UR12][R36.64+0x68] ;  /* 0x0000680c241a7981 */ /* 0x000ea8000c1e1b00 */
[----:B------:R-:W3:Y:S01]  /*0a20*/  LDG.E.64 R14, desc[UR12][R36.64+0x70] ;  /* 0x0000700c240e7981 */ /* 0x000ee2000c1e1b00 */
[C---:B-----5:R-:W-:Y:S01]  /*0a30*/  DFMA R24, R20.reuse, R2, R24 ;  /* 0x000000021418722b */ /* 0x060fe20000000018 */
[----:B------:R-:W0:Y:S01]  /*0a40*/  LDC.64 R2, c[0x0][0x3b0] ;  /* 0x0000ec00ff027b82 */ /* 0x000e220000000a00 */
[----:B----4-:R-:W-:-:S02]  /*0a50*/  DFMA R20, R20, R32, R30 ;  /* 0x000000201414722b */ /* 0x010fc4000000001e */
[----:B------:R-:W-:Y:S01]  /*0a60*/  DFMA R18, R28, R12, R18 ;  /* 0x0000000c1c12722b */ /* 0x000fe20000000012 */
[----:B------:R-:W-:Y:S01]  /*0a70*/  ISETP.GE.AND P0, PT, R0, 0x1, PT ;  /* 0x000000010000780c */ /* 0x000fe20003f06270 */
[----:B0-----:R-:W-:Y:S01]  /*0a80*/  IMAD.WIDE R2, R23, 0x4, R2 ;  /* 0x0000000417027825 */ /* 0x001fe200078e0202 */
[C---:B--2---:R-:W-:Y:S02]  /*0a90*/  DFMA R16, R12.reuse, R26, R16 ;  /* 0x0000001a0c10722b */ /* 0x044fe40000000010 */
[C---:B---3--:R-:W-:Y:S02]  /*0aa0*/  DFMA R14, R12.reuse, R14, R24 ;  /* 0x0000000e0c0e722b */ /* 0x048fe40000000018 */
[----:B------:R-:W-:-:S07]  /*0ab0*/  DFMA R12, R12, R4, R20 ;  /* 0x000000040c0c722b */ /* 0x000fce0000000014 */
[----:B------:R-:W-:Y:S05]  /*0ac0*/  @!P0 BRA `(.L_x_101) ;  /* 0x0000000400c08947 */ /* 0x000fea0003800000 */
[----:B------:R0:W5:Y:S01]  /*0ad0*/  LDG.E R34, desc[UR12][R2.64] ;  /* 0x0000000c02227981 */ /* 0x000162000c1e1900 */
[----:B------:R-:W-:Y:S01]  /*0ae0*/  MOV R5, 0xffffffff ;  /* 0xffffffff00057802 */ /* 0x000fe20000000f00 */
[----:B------:R-:W-:Y:S01]  /*0af0*/  IMAD.MOV.U32 R37, RZ, RZ, RZ ;  /* 0x000000ffff257224 */ /* 0x000fe200078e00ff */
[C---:B------:R-:W-:Y:S02]  /*0b00*/  ISETP.GE.U32.AND P1, PT, R0.reuse, 0x4, PT ;  /* 0x000000040000780c */ /* 0x040fe40003f26070 */
[----:B------:R-:W-:-:S05]  /*0b10*/  VIADDMNMX.U32 R4, R0, R5, 0x7, PT ;  /* 0x0000000700047446 */ /* 0x000fca0003800005 */
[----:B------:R-:W-:-:S05]  /*0b20*/  VIADD R4, R4, 0x1 ;  /* 0x0000000104047836 */ /* 0x000fca0000000000 */
[----:B------:R-:W-:-:S04]  /*0b30*/  LOP3.LUT R36, R4, 0x3, RZ, 0xc0, !PT ;  /* 0x0000000304247812 */ /* 0x000fc800078ec0ff */
[----:B------:R-:W-:Y:S01]  /*0b40*/  ISETP.NE.AND P0, PT, R36, RZ, PT ;  /* 0x000000ff2400720c */ /* 0x000fe20003f05270 */
[----:B0-----:R-:W-:-:S12]  /*0b50*/  @!P1 BRA `(.L_x_102) ;  /* 0x0000000000e09947 */ /* 0x001fd80003800000 */
[----:B------:R-:W-:Y:S01]  /*0b60*/  LOP3.LUT R37, R4, 0xc, RZ, 0xc0, !PT ;  /* 0x0000000c04257812 */ /* 0x000fe200078ec0ff */
[----:B------:R-:W-:-:S06]  /*0b70*/  UMOV UR4, URZ ;  /* 0x000000ff00047c82 */ /* 0x000fcc0008000000 */
.L_x_103:
[----:B------:R-:W0:Y:S01]  /*0b80*/  LDC.64 R24, c[0x0][0x3b8] ;  /* 0x0000ee00ff187b82 */ /* 0x000e220000000a00 */
[----:B-----5:R-:W-:-:S04]  /*0b90*/  VIADD R3, R34, UR4 ;  /* 0x0000000422037c36 */ /* 0x020fc80008000000 */
[----:B0-----:R-:W-:-:S05]  /*0ba0*/  IMAD.WIDE R24, R3, 0x4, R24 ;  /* 0x0000000403187825 */ /* 0x001fca00078e0218 */
[----:B------:R-:W2:Y:S04]  /*0bb0*/  LDG.E R0, desc[UR12][R24.64] ;  /* 0x0000000c18007981 */ /* 0x000ea8000c1e1900 */
[----:B------:R-:W3:Y:S04]  /*0bc0*/  LDG.E R20, desc[UR12][R24.64+0x4] ;  /* 0x0000040c18147981 */ /* 0x000ee8000c1e1900 */
[----:B------:R-:W4:Y:S01]  /*0bd0*/  LDG.E R30, desc[UR12][R24.64+0x8] ;  /* 0x0000080c181e7981 */ /* 0x000f22000c1e1900 */
[----:B--2---:R-:W-:-:S13]  /*0be0*/  ISETP.NE.AND P2, PT, R0, R35, PT ;  /* 0x000000230000720c */ /* 0x004fda0003f45270 */
[----:B------:R-:W-:Y:S02]  /*0bf0*/  @P2 SHF.L.U32 R33, R0, 0x2, RZ ;  /* 0x0000000200212819 */ /* 0x000fe400000006ff */
[----:B---3--:R-:W-:Y:S01]  /*0c00*/  ISETP.NE.AND P3, PT, R20, R35, PT ;  /* 0x000000231400720c */ /* 0x008fe20003f65270 */
[----:B------:R-:W2:Y:S02]  /*0c10*/  LDG.E R0, desc[UR12][R24.64+0xc] ;  /* 0x00000c0c18007981 */ /* 0x000ea4000c1e1900 */
[----:B------:R-:W-:-:S05]  /*0c20*/  @P2 IMAD.WIDE R32, R33, 0x8, R10 ;  /* 0x0000000821202825 */ /* 0x000fca00078e020a */
[----:B------:R-:W3:Y:S04]  /*0c30*/  @P2 LDG.E.64 R4, desc[UR12][R32.64] ;  /* 0x0000000c20042981 */ /* 0x000ee8000c1e1b00 */
[----:B------:R-:W4:Y:S01]  /*0c40*/  @P2 LDG.E.64 R2, desc[UR12][R32.64+0x8] ;  /* 0x0000080c20022981 */ /* 0x000f22000c1e1b00 */
[----:B------:R-:W-:-:S03]  /*0c50*/  @P3 IMAD.SHL.U32 R29, R20, 0x4, RZ ;  /* 0x00000004141d3824 */ /* 0x000fc600078e00ff */
[----:B------:R-:W2:Y:S01]  /*0c60*/  @P2 LDG.E.64 R20, desc[UR12][R32.64+0x10] ;  /* 0x0000100c20142981 */ /* 0x000ea2000c1e1b00 */
[----:B------:R-:W-:-:S03]  /*0c70*/  @P3 IMAD.WIDE R28, R29, 0x8, R10 ;  /* 0x000000081d1c3825 */ /* 0x000fc600078e020a */
[----:B------:R-:W2:Y:S04]  /*0c80*/  @P2 LDG.E.64 R22, desc[UR12][R32.64+0x18] ;  /* 0x0000180c20162981 */ /* 0x000ea8000c1e1b00 */
[----:B------:R-:W2:Y:S04]  /*0c90*/  @P3 LDG.E.64 R26, desc[UR12][R28.64] ;  /* 0x0000000c1c1a3981 */ /* 0x000ea8000c1e1b00 */
[----:B------:R-:W2:Y:S01]  /*0ca0*/  @P3 LDG.E.64 R24, desc[UR12][R28.64+0x18] ;  /* 0x0000180c1c183981 */ /* 0x000ea2000c1e1b00 */
[----:B---3--:R-:W-:-:S03]  /*0cb0*/  @P2 DMUL R18, R18, R4 ;  /* 0x0000000412122228 */ /* 0x008fc60000000000 */
[----:B------:R-:W3:Y:S01]  /*0cc0*/  @P3 LDG.E.64 R4, desc[UR12][R28.64+0x10] ;  /* 0x0000100c1c043981 */ /* 0x000ee2000c1e1b00 */
[----:B----4-:R-:W-:-:S03]  /*0cd0*/  @P2 DMUL R16, R16, R2 ;  /* 0x0000000210102228 */ /* 0x010fc60000000000 */
[----:B------:R-:W4:Y:S01]  /*0ce0*/  @P3 LDG.E.64 R2, desc[UR12][R28.64+0x8] ;  /* 0x0000080c1c023981 */ /* 0x000f22000c1e1b00 */
[-C--:B------:R-:W-:Y:S02]  /*0cf0*/  ISETP.NE.AND P4, PT, R30, R35.reuse, PT ;  /* 0x000000231e00720c */ /* 0x080fe40003f85270 */
[----:B--2---:R-:W-:Y:S01]  /*0d00*/  ISETP.NE.AND P1, PT, R0, R35, PT ;  /* 0x000000230000720c */ /* 0x004fe20003f25270 */
[----:B------:R-:W-:Y:S02]  /*0d10*/  @P2 DMUL R14, R14, R20 ;  /* 0x000000140e0e2228 */ /* 0x000fe40000000000 */
[----:B------:R-:W-:-:S08]  /*0d20*/  @P2 DMUL R12, R12, R22 ;  /* 0x000000160c0c2228 */ /* 0x000fd00000000000 */
[----:B------:R-:W-:-:S04]  /*0d30*/  @P4 IMAD.SHL.U32 R21, R30, 0x4, RZ ;  /* 0x000000041e154824 */ /* 0x000fc800078e00ff */
[----:B------:R-:W-:-:S04]  /*0d40*/  @P4 IMAD.WIDE R22, R21, 0x8, R10 ;  /* 0x0000000815164825 */ /* 0x000fc800078e020a */
[----:B------:R-:W-:Y:S01]  /*0d50*/  @P1 IMAD.SHL.U32 R31, R0, 0x4, RZ ;  /* 0x00000004001f1824 */ /* 0x000fe200078e00ff */
[----:B------:R-:W2:Y:S03]  /*0d60*/  @P4 LDG.E.64 R20, desc[UR12][R22.64+0x10] ;  /* 0x0000100c16144981 */ /* 0x000ea6000c1e1b00 */
[----:B------:R-:W-:Y:S01]  /*0d70*/  @P1 IMAD.WIDE R30, R31, 0x8, R10 ;  /* 0x000000081f1e1825 */ /* 0x000fe200078e020a */
[----:B------:R-:W-:Y:S02]  /*0d80*/  @P3 DMUL R18, R18, R26 ;  /* 0x0000001a12123228 */ /* 0x000fe40000000000 */
[----:B------:R-:W-:Y:S02]  /*0d90*/  @P3 DMUL R12, R12, R24 ;  /* 0x000000180c0c3228 */ /* 0x000fe40000000000 */
[----:B------:R-:W2:Y:S04]  /*0da0*/  @P1 LDG.E.64 R24, desc[UR12][R30.64] ;  /* 0x0000000c1e181981 */ /* 0x000ea8000c1e1b00 */
[----:B------:R-:W2:Y:S04]  /*0db0*/  @P1 LDG.E.64 R26, desc[UR12][R30.64+0x8] ;  /* 0x0000080c1e1a1981 */ /* 0x000ea8000c1e1b00 */
[----:B------:R-:W2:Y:S04]  /*0dc0*/  @P1 LDG.E.64 R28, desc[UR12][R30.64+0x10] ;  /* 0x0000100c1e1c1981 */ /* 0x000ea8000c1e1b00 */
[----:B------:R-:W2:Y:S01]  /*0dd0*/  @P1 LDG.E.64 R32, desc[UR12][R30.64+0x18] ;  /* 0x0000180c1e201981 */ /* 0x000ea2000c1e1b00 */
[----:B---3--:R-:W-:-:S03]  /*0de0*/  @P3 DMUL R14, R14, R4 ;  /* 0x000000040e0e3228 */ /* 0x008fc60000000000 */
[----:B------:R-:W3:Y:S01]  /*0df0*/  @P4 LDG.E.64 R4, desc[UR12][R22.64+0x8] ;  /* 0x0000080c16044981 */ /* 0x000ee2000c1e1b00 */
[----:B----4-:R-:W-:-:S03]  /*0e00*/  @P3 DMUL R16, R16, R2 ;  /* 0x0000000210103228 */ /* 0x010fc60000000000 */
[----:B------:R-:W4:Y:S04]  /*0e10*/  @P4 LDG.E.64 R2, desc[UR12][R22.64] ;  /* 0x0000000c16024981 */ /* 0x000f28000c1e1b00 */
[----:B------:R-:W4:Y:S01]  /*0e20*/  @P4 LDG.E.64 R22, desc[UR12][R22.64+0x18] ;  /* 0x0000180c16164981 */ /* 0x000f22000c1e1b00 */
[----:B------:R-:W-:-:S06]  /*0e30*/  UIADD3 UR4, UPT, UPT, UR4, 0x4, URZ ;  /* 0x0000000404047890 */ /* 0x000fcc000fffe0ff */
[----:B------:R-:W-:Y:S01]  /*0e40*/  ISETP.NE.AND P2, PT, R37, UR4, PT ;  /* 0x0000000425007c0c */ /* 0x000fe2000bf45270 */
[----:B--2---:R-:W-:-:S08]  /*0e50*/  @P4 DMUL R14, R14, R20 ;  /* 0x000000140e0e4228 */ /* 0x004fd00000000000 */
[----:B------:R-:W-:Y:S02]  /*0e60*/  @P1 DMUL R14, R14, R28 ;  /* 0x0000001c0e0e1228 */ /* 0x000fe40000000000 */
[----:B---3--:R-:W-:Y:S02]  /*0e70*/  @P4 DMUL R16, R16, R4 ;  /* 0x0000000410104228 */ /* 0x008fe40000000000 */
[----:B----4-:R-:W-:Y:S02]  /*0e80*/  @P4 DMUL R18, R18, R2 ;  /* 0x0000000212124228 */ /* 0x010fe40000000000 */
[----:B------:R-:W-:-:S06]  /*0e90*/  @P4 DMUL R12, R12, R22 ;  /* 0x000000160c0c4228 */ /* 0x000fcc0000000000 */
[----:B------:R-:W-:Y:S02]  /*0ea0*/  @P1 DMUL R18, R18, R24 ;  /* 0x0000001812121228 */ /* 0x000fe40000000000 */
[----:B------:R-:W-:Y:S02]  /*0eb0*/  @P1 DMUL R16, R16, R26 ;  /* 0x0000001a10101228 */ /* 0x000fe40000000000 */
[----:B------:R-:W-:Y:S01]  /*0ec0*/  @P1 DMUL R12, R12, R32 ;  /* 0x000000200c0c1228 */ /* 0x000fe20000000000 */
[----:B------:R-:W-:Y:S10]  /*0ed0*/  @P2 BRA `(.L_x_103) ;  /* 0xfffffffc00282947 */ /* 0x000ff4000383ffff */
.L_x_102:
[----:B------:R-:W-:Y:S05]  /*0ee0*/  @!P0 BRA `(.L_x_101) ;  /* 0x0000000000b88947 */ /* 0x000fea0003800000 */
[----:B------:R-:W0:Y:S01]  /*0ef0*/  LDC.64 R2, c[0x0][0x3b8] ;  /* 0x0000ee00ff027b82 */ /* 0x000e220000000a00 */
[----:B-----5:R-:W-:-:S05]  /*0f00*/  IADD3 R37, PT, PT, R34, R37, RZ ;  /* 0x0000002522257210 */ /* 0x020fca0007ffe0ff */
[----:B0-----:R-:W-:-:S05]  /*0f10*/  IMAD.WIDE R2, R37, 0x4, R2 ;  /* 0x0000000425027825 */ /* 0x001fca00078e0202 */
[----:B------:R-:W2:Y:S01]  /*0f20*/  LDG.E R0, desc[UR12][R2.64] ;  /* 0x0000000c02007981 */ /* 0x000ea2000c1e1900 */
[----:B------:R-:W-:Y:S02]  /*0f30*/  ISETP.NE.AND P1, PT, R36, 0x1, PT ;  /* 0x000000012400780c */ /* 0x000fe40003f25270 */
[----:B--2---:R-:W-:-:S13]  /*0f40*/  ISETP.NE.AND P0, PT, R0, R35, PT ;  /* 0x000000230000720c */ /* 0x004fda0003f05270 */
[----:B------:R-:W-:Y:S05]  /*0f50*/  @!P0 BRA `(.L_x_104) ;  /* 0x0000000000288947 */ /* 0x000fea0003800000 */
[----:B------:R-:W-:-:S04]  /*0f60*/  IMAD.SHL.U32 R5, R0, 0x4, RZ ;  /* 0x0000000400057824 */ /* 0x000fc800078e00ff */
[----:B------:R-:W-:-:S05]  /*0f70*/  IMAD.WIDE R4, R5, 0x8, R10 ;  /* 0x0000000805047825 */ /* 0x000fca00078e020a */
        /* <DEDUP_REMOVED lines=8> */
.L_x_104:
[----:B------:R-:W-:Y:S05]  /*1000*/  @!P1 BRA `(.L_x_101) ;  /* 0x0000000000709947 */ /* 0x000fea0003800000 */
        /* <DEDUP_REMOVED lines=14> */
.L_x_105:
[----:B------:R-:W-:Y:S05]  /*10f0*/  @!P1 BRA `(.L_x_101) ;  /* 0x0000000000349947 */ /* 0x000fea0003800000 */
[----:B------:R-:W2:Y:S02]  /*1100*/  LDG.E R2, desc[UR12][R2.64+0x8] ;  /* 0x0000080c02027981 */ /* 0x000ea4000c1e1900 */
        /* <DEDUP_REMOVED lines=12> */
.L_x_101:
[----:B------:R-:W-:Y:S01]  /*11d0*/  DSETP.MAX.AND P0, P1, R16, R18, PT ;  /* 0x000000121000722a */ /* 0x000fe2000390f000 */
[----:B------:R-:W-:Y:S01]  /*11e0*/  IMAD.MOV.U32 R0, RZ, RZ, R16 ;  /* 0x000000ffff007224 */ /* 0x000fe200078e0010 */
[----:B------:R-:W-:Y:S01]  /*11f0*/  DSETP.MAX.AND P2, P3, R12, R14, PT ;  /* 0x0000000e0c00722a */ /* 0x000fe20003b4f000 */
[----:B------:R-:W-:Y:S01]  /*1200*/  IMAD.MOV.U32 R5, RZ, RZ, R18 ;  /* 0x000000ffff057224 */ /* 0x000fe200078e0012 */
[----:B------:R-:W-:Y:S01]  /*1210*/  MOV R3, R17 ;  /* 0x0000001100037202 */ /* 0x000fe20000000f00 */
[----:B------:R-:W-:Y:S01]  /*1220*/  IMAD.MOV.U32 R20, RZ, RZ, R15 ;  /* 0x000000ffff147224 */ /* 0x000fe200078e000f */
[----:B------:R-:W-:Y:S01]  /*1230*/  BSSY.RECONVERGENT B0, `(.L_x_106) ;  /* 0x00000d1000007945 */ /* 0x000fe20003800200 */
[----:B------:R-:W-:Y:S01]  /*1240*/  IMAD.MOV.U32 R4, RZ, RZ, R12 ;  /* 0x000000ffff047224 */ /* 0x000fe200078e000c */
[----:B------:R-:W-:Y:S01]  /*1250*/  SEL R2, R0, R5, P0 ;  /* 0x0000000500027207 */ /* 0x000fe20000000000 */
[----:B------:R-:W-:Y:S01]  /*1260*/  IMAD.MOV.U32 R0, RZ, RZ, R19 ;  /* 0x000000ffff007224 */ /* 0x000fe200078e0013 */
[----:B------:R-:W-:-:S04]  /*1270*/  MOV R5, R13 ;  /* 0x0000000d00057202 */ /* 0x000fc80000000f00 */
[----:B------:R-:W-:Y:S01]  /*1280*/  FSEL R21, R5, R20, P2 ;  /* 0x0000001405157208 */ /* 0x000fe20001000000 */
[----:B------:R-:W-:Y:S01]  /*1290*/  IMAD.MOV.U32 R5, RZ, RZ, R14 ;  /* 0x000000ffff057224 */ /* 0x000fe200078e000e */
[----:B------:R-:W-:Y:S02]  /*12a0*/  @P3 LOP3.LUT R21, R20, 0x80000, RZ, 0xfc, !PT ;  /* 0x0008000014153812 */ /* 0x000fe400078efcff */
[----:B------:R-:W-:Y:S02]  /*12b0*/  FSEL R3, R3, R0, P0 ;  /* 0x0000000003037208 */ /* 0x000fe40000000000 */
[----:B------:R-:W-:Y:S02]  /*12c0*/  SEL R4, R4, R5, P2 ;  /* 0x0000000504047207 */ /* 0x000fe40001000000 */
[----:B------:R-:W-:Y:S02]  /*12d0*/  @P1 LOP3.LUT R3, R0, 0x80000, RZ, 0xfc, !PT ;  /* 0x0008000000031812 */ /* 0x000fe400078efcff */
[----:B------:R-:W-:-:S03]  /*12e0*/  MOV R5, R21 ;  /* 0x0000001500057202 */ /* 0x000fc60000000f00 */
[----:B------:R-:W-:Y:S02]  /*12f0*/  IMAD.MOV.U32 R0, RZ, RZ, R3 ;  /* 0x000000ffff007224 */ /* 0x000fe400078e0003 */
[----:B------:R-:W-:Y:S01]  /*1300*/  IMAD.MOV.U32 R21, RZ, RZ, R5 ;  /* 0x000000ffff157224 */ /* 0x000fe200078e0005 */
[----:B------:R-:W-:-:S06]  /*1310*/  DSETP.MAX.AND P0, P1, R2, R4, PT ;  /* 0x000000040200722a */ /* 0x000fcc000390f000 */
[----:B------:R-:W-:Y:S02]  /*1320*/  FSEL R23, R0, R21, P0 ;  /* 0x0000001500177208 */ /* 0x000fe40000000000 */
[----:B------:R-:W-:-:S06]  /*1330*/  SEL R20, R2, R4, P0 ;  /* 0x0000000402147207 */ /* 0x000fcc0000000000 */
[----:B------:R-:W-:-:S05]  /*1340*/  @P1 LOP3.LUT R23, R21, 0x80000, RZ, 0xfc, !PT ;  /* 0x0008000015171812 */ /* 0x000fca00078efcff */
[----:B------:R-:W-:-:S06]  /*1350*/  IMAD.MOV.U32 R21, RZ, RZ, R23 ;  /* 0x000000ffff157224 */ /* 0x000fcc00078e0017 */
[----:B------:R-:W-:-:S14]  /*1360*/  DSETP.GT.AND P0, PT, R20, RZ, PT ;  /* 0x000000ff1400722a */ /* 0x000fdc0003f04000 */
[----:B------:R-:W-:Y:S05]  /*1370*/  @!P0 BRA `(.L_x_107) ;  /* 0x0000000800f08947 */ /* 0x000fea0003800000 */
[----:B------:R-:W-:Y:S01]  /*1380*/  ISETP.GT.AND P0, PT, R21, 0xfffff, PT ;  /* 0x000fffff1500780c */ /* 0x000fe20003f04270 */
[--C-:B------:R-:W-:Y:S01]  /*1390*/  IMAD.MOV.U32 R5, RZ, RZ, R21.reuse ;  /* 0x000000ffff057224 */ /* 0x100fe200078e0015 */
[----:B------:R-:W-:Y:S01]  /*13a0*/  MOV R4, R20 ;  /* 0x0000001400047202 */ /* 0x000fe20000000f00 */
[----:B------:R-:W-:Y:S01]  /*13b0*/  IMAD.MOV.U32 R3, RZ, RZ, R21 ;  /* 0x000000ffff037224 */ /* 0x000fe200078e0015 */
[----:B------:R-:W-:Y:S01]  /*13c0*/  BSSY.RECONVERGENT B1, `(.L_x_108) ;  /* 0x0000051000017945 */ /* 0x000fe20003800200 */
[----:B------:R-:W-:-:S08]  /*13d0*/  IMAD.MOV.U32 R2, RZ, RZ, R20 ;  /* 0x000000ffff027224 */ /* 0x000fd000078e0014 */
[----:B------:R-:W-:-:S10]  /*13e0*/  @!P0 DMUL R4, R20, 1.80143985094819840000e+16 ;  /* 0x4350000014048828 */ /* 0x000fd40000000000 */
[----:B------:R-:W-:Y:S01]  /*13f0*/  @!P0 IMAD.MOV.U32 R3, RZ, RZ, R5 ;  /* 0x000000ffff038224 */ /* 0x000fe200078e0005 */
[----:B------:R-:W-:-:S04]  /*1400*/  @!P0 MOV R2, R4 ;  /* 0x0000000400028202 */ /* 0x000fc80000000f00 */
[----:B------:R-:W-:-:S04]  /*1410*/  IADD3 R0, PT, PT, R3, -0x1, RZ ;  /* 0xffffffff03007810 */ /* 0x000fc80007ffe0ff */
[----:B------:R-:W-:Y:S01]  /*1420*/  ISETP.GT.U32.AND P1, PT, R0, 0x7feffffe, PT ;  /* 0x7feffffe0000780c */ /* 0x000fe20003f24070 */
[----:B------:R-:W-:Y:S02]  /*1430*/  IMAD.MOV.U32 R0, RZ, RZ, -0x3ff ;  /* 0xfffffc01ff007424 */ /* 0x000fe400078e00ff */
[----:B------:R-:W-:-:S10]  /*1440*/  @!P0 IMAD.MOV.U32 R0, RZ, RZ, -0x435 ;  /* 0xfffffbcbff008424 */ /* 0x000fd400078e00ff */
[----:B------:R-:W-:Y:S05]  /*1450*/  @P1 BRA `(.L_x_109) ;  /* 0x0000000400041947 */ /* 0x000fea0003800000 */
[----:B------:R-:W-:Y:S01]  /*1460*/  LOP3.LUT R4, R3, 0xfffff, RZ, 0xc0, !PT ;  /* 0x000fffff03047812 */ /* 0x000fe200078ec0ff */
[----:B------:R-:W-:Y:S01]  /*1470*/  IMAD.MOV.U32 R30, RZ, RZ, -0x748574fc ;  /* 0x8b7a8b04ff1e7424 */ /* 0x000fe200078e00ff */
[----:B------:R-:W-:Y:S01]  /*1480*/  MOV R22, RZ ;  /* 0x000000ff00167202 */ /* 0x000fe20000000f00 */
[----:B------:R-:W-:Y:S01]  /*1490*/  IMAD.MOV.U32 R31, RZ, RZ, 0x3ed0ee25 ;  /* 0x3ed0ee25ff1f7424 */ /* 0x000fe200078e00ff */
[----:B------:R-:W-:Y:S01]  /*14a0*/  LOP3.LUT R5, R4, 0x3ff00000, RZ, 0xfc, !PT ;  /* 0x3ff0000004057812 */ /* 0x000fe200078efcff */
[----:B------:R-:W-:Y:S01]  /*14b0*/  IMAD.MOV.U32 R4, RZ, RZ, R2 ;  /* 0x000000ffff047224 */ /* 0x000fe200078e0002 */
[----:B------:R-:W-:Y:S01]  /*14c0*/  UMOV UR4, 0x3ae80f1e ;  /* 0x3ae80f1e00047882 */ /* 0x000fe20000000000 */
[----:B------:R-:W-:Y:S01]  /*14d0*/  UMOV UR5, 0x3eb1380b ;  /* 0x3eb1380b00057882 */ /* 0x000fe20000000000 */
[----:B------:R-:W-:Y:S01]  /*14e0*/  ISETP.GE.U32.AND P0, PT, R5, 0x3ff6a09f, PT ;  /* 0x3ff6a09f0500780c */ /* 0x000fe20003f06070 */
[----:B------:R-:W-:Y:S01]  /*14f0*/  UMOV UR8, 0x80000000 ;  /* 0x8000000000087882 */ /* 0x000fe20000000000 */
[----:B------:R-:W-:Y:S01]  /*1500*/  LEA.HI R0, R3, R0, RZ, 0xc ;  /* 0x0000000003007211 */ /* 0x000fe200078f60ff */
[----:B------:R-:W-:Y:S01]  /*1510*/  UMOV UR9, 0x43300000 ;  /* 0x4330000000097882 */ /* 0x000fe20000000000 */
[----:B------:R-:W-:-:S09]  /*1520*/  MOV R33, 0x43300000 ;  /* 0x4330000000217802 */ /* 0x000fd20000000f00 */
        /* <DEDUP_REMOVED lines=52> */
.L_x_109:
[----:B------:R-:W-:Y:S01]  /*1870*/  IMAD.MOV.U32 R2, RZ, RZ, 0x0 ;  /* 0x00000000ff027424 */ /* 0x000fe200078e00ff */
[----:B------:R-:W-:Y:S01]  /*1880*/  LOP3.LUT P0, RZ, R5, 0x7fffffff, RZ, 0xc0, !PT ;  /* 0x7fffffff05ff7812 */ /* 0x000fe2000780c0ff */
[----:B------:R-:W-:-:S06]  /*1890*/  IMAD.MOV.U32 R3, RZ, RZ, 0x7ff00000 ;  /* 0x7ff00000ff037424 */ /* 0x000fcc00078e00ff */
[----:B------:R-:W-:-:S10]  /*18a0*/  DFMA R2, R4, R2, +INF ;  /* 0x7ff000000402742b */ /* 0x000fd40000000002 */
[----:B------:R-:W-:Y:S02]  /*18b0*/  FSEL R4, R2, RZ, P0 ;  /* 0x000000ff02047208 */ /* 0x000fe40000000000 */
[----:B------:R-:W-:-:S07]  /*18c0*/  FSEL R5, R3, -QNAN , P0 ;  /* 0xfff0000003057808 */ /* 0x000fce0000000000 */
.L_x_110:
[----:B------:R-:W-:Y:S05]  /*18d0*/  BSYNC.RECONVERGENT B1 ;  /* 0x0000000000017941 */ /* 0x000fea0003800200 */
.L_x_108:
[----:B------:R-:W0:Y:S01]  /*18e0*/  MUFU.RCP64H R3, R21 ;  /* 0x0000001500037308 */ /* 0x000e220000001800 */
[----:B------:R-:W-:Y:S01]  /*18f0*/  IMAD.MOV.U32 R2, RZ, RZ, 0x1 ;  /* 0x00000001ff027424 */ /* 0x000fe200078e00ff */
[----:B------:R-:W-:Y:S01]  /*1900*/  FSETP.GEU.AND P1, PT, |R13|, 6.5827683646048100446e-37, PT ;  /* 0x036000000d00780b */ /* 0x000fe20003f2e200 */
[----:B------:R-:W-:Y:S04]  /*1910*/  BSSY.RECONVERGENT B1, `(.L_x_111) ;  /* 0x0000016000017945 */ /* 0x000fe80003800200 */
[----:B0-----:R-:W-:-:S08]  /*1920*/  DFMA R22, -R20, R2, 1 ;  /* 0x3ff000001416742b */ /* 0x001fd00000000102 */
[----:B------:R-:W-:-:S08]  /*1930*/  DFMA R22, R22, R22, R22 ;  /* 0x000000161616722b */ /* 0x000fd00000000016 */
[----:B------:R-:W-:-:S08]  /*1940*/  DFMA R22, R2, R22, R2 ;  /* 0x000000160216722b */ /* 0x000fd00000000002 */
[----:B------:R-:W-:-:S08]  /*1950*/  DFMA R2, -R20, R22, 1 ;  /* 0x3ff000001402742b */ /* 0x000fd00000000116 */
[----:B------:R-:W-:Y:S01]  /*1960*/  DFMA R2, R22, R2, R22 ;  /* 0x000000021602722b */ /* 0x000fe20000000016 */
[----:B------:R-:W-:-:S05]  /*1970*/  IMAD.WIDE R22, R35, 0x8, R6 ;  /* 0x0000000823167825 */ /* 0x000fca00078e0206 */
[----:B------:R0:W-:Y:S02]  /*1980*/  STG.E.64 desc[UR12][R22.64], R4 ;  /* 0x0000000416007986 */ /* 0x0001e4000c101b0c */
[----:B------:R-:W-:-:S08]  /*1990*/  DMUL R24, R12, R2 ;  /* 0x000000020c187228 */ /* 0x000fd00000000000 */
[----:B------:R-:W-:-:S08]  /*19a0*/  DFMA R26, -R20, R24, R12 ;  /* 0x00000018141a722b */ /* 0x000fd0000000010c */
[----:B------:R-:W-:-:S10]  /*19b0*/  DFMA R2, R2, R26, R24 ;  /* 0x0000001a0202722b */ /* 0x000fd40000000018 */
[----:B------:R-:W-:-:S05]  /*19c0*/  FFMA R0, RZ, R21, R3 ;  /* 0x00000015ff007223 */ /* 0x000fca0000000003 */
[----:B------:R-:W-:-:S13]  /*19d0*/  FSETP.GT.AND P0, PT, |R0|, 1.469367938527859385e-39, PT ;  /* 0x001000000000780b */ /* 0x000fda0003f04200 */
[----:B0-----:R-:W-:Y:S05]  /*19e0*/  @P0 BRA P1, `(.L_x_112) ;  /* 0x0000000000200947 */ /* 0x001fea0000800000 */
[----:B------:R-:W-:Y:S01]  /*19f0*/  MOV R26, R12 ;  /* 0x0000000c001a7202 */ /* 0x000fe20000000f00 */
[----:B------:R-:W-:Y:S01]  /*1a00*/  IMAD.MOV.U32 R27, RZ, RZ, R13 ;  /* 0x000000ffff1b7224 */ /* 0x000fe200078e000d */
[----:B------:R-:W-:Y:S01]  /*1a10*/  MOV R25, R21 ;  /* 0x0000001500197202 */ /* 0x000fe20000000f00 */
[----:B------:R-:W-:Y:S01]  /*1a20*/  IMAD.MOV.U32 R24, RZ, RZ, R20 ;  /* 0x000000ffff187224 */ /* 0x000fe200078e0014 */
[----:B------:R-:W-:-:S07]  /*1a30*/  MOV R0, 0x1a50 ;  /* 0x00001a5000007802 */ /* 0x000fce0000000f00 */
[----:B-----5:R-:W-:Y:S05]  /*1a40*/  CALL.REL.NOINC `($__internal_2_$__cuda_sm20_div_rn_f64_full) ;  /* 0x0000002800147944 */ /* 0x020fea0003c00000 */
[----:B------:R-:W-:Y:S02]  /*1a50*/  IMAD.MOV.U32 R2, RZ, RZ, R4 ;  /* 0x000000ffff027224 */ /* 0x000fe400078e0004 */
[----:B------:R-:W-:-:S07]  /*1a60*/  IMAD.MOV.U32 R3, RZ, RZ, R5 ;  /* 0x000000ffff037224 */ /* 0x000fce00078e0005 */
.L_x_112:
[----:B------:R-:W-:Y:S05]  /*1a70*/  BSYNC.RECONVERGENT B1 ;  /* 0x0000000000017941 */ /* 0x000fea0003800200 */
.L_x_111:
[----:B------:R-:W0:Y:S01]  /*1a80*/  MUFU.RCP64H R5, R21 ;  /* 0x0000001500057308 */ /* 0x000e220000001800 */
[----:B------:R-:W-:Y:S01]  /*1a90*/  MOV R4, 0x1 ;  /* 0x0000000100047802 */ /* 0x000fe20000000f00 */
[----:B------:R-:W-:Y:S01]  /*1aa0*/  BSSY.RECONVERGENT B1, `(.L_x_113) ;  /* 0x0000015000017945 */ /* 0x000fe20003800200 */
[----:B------:R-:W-:-:S04]  /*1ab0*/  FSETP.GEU.AND P1, PT, |R15|, 6.5827683646048100446e-37, PT ;  /* 0x036000000f00780b */ /* 0x000fc80003f2e200 */
[----:B0-----:R-:W-:-:S08]  /*1ac0*/  DFMA R12, -R20, R4, 1 ;  /* 0x3ff00000140c742b */ /* 0x001fd00000000104 */
[----:B------:R-:W-:-:S08]  /*1ad0*/  DFMA R12, R12, R12, R12 ;  /* 0x0000000c0c0c722b */ /* 0x000fd0000000000c */
[----:B------:R-:W-:-:S08]  /*1ae0*/  DFMA R12, R4, R12, R4 ;  /* 0x0000000c040c722b */ /* 0x000fd00000000004 */
[----:B------:R-:W-:-:S08]  /*1af0*/  DFMA R4, -R20, R12, 1 ;  /* 0x3ff000001404742b */ /* 0x000fd0000000010c */
[----:B------:R-:W-:-:S08]  /*1b00*/  DFMA R22, R12, R4, R12 ;  /* 0x000000040c16722b */ /* 0x000fd0000000000c */
[----:B------:R-:W-:-:S08]  /*1b10*/  DMUL R4, R14, R22 ;  /* 0x000000160e047228 */ /* 0x000fd00000000000 */
[----:B------:R-:W-:-:S08]  /*1b20*/  DFMA R12, -R20, R4, R14 ;  /* 0x00000004140c722b */ /* 0x000fd0000000010e */
[----:B------:R-:W-:Y:S01]  /*1b30*/  DFMA R4, R22, R12, R4 ;  /* 0x0000000c1604722b */ /* 0x000fe20000000004 */
[----:B------:R-:W-:Y:S02]  /*1b40*/  IMAD.MOV.U32 R12, RZ, RZ, R2 ;  /* 0x000000ffff0c7224 */ /* 0x000fe400078e0002 */
[----:B------:R-:W-:-:S07]  /*1b50*/  IMAD.MOV.U32 R13, RZ, RZ, R3 ;  /* 0x000000ffff0d7224 */ /* 0x000fce00078e0003 */
[----:B------:R-:W-:-:S05]  /*1b60*/  FFMA R0, RZ, R21, R5 ;  /* 0x00000015ff007223 */ /* 0x000fca0000000005 */
[----:B------:R-:W-:-:S13]  /*1b70*/  FSETP.GT.AND P0, PT, |R0|, 1.469367938527859385e-39, PT ;  /* 0x001000000000780b */ /* 0x000fda0003f04200 */
[----:B------:R-:W-:Y:S05]  /*1b80*/  @P0 BRA P1, `(.L_x_114) ;  /* 0x0000000000180947 */ /* 0x000fea0000800000 */
[----:B------:R-:W-:Y:S01]  /*1b90*/  MOV R26, R14 ;  /* 0x0000000e001a7202 */ /* 0x000fe20000000f00 */
[----:B------:R-:W-:Y:S01]  /*1ba0*/  IMAD.MOV.U32 R27, RZ, RZ, R15 ;  /* 0x000000ffff1b7224 */ /* 0x000fe200078e000f */
[----:B------:R-:W-:Y:S01]  /*1bb0*/  MOV R25, R21 ;  /* 0x0000001500197202 */ /* 0x000fe20000000f00 */
[----:B------:R-:W-:Y:S01]  /*1bc0*/  IMAD.MOV.U32 R24, RZ, RZ, R20 ;  /* 0x000000ffff187224 */ /* 0x000fe200078e0014 */
[----:B------:R-:W-:-:S07]  /*1bd0*/  MOV R0, 0x1bf0 ;  /* 0x00001bf000007802 */ /* 0x000fce0000000f00 */
[----:B-----5:R-:W-:Y:S05]  /*1be0*/  CALL.REL.NOINC `($__internal_2_$__cuda_sm20_div_rn_f64_full) ;  /* 0x0000002400ac7944 */ /* 0x020fea0003c00000 */
.L_x_114:
[----:B------:R-:W-:Y:S05]  /*1bf0*/  BSYNC.RECONVERGENT B1 ;  /* 0x0000000000017941 */ /* 0x000fea0003800200 */
.L_x_113:
        /* <DEDUP_REMOVED lines=12> */
[----:B------:R-:W-:Y:S01]  /*1cc0*/  IMAD.MOV.U32 R14, RZ, RZ, R4 ;  /* 0x000000ffff0e7224 */ /* 0x000fe200078e0004 */
[----:B------:R-:W-:-:S08]  /*1cd0*/  MOV R15, R5 ;  /* 0x00000005000f7202 */ /* 0x000fd00000000f00 */
[----:B------:R-:W-:-:S05]  /*1ce0*/  FFMA R0, RZ, R21, R3 ;  /* 0x00000015ff007223 */ /* 0x000fca0000000003 */
[----:B------:R-:W-:-:S13]  /*1cf0*/  FSETP.GT.AND P0, PT, |R0|, 1.469367938527859385e-39, PT ;  /* 0x001000000000780b */ /* 0x000fda0003f04200 */
[----:B------:R-:W-:Y:S05]  /*1d00*/  @P0 BRA P1, `(.L_x_116) ;  /* 0x0000000000200947 */ /* 0x000fea0000800000 */
[----:B------:R-:W-:Y:S01]  /*1d10*/  IMAD.MOV.U32 R26, RZ, RZ, R16 ;  /* 0x000000ffff1a7224 */ /* 0x000fe200078e0010 */
[----:B------:R-:W-:Y:S01]  /*1d20*/  MOV R24, R20 ;  /* 0x0000001400187202 */ /* 0x000fe20000000f00 */
[----:B------:R-:W-:Y:S01]  /*1d30*/  IMAD.MOV.U32 R27, RZ, RZ, R17 ;  /* 0x000000ffff1b7224 */ /* 0x000fe200078e0011 */
[----:B------:R-:W-:Y:S01]  /*1d40*/  MOV R0, 0x1d70 ;  /* 0x00001d7000007802 */ /* 0x000fe20000000f00 */
[----:B------:R-:W-:-:S07]  /*1d50*/  IMAD.MOV.U32 R25, RZ, RZ, R21 ;  /* 0x000000ffff197224 */ /* 0x000fce00078e0015 */
[----:B-----5:R-:W-:Y:S05]  /*1d60*/  CALL.REL.NOINC `($__internal_2_$__cuda_sm20_div_rn_f64_full) ;  /* 0x00000024004c7944 */ /* 0x020fea0003c00000 */
[----:B------:R-:W-:Y:S01]  /*1d70*/  IMAD.MOV.U32 R2, RZ, RZ, R4 ;  /* 0x000000ffff027224 */ /* 0x000fe200078e0004 */
[----:B------:R-:W-:-:S07]  /*1d80*/  MOV R3, R5 ;  /* 0x0000000500037202 */ /* 0x000fce0000000f00 */
.L_x_116:
[----:B------:R-:W-:Y:S05]  /*1d90*/  BSYNC.RECONVERGENT B1 ;  /* 0x0000000000017941 */ /* 0x000fea0003800200 */
.L_x_115:
        /* <DEDUP_REMOVED lines=23> */
.L_x_118:
[----:B------:R-:W-:Y:S05]  /*1f10*/  BSYNC.RECONVERGENT B1 ;  /* 0x0000000000017941 */ /* 0x000fea0003800200 */
.L_x_117:
[----:B------:R-:W-:Y:S01]  /*1f20*/  IMAD.MOV.U32 R18, RZ, RZ, R4 ;  /* 0x000000ffff127224 */ /* 0x000fe200078e0004 */
[----:B------:R-:W-:-:S07]  /*1f30*/  MOV R19, R5 ;  /* 0x0000000500137202 */ /* 0x000fce0000000f00 */
.L_x_107:
[----:B------:R-:W-:Y:S05]  /*1f40*/  BSYNC.RECONVERGENT B0 ;  /* 0x0000000000007941 */ /* 0x000fea0003800200 */
.L_x_106:
[----:B------:R-:W-:Y:S01]  /*1f50*/  IMAD.SHL.U32 R3, R35, 0x4, RZ ;  /* 0x0000000423037824 */ /* 0x000fe200078e00ff */
[----:B------:R-:W-:-:S03]  /*1f60*/  UISETP.GT.AND UP0, UPT, UR7, 0x1, UPT ;  /* 0x000000010700788c */ /* 0x000fc6000bf04270 */
[----:B------:R-:W-:-:S05]  /*1f70*/  IMAD.WIDE R2, R3, 0x8, R8 ;  /* 0x0000000803027825 */ /* 0x000fca00078e0208 */
[----:B------:R0:W-:Y:S04]  /*1f80*/  STG.E.64 desc[UR12][R2.64], R18 ;  /* 0x0000001202007986 */ /* 0x0001e8000c101b0c */
[----:B------:R0:W-:Y:S04]  /*1f90*/  STG.E.64 desc[UR12][R2.64+0x8], R16 ;  /* 0x0000081002007986 */ /* 0x0001e8000c101b0c */
[----:B------:R0:W-:Y:S04]  /*1fa0*/  STG.E.64 desc[UR12][R2.64+0x10], R14 ;  /* 0x0000100e02007986 */ /* 0x0001e8000c101b0c */
[----:B------:R0:W-:Y:S01]  /*1fb0*/  STG.E.64 desc[UR12][R2.64+0x18], R12 ;  /* 0x0000180c02007986 */ /* 0x0001e2000c101b0c */
[----:B------:R-:W-:Y:S05]  /*1fc0*/  BRA.U UP0, `(.L_x_119) ;  /* 0xffffffe500807547 */ /* 0x000fea000b83ffff */
[----:B------:R-:W-:Y:S05]  /*1fd0*/  EXIT ;  /* 0x000000000000794d */ /* 0x000fea0003800000 */
.L_x_98:
[----:B------:R-:W-:Y:S01]  /*1fe0*/  ULOP3.LUT UR8, UR8, 0x3, URZ, 0xc0, !UPT ;  /* 0x0000000308087892 */ /* 0x000fe2000f8ec0ff */
[----:B------:R-:W-:-:S11]  /*1ff0*/  UMOV UR9, UR6 ;  /* 0x0000000600097c82 */ /* 0x000fd60008000000 */
.L_x_145:
[----:B0-----:R-:W0:Y:S01]  /*2000*/  LDCU.64 UR4, c[0x0][0x388] ;  /* 0x00007100ff0477ac */ /* 0x001e220008000a00 */
[----:B------:R-:W-:-:S04]  /*2010*/  UIADD3 UR6, UPT, UPT, UR9, -0x1, URZ ;  /* 0xffffffff09067890 */ /* 0x000fc8000fffe0ff */
[----:B0-----:R-:W-:-:S07]  /*2020*/  UIMAD.WIDE.U32 UR4, UR6, 0x4, UR4 ;  /* 0x00000004060478a5 */ /* 0x001fce000f8e0004 */
[----:B------:R-:W0:Y:S01]  /*2030*/  LDCU.64 UR6, c[0x0][0x3c0] ;  /* 0x00007800ff0677ac */ /* 0x000e220008000a00 */
[----:B-123--:R-:W-:Y:S01]  /*2040*/  IMAD.U32 R4, RZ, RZ, UR4 ;  /* 0x00000004ff047e24 */ /* 0x00efe2000f8e00ff */
[----:B------:R-:W-:Y:S02]  /*2050*/  MOV R5, UR5 ;  /* 0x0000000500057c02 */ /* 0x000fe40008000f00 */
[----:B------:R-:W1:Y:S03]  /*2060*/  LDCU.64 UR4, c[0x0][0x398] ;  /* 0x00007300ff0477ac */ /* 0x000e660008000a00 */
[----:B------:R-:W2:Y:S02]  /*2070*/  LDG.E R4, desc[UR12][R4.64] ;  /* 0x0000000c04047981 */ /* 0x000ea4000c1e1900 */
[----:B--2---:R-:W-:-:S13]  /*2080*/  R2UR UR10, R4 ;  /* 0x00000000040a72ca */ /* 0x004fda00000e0000 */
[----:B-1----:R-:W-:-:S06]  /*2090*/  UIMAD.WIDE UR4, UR10, 0x4, UR4 ;  /* 0x000000040a0478a5 */ /* 0x002fcc000f8e0204 */
[----:B------:R-:W-:Y:S02]  /*20a0*/  IMAD.U32 R3, RZ, RZ, UR5 ;  /* 0x00000005ff037e24 */ /* 0x000fe4000f8e00ff */
[----:B------:R-:W-:-:S03]  /*20b0*/  IMAD.U32 R2, RZ, RZ, UR4 ;  /* 0x00000004ff027e24 */ /* 0x000fc6000f8e00ff */
[----:B------:R-:W1:Y:S02]  /*20c0*/  LDCU UR5, c[0x0][0x3c8] ;  /* 0x00007900ff0577ac */ /* 0x000e640008000800 */
[----:B------:R2:W5:Y:S01]  /*20d0*/  LDG.E R3, desc[UR12][R2.64] ;  /* 0x0000000c02037981 */ /* 0x000562000c1e1900 */
[----:B0-----:R-:W-:-:S05]  /*20e0*/  UMOV UR4, URZ ;  /* 0x000000ff00047c82 */ /* 0x001fca0008000000 */
.L_x_121:
[----:B------:R-:W-:-:S06]  /*20f0*/  UIMAD.WIDE.U32 UR14, UR4, 0x4, UR6 ;  /* 0x00000004040e78a5 */ /* 0x000fcc000f8e0006 */
[----:B------:R-:W-:Y:S01]  /*2100*/  MOV R4, UR14 ;  /* 0x0000000e00047c02 */ /* 0x000fe20008000f00 */
[----:B------:R-:W-:-:S05]  /*2110*/  IMAD.U32 R5, RZ, RZ, UR15 ;  /* 0x0000000fff057e24 */ /* 0x000fca000f8e00ff */
[----:B------:R-:W3:Y:S02]  /*2120*/  LDG.E R4, desc[UR12][R4.64] ;  /* 0x0000000c04047981 */ /* 0x000ee4000c1e1900 */
[----:B---3--:R-:W-:-:S13]  /*2130*/  ISETP.NE.AND P0, PT, R4, UR10, PT ;  /* 0x0000000a04007c0c */ /* 0x008fda000bf05270 */
[----:B------:R-:W-:Y:S05]  /*2140*/  @!P0 BRA `(.L_x_120) ;  /* 0x0000000800ec8947 */ /* 0x000fea0003800000 */
[----:B------:R-:W-:-:S04]  /*2150*/  UIADD3 UR4, UPT, UPT, UR4, 0x1, URZ ;  /* 0x0000000104047890 */ /* 0x000fc8000fffe0ff */
[----:B-1----:R-:W-:-:S09]  /*2160*/  UISETP.NE.AND UP0, UPT, UR4, UR5, UPT ;  /* 0x000000050400728c */ /* 0x002fd2000bf05270 */
[----:B------:R-:W-:Y:S05]  /*2170*/  BRA.U UP0, `(.L_x_121) ;  /* 0xfffffffd00dc7547 */ /* 0x000fea000b83ffff */
[----:B------:R-:W0:Y:S01]  /*2180*/  LDC.64 R12, c[0x0][0x390] ;  /* 0x0000e400ff0c7b82 */ /* 0x000e220000000a00 */
[----:B------:R-:W-:Y:S01]  /*2190*/  IMAD.MOV.U32 R15, RZ, RZ, RZ ;  /* 0x000000ffff0f7224 */ /* 0x000fe200078e00ff */
[----:B------:R-:W1:Y:S06]  /*21a0*/  LDCU UR4, c[0x0][0x384] ;  /* 0x00007080ff0477ac */ /* 0x000e6c0008000800 */
.L_x_123:
[----:B0-----:R-:W-:-:S06]  /*21b0*/  IMAD.WIDE.U32 R4, R15, 0x4, R12 ;  /* 0x000000040f047825 */ /* 0x001fcc00078e000c */
[----:B------:R-:W3:Y:S01]  /*21c0*/  LDG.E R4, desc[UR12][R4.64] ;  /* 0x0000000c04047981 */ /* 0x000ee2000c1e1900 */
[----:B------:R-:W-:Y:S02]  /*21d0*/  MOV R0, R15 ;  /* 0x0000000f00007202 */ /* 0x000fe40000000f00 */
[----:B---3-5:R-:W-:-:S13]  /*21e0*/  ISETP.NE.AND P0, PT, R4, R3, PT ;  /* 0x000000030400720c */ /* 0x028fda0003f05270 */
[----:B------:R-:W-:Y:S05]  /*21f0*/  @!P0 BRA `(.L_x_122) ;  /* 0x0000000000108947 */ /* 0x000fea0003800000 */
[----:B------:R-:W-:-:S05]  /*2200*/  VIADD R15, R15, 0x1 ;  /* 0x000000010f0f7836 */ /* 0x000fca0000000000 */
[----:B-1----:R-:W-:-:S13]  /*2210*/  ISETP.NE.AND P0, PT, R15, UR4, PT ;  /* 0x000000040f007c0c */ /* 0x002fda000bf05270 */
[----:B------:R-:W-:Y:S05]  /*2220*/  @P0 BRA `(.L_x_123) ;  /* 0xfffffffc00e00947 */ /* 0x000fea000383ffff */
[----:B------:R-:W-:-:S07]  /*2230*/  IMAD.MOV.U32 R0, RZ, RZ, -0x1 ;  /* 0xffffffffff007424 */ /* 0x000fce00078e00ff */
.L_x_122:
[----:B------:R-:W-:Y:S01]  /*2240*/  ISETP.GE.AND P0, PT, R0, RZ, PT ;  /* 0x000000ff0000720c */ /* 0x000fe20003f06270 */
[----:B------:R-:W-:Y:S02]  /*2250*/  HFMA2 R20, -RZ, RZ, 0, 0 ;  /* 0x00000000ff147431 */ /* 0x000fe400000001ff */
[----:B------:R-:W-:Y:S02]  /*2260*/  IMAD.MOV.U32 R21, RZ, RZ, 0x3ff00000 ;  /* 0x3ff00000ff157424 */ /* 0x000fe400078e00ff */
[----:B------:R-:W-:Y:S02]  /*2270*/  HFMA2 R14, -RZ, RZ, 0, 0 ;  /* 0x00000000ff0e7431 */ /* 0x000fe400000001ff */
[----:B------:R-:W-:Y:S01]  /*2280*/  IMAD.MOV.U32 R18, RZ, RZ, 0x0 ;  /* 0x00000000ff127424 */ /* 0x000fe200078e00ff */
[----:B------:R-:W-:Y:S01]  /*2290*/  MOV R19, 0x3ff00000 ;  /* 0x3ff0000000137802 */ /* 0x000fe20000000f00 */
[----:B------:R-:W-:Y:S02]  /*22a0*/  IMAD.MOV.U32 R12, RZ, RZ, 0x0 ;  /* 0x00000000ff0c7424 */ /* 0x000fe400078e00ff */
[----:B------:R-:W-:-:S02]  /*22b0*/  IMAD.MOV.U32 R13, RZ, RZ, 0x3ff00000 ;  /* 0x3ff00000ff0d7424 */ /* 0x000fc400078e00ff */
[----:B------:R-:W-:Y:S01]  /*22c0*/  IMAD.MOV.U32 R15, RZ, RZ, 0x3ff00000 ;  /* 0x3ff00000ff0f7424 */ /* 0x000fe200078e00ff */
[----:B------:R-:W-:Y:S06]  /*22d0*/  @!P0 BRA `(.L_x_124) ;  /* 0x00000010006c8947 */ /* 0x000fec0003800000 */
[----:B------:R-:W0:Y:S01]  /*22e0*/  LDC.64 R36, c[0x0][0x3a0] ;  /* 0x0000e800ff247b82 */ /* 0x000e220000000a00 */
[C---:B------:R-:W-:Y:S01]  /*22f0*/  SHF.L.U32 R5, R0.reuse, 0x4, RZ ;  /* 0x0000000400057819 */ /* 0x040fe200000006ff */
[----:B------:R-:W-:-:S04]  /*2300*/  IMAD.SHL.U32 R21, R0, 0x4, RZ ;  /* 0x0000000400157824 */ /* 0x000fc800078e00ff */
[----:B------:R-:W-:-:S05]  /*2310*/  IMAD.WIDE.U32 R20, R21, 0x8, R8 ;  /* 0x0000000815147825 */ /* 0x000fca00078e0008 */
[----:B------:R-:W3:Y:S04]  /*2320*/  LDG.E.64 R32, desc[UR12][R20.64] ;  /* 0x0000000c14207981 */ /* 0x000ee8000c1e1b00 */
[----:B------:R-:W4:Y:S04]  /*2330*/  LDG.E.64 R26, desc[UR12][R20.64+0x8] ;  /* 0x0000080c141a7981 */ /* 0x000f28000c1e1b00 */
[----:B------:R-:W5:Y:S01]  /*2340*/  LDG.E.64 R28, desc[UR12][R20.64+0x10] ;  /* 0x0000100c141c7981 */ /* 0x000f62000c1e1b00 */
[----:B0-----:R-:W-:-:S05]  /*2350*/  IMAD.WIDE.U32 R36, R5, 0x8, R36 ;  /* 0x0000000805247825 */ /* 0x001fca00078e0024 */
[----:B------:R-:W3:Y:S04]  /*2360*/  LDG.E.64 R4, desc[UR12][R36.64] ;  /* 0x0000000c24047981 */ /* 0x000ee8000c1e1b00 */
[----:B------:R-:W2:Y:S04]  /*2370*/  LDG.E.64 R18, desc[UR12][R36.64+0x8] ;  /* 0x0000080c24127981 */ /* 0x000ea8000c1e1b00 */
[----:B------:R-:W4:Y:S04]  /*2380*/  LDG.E.64 R16, desc[UR12][R36.64+0x20] ;  /* 0x0000200c24107981 */ /* 0x000f28000c1e1b00 */
[----:B------:R-:W5:Y:S04]  /*2390*/  LDG.E.64 R30, desc[UR12][R36.64+0x10] ;  /* 0x0000100c241e7981 */ /* 0x000f68000c1e1b00 */
[----:B------:R-:W5:Y:S04]  /*23a0*/  LDG.E.64 R24, desc[UR12][R36.64+0x18] ;  /* 0x0000180c24187981 */ /* 0x000f68000c1e1b00 */
[----:B------:R-:W5:Y:S04]  /*23b0*/  LDG.E.64 R12, desc[UR12][R36.64+0x28] ;  /* 0x0000280c240c7981 */ /* 0x000f68000c1e1b00 */
[----:B------:R-:W5:Y:S04]  /*23c0*/  LDG.E.64 R22, desc[UR12][R36.64+0x30] ;  /* 0x0000300c24167981 */ /* 0x000f68000c1e1b00 */
[----:B------:R-:W5:Y:S04]  /*23d0*/  LDG.E.64 R34, desc[UR12][R36.64+0x50] ;  /* 0x0000500c24227981 */ /* 0x000f68000c1e1b00 */
[----:B------:R-:W5:Y:S01]  /*23e0*/  LDG.E.64 R20, desc[UR12][R20.64+0x18] ;  /* 0x0000180c14147981 */ /* 0x000f62000c1e1b00 */
[----:B---3--:R-:W-:-:S02]  /*23f0*/  DFMA R14, R4, R32, RZ ;  /* 0x00000020040e722b */ /* 0x008fc400000000ff */
[----:B--2---:R-:W-:Y:S01]  /*2400*/  DFMA R4, R32, R18, RZ ;  /* 0x000000122004722b */ /* 0x004fe200000000ff */
[----:B------:R-:W2:Y:S05]  /*2410*/  LDG.E.64 R18, desc[UR12][R36.64+0x38] ;  /* 0x0000380c24127981 */ /* 0x000eaa000c1e1b00 */
[----:B----4-:R-:W-:Y:S01]  /*2420*/  DFMA R14, R16, R26, R14 ;  /* 0x0000001a100e722b */ /* 0x010fe2000000000e */
[----:B------:R-:W3:Y:S01]  /*2430*/  LDG.E.64 R16, desc[UR12][R36.64+0x40] ;  /* 0x0000400c24107981 */ /* 0x000ee2000c1e1b00 */
[C---:B-----5:R-:W-:Y:S02]  /*2440*/  DFMA R30, R32.reuse, R30, RZ ;  /* 0x0000001e201e722b */ /* 0x060fe400000000ff */
[----:B------:R-:W-:Y:S01]  /*2450*/  DFMA R32, R32, R24, RZ ;  /* 0x000000182020722b */ /* 0x000fe200000000ff */
[----:B------:R-:W0:Y:S01]  /*2460*/  LDC.64 R24, c[0x0][0x3a8] ;  /* 0x0000ea00ff187b82 */ /* 0x000e220000000a00 */
[C---:B------:R-:W-:Y:S01]  /*2470*/  DFMA R12, R26.reuse, R12, R4 ;  /* 0x0000000c1a0c722b */ /* 0x040fe20000000004 */
[----:B------:R-:W4:Y:S03]  /*2480*/  LDG.E.64 R4, desc[UR12][R36.64+0x48] ;  /* 0x0000480c24047981 */ /* 0x000f26000c1e1b00 */
[----:B------:R-:W-:-:S02]  /*2490*/  DFMA R22, R26, R22, R30 ;  /* 0x000000161a16722b */ /* 0x000fc4000000001e */
[----:B------:R-:W5:Y:S01]  /*24a0*/  LDG.E.64 R30, desc[UR12][R36.64+0x58] ;  /* 0x0000580c241e7981 */ /* 0x000f62000c1e1b00 */
[----:B0-----:R-:W-:-:S05]  /*24b0*/  IMAD.WIDE R24, R3, 0x4, R24 ;  /* 0x0000000403187825 */ /* 0x001fca00078e0218 */
[----:B------:R-:W5:Y:S04]  /*24c0*/  LDG.E R2, desc[UR12][R24.64] ;  /* 0x0000000c18027981 */ /* 0x000f68000c1e1900 */
[----:B------:R-:W5:Y:S01]  /*24d0*/  LDG.E.64 R24, desc[UR12][R36.64+0x68] ;  /* 0x0000680c24187981 */ /* 0x000f62000c1e1b00 */
[----:B--2---:R-:W-:-:S03]  /*24e0*/  DFMA R26, R26, R18, R32 ;  /* 0x000000121a1a722b */ /* 0x004fc60000000020 */
[----:B------:R-:W2:Y:S01]  /*24f0*/  LDG.E.64 R32, desc[UR12][R36.64+0x60] ;  /* 0x0000600c24207981 */ /* 0x000ea2000c1e1b00 */
[----:B---3--:R-:W-:-:S03]  /*2500*/  DFMA R14, R16, R28, R14 ;  /* 0x0000001c100e722b */ /* 0x008fc6000000000e */
[----:B------:R-:W3:Y:S04]  /*2510*/  LDG.E.64 R18, desc[UR12][R36.64+0x70] ;  /* 0x0000700c24127981 */ /* 0x000ee8000c1e1b00 */
[----:B------:R-:W3:Y:S01]  /*2520*/  LDG.E.64 R16, desc[UR12][R36.64+0x78] ;  /* 0x0000780c24107981 */ /* 0x000ee2000c1e1b00 */
[C---:B----4-:R-:W-:Y:S01]  /*2530*/  DFMA R12, R28.reuse, R4, R12 ;  /* 0x000000041c0c722b */ /* 0x050fe2000000000c */
[----:B------:R-:W0:Y:S01]  /*2540*/  LDC.64 R4, c[0x0][0x3b0] ;  /* 0x0000ec00ff047b82 */ /* 0x000e220000000a00 */
[C---:B------:R-:W-:Y:S02]  /*2550*/  DFMA R22, R28.reuse, R34, R22 ;  /* 0x000000221c16722b */ /* 0x040fe40000000016 */
[----:B-----5:R-:W-:Y:S01]  /*2560*/  DFMA R26, R28, R30, R26 ;  /* 0x0000001e1c1a722b */ /* 0x020fe2000000001a */
[----:B------:R-:W-:Y:S01]  /*2570*/  ISETP.GT.AND P0, PT, R2, RZ, PT ;  /* 0x000000ff0200720c */ /* 0x000fe20003f04270 */
[----:B0-----:R-:W-:-:S02]  /*2580*/  IMAD.WIDE R4, R3, 0x4, R4 ;  /* 0x0000000403047825 */ /* 0x001fc400078e0204 */
[----:B------:R-:W-:Y:S02]  /*2590*/  DFMA R12, R20, R24, R12 ;  /* 0x00000018140c722b */ /* 0x000fe4000000000c */
[----:B--2---:R-:W-:Y:S02]  /*25a0*/  DFMA R14, R32, R20, R14 ;  /* 0x00000014200e722b */ /* 0x004fe4000000000e */
[C---:B---3--:R-:W-:Y:S02]  /*25b0*/  DFMA R18, R20.reuse, R18, R22 ;  /* 0x000000121412722b */ /* 0x048fe40000000016 */
[----:B------:R-:W-:-:S04]  /*25c0*/  DFMA R20, R20, R16, R26 ;  /* 0x000000101414722b */ /* 0x000fc8000000001a */
[----:B------:R-:W-:Y:S07]  /*25d0*/  @!P0 BRA `(.L_x_124) ;  /* 0x0000000c00ac8947 */ /* 0x000fee0003800000 */
[----:B------:R0:W5:Y:S01]  /*25e0*/  LDG.E R0, desc[UR12][R4.64] ;  /* 0x0000000c04007981 */ /* 0x000162000c1e1900 */
[----:B------:R-:W-:Y:S01]  /*25f0*/  IMAD.MOV.U32 R3, RZ, RZ, -0x1 ;  /* 0xffffffffff037424 */ /* 0x000fe200078e00ff */
[C---:B------:R-:W-:Y:S02]  /*2600*/  ISETP.GE.U32.AND P1, PT, R2.reuse, 0x4, PT ;  /* 0x000000040200780c */ /* 0x040fe40003f26070 */
[----:B------:R-:W-:Y:S02]  /*2610*/  MOV R33, RZ ;  /* 0x000000ff00217202 */ /* 0x000fe40000000f00 */
[----:B------:R-:W-:-:S05]  /*2620*/  VIADDMNMX.U32 R3, R2, R3, 0x7, PT ;  /* 0x0000000702037446 */ /* 0x000fca0003800003 */
[----:B------:R-:W-:-:S05]  /*2630*/  VIADD R3, R3, 0x1 ;  /* 0x0000000103037836 */ /* 0x000fca0000000000 */
[----:B------:R-:W-:-:S04]  /*2640*/  LOP3.LUT R32, R3, 0x3, RZ, 0xc0, !PT ;  /* 0x0000000303207812 */ /* 0x000fc800078ec0ff */
[----:B------:R-:W-:Y:S01]  /*2650*/  ISETP.NE.AND P0, PT, R32, RZ, PT ;  /* 0x000000ff2000720c */ /* 0x000fe20003f05270 */
[----:B0-----:R-:W-:-:S12]  /*2660*/  @!P1 BRA `(.L_x_125) ;  /* 0x0000000000e49947 */ /* 0x001fd80003800000 */
[----:B------:R-:W-:Y:S01]  /*2670*/  LOP3.LUT R33, R3, 0xc, RZ, 0xc0, !PT ;  /* 0x0000000c03217812 */ /* 0x000fe200078ec0ff */
[----:B-----5:R-:W-:-:S04]  /*2680*/  IMAD.MOV.U32 R34, RZ, RZ, R0 ;  /* 0x000000ffff227224 */ /* 0x020fc800078e0000 */
[----:B------:R-:W-:-:S07]  /*2690*/  IMAD.MOV R35, RZ, RZ, -R33 ;  /* 0x000000ffff237224 */ /* 0x000fce00078e0a21 */
.L_x_126:
[----:B------:R-:W0:Y:S02]  /*26a0*/  LDC.64 R36, c[0x0][0x3b8] ;  /* 0x0000ee00ff247b82 */ /* 0x000e240000000a00 */
[----:B0-----:R-:W-:-:S05]  /*26b0*/  IMAD.WIDE R36, R34, 0x4, R36 ;  /* 0x0000000422247825 */ /* 0x001fca00078e0224 */
[----:B------:R-:W2:Y:S04]  /*26c0*/  LDG.E R17, desc[UR12][R36.64] ;  /* 0x0000000c24117981 */ /* 0x000ea8000c1e1900 */
[----:B------:R-:W3:Y:S04]  /*26d0*/  LDG.E R31, desc[UR12][R36.64+0x4] ;  /* 0x0000040c241f7981 */ /* 0x000ee8000c1e1900 */
[----:B------:R-:W4:Y:S04]  /*26e0*/  LDG.E R24, desc[UR12][R36.64+0x8] ;  /* 0x0000080c24187981 */ /* 0x000f28000c1e1900 */
[----:B------:R0:W5:Y:S01]  /*26f0*/  LDG.E R28, desc[UR12][R36.64+0xc] ;  /* 0x00000c0c241c7981 */ /* 0x000162000c1e1900 */
[----:B--2---:R-:W-:-:S13]  /*2700*/  ISETP.NE.AND P2, PT, R17, UR10, PT ;  /* 0x0000000a11007c0c */ /* 0x004fda000bf45270 */
[----:B------:R-:W-:-:S05]  /*2710*/  @P2 SHF.L.U32 R17, R17, 0x2, RZ ;  /* 0x0000000211112819 */ /* 0x000fca00000006ff */
[----:B------:R-:W-:-:S05]  /*2720*/  @P2 IMAD.WIDE R16, R17, 0x8, R10 ;  /* 0x0000000811102825 */ /* 0x000fca00078e020a */
[----:B------:R-:W2:Y:S04]  /*2730*/  @P2 LDG.E.64 R2, desc[UR12][R16.64] ;  /* 0x0000000c10022981 */ /* 0x000ea8000c1e1b00 */
[----:B------:R-:W5:Y:S04]  /*2740*/  @P2 LDG.E.64 R4, desc[UR12][R16.64+0x10] ;  /* 0x0000100c10042981 */ /* 0x000f68000c1e1b00 */
[----:B------:R-:W5:Y:S01]  /*2750*/  @P2 LDG.E.64 R22, desc[UR12][R16.64+0x8] ;  /* 0x0000080c10162981 */ /* 0x000f62000c1e1b00 */
[----:B---3--:R-:W-:Y:S02]  /*2760*/  ISETP.NE.AND P3, PT, R31, UR10, PT ;  /* 0x0000000a1f007c0c */ /* 0x008fe4000bf65270 */
[----:B----4-:R-:W-:-:S11]  /*2770*/  ISETP.NE.AND P4, PT, R24, UR10, PT ;  /* 0x0000000a18007c0c */ /* 0x010fd6000bf85270 */
[----:B------:R-:W-:-:S04]  /*2780*/  @P3 IMAD.SHL.U32 R31, R31, 0x4, RZ ;  /* 0x000000041f1f3824 */ /* 0x000fc800078e00ff */
[----:B------:R-:W-:-:S04]  /*2790*/  @P3 IMAD.WIDE R30, R31, 0x8, R10 ;  /* 0x000000081f1e3825 */ /* 0x000fc800078e020a */
[----:B------:R-:W-:Y:S01]  /*27a0*/  @P4 IMAD.SHL.U32 R25, R24, 0x4, RZ ;  /* 0x0000000418194824 */ /* 0x000fe200078e00ff */
[----:B------:R-:W3:Y:S03]  /*27b0*/  @P3 LDG.E.64 R26, desc[UR12][R30.64] ;  /* 0x0000000c1e1a3981 */ /* 0x000ee6000c1e1b00 */
[----:B0-----:R-:W-:-:S05]  /*27c0*/  @P4 IMAD.WIDE R36, R25, 0x8, R10 ;  /* 0x0000000819244825 */ /* 0x001fca00078e020a */
[----:B------:R-:W4:Y:S01]  /*27d0*/  @P4 LDG.E.64 R24, desc[UR12][R36.64] ;  /* 0x0000000c24184981 */ /* 0x000f22000c1e1b00 */
[----:B--2---:R-:W-:-:S03]  /*27e0*/  @P2 DMUL R14, R14, R2 ;  /* 0x000000020e0e2228 */ /* 0x004fc60000000000 */
[----:B------:R-:W2:Y:S01]  /*27f0*/  @P2 LDG.E.64 R2, desc[UR12][R16.64+0x18] ;  /* 0x0000180c10022981 */ /* 0x000ea2000c1e1b00 */
[----:B-----5:R-:W-:-:S03]  /*2800*/  @P2 DMUL R18, R18, R4 ;  /* 0x0000000412122228 */ /* 0x020fc60000000000 */
[----:B------:R-:W5:Y:S04]  /*2810*/  @P3 LDG.E.64 R4, desc[UR12][R30.64+0x8] ;  /* 0x0000080c1e043981 */ /* 0x000f68000c1e1b00 */
[----:B------:R-:W5:Y:S01]  /*2820*/  @P3 LDG.E.64 R16, desc[UR12][R30.64+0x18] ;  /* 0x0000180c1e103981 */ /* 0x000f62000c1e1b00 */
[----:B------:R-:W-:-:S03]  /*2830*/  @P2 DMUL R12, R12, R22 ;  /* 0x000000160c0c2228 */ /* 0x000fc60000000000 */
[----:B------:R-:W5:Y:S01]  /*2840*/  @P3 LDG.E.64 R22, desc[UR12][R30.64+0x10] ;  /* 0x0000100c1e163981 */ /* 0x000f62000c1e1b00 */
[----:B------:R-:W-:-:S13]  /*2850*/  ISETP.NE.AND P1, PT, R28, UR10, PT ;  /* 0x0000000a1c007c0c */ /* 0x000fda000bf25270 */
[----:B------:R-:W-:Y:S01]  /*2860*/  @P1 SHF.L.U32 R29, R28, 0x2, RZ ;  /* 0x000000021c1d1819 */ /* 0x000fe200000006ff */
[----:B---3--:R-:W-:-:S04]  /*2870*/  @P3 DMUL R14, R14, R26 ;  /* 0x0000001a0e0e3228 */ /* 0x008fc80000000000 */
[----:B------:R-:W-:-:S04]  /*2880*/  @P1 IMAD.WIDE R28, R29, 0x8, R10 ;  /* 0x000000081d1c1825 */ /* 0x000fc800078e020a */
[----:B----4-:R-:W-:Y:S01]  /*2890*/  @P4 DMUL R14, R14, R24 ;  /* 0x000000180e0e4228 */ /* 0x010fe20000000000 */
[----:B------:R-:W3:Y:S04]  /*28a0*/  @P1 LDG.E.64 R26, desc[UR12][R28.64+0x10] ;  /* 0x0000100c1c1a1981 */ /* 0x000ee8000c1e1b00 */
[----:B------:R-:W4:Y:S04]  /*28b0*/  @P1 LDG.E.64 R24, desc[UR12][R28.64+0x8] ;  /* 0x0000080c1c181981 */ /* 0x000f28000c1e1b00 */
[----:B------:R-:W3:Y:S01]  /*28c0*/  @P1 LDG.E.64 R30, desc[UR12][R28.64+0x18] ;  /* 0x0000180c1c1e1981 */ /* 0x000ee2000c1e1b00 */
[----:B--2---:R-:W-:-:S03]  /*28d0*/  @P2 DMUL R20, R20, R2 ;  /* 0x0000000214142228 */ /* 0x004fc60000000000 */
[----:B------:R-:W2:Y:S01]  /*28e0*/  @P4 LDG.E.64 R2, desc[UR12][R36.64+0x8] ;  /* 0x0000080c24024981 */ /* 0x000ea2000c1e1b00 */
[----:B-----5:R-:W-:-:S03]  /*28f0*/  @P3 DMUL R12, R12, R4 ;  /* 0x000000040c0c3228 */ /* 0x020fc60000000000 */
[----:B------:R-:W5:Y:S01]  /*2900*/  @P4 LDG.E.64 R4, desc[UR12][R36.64+0x10] ;  /* 0x0000100c24044981 */ /* 0x000f62000c1e1b00 */
[----:B------:R-:W-:-:S03]  /*2910*/  @P3 DMUL R20, R20, R16 ;  /* 0x0000001014143228 */ /* 0x000fc60000000000 */
[----:B------:R-:W4:Y:S01]  /*2920*/  @P4 LDG.E.64 R16, desc[UR12][R36.64+0x18] ;  /* 0x0000180c24104981 */ /* 0x000f22000c1e1b00 */
[----:B------:R-:W-:-:S03]  /*2930*/  @P3 DMUL R18, R18, R22 ;  /* 0x0000001612123228 */ /* 0x000fc60000000000 */
[----:B------:R-:W3:Y:S01]  /*2940*/  @P1 LDG.E.64 R22, desc[UR12][R28.64] ;  /* 0x0000000c1c161981 */ /* 0x000ee2000c1e1b00 */
[----:B------:R-:W-:-:S05]  /*2950*/  VIADD R35, R35, 0x4 ;  /* 0x0000000423237836 */ /* 0x000fca0000000000 */
[----:B------:R-:W-:Y:S01]  /*2960*/  ISETP.NE.AND P2, PT, R35, RZ, PT ;  /* 0x000000ff2300720c */ /* 0x000fe20003f45270 */
[----:B------:R-:W-:Y:S01]  /*2970*/  VIADD R34, R34, 0x4 ;  /* 0x0000000422227836 */ /* 0x000fe20000000000 */
[----:B--2---:R-:W-:Y:S02]  /*2980*/  @P4 DMUL R12, R12, R2 ;  /* 0x000000020c0c4228 */ /* 0x004fe40000000000 */
[----:B-----5:R-:W-:Y:S02]  /*2990*/  @P4 DMUL R18, R18, R4 ;  /* 0x0000000412124228 */ /* 0x020fe40000000000 */
[----:B----4-:R-:W-:-:S04]  /*29a0*/  @P4 DMUL R20, R20, R16 ;  /* 0x0000001014144228 */ /* 0x010fc80000000000 */
[----:B------:R-:W-:Y:S02]  /*29b0*/  @P1 DMUL R12, R12, R24 ;  /* 0x000000180c0c1228 */ /* 0x000fe40000000000 */
[----:B---3--:R-:W-:Y:S02]  /*29c0*/  @P1 DMUL R14, R14, R22 ;  /* 0x000000160e0e1228 */ /* 0x008fe40000000000 */
[----:B------:R-:W-:Y:S02]  /*29d0*/  @P1 DMUL R18, R18, R26 ;  /* 0x0000001a12121228 */ /* 0x000fe40000000000 */
[----:B------:R-:W-:Y:S01]  /*29e0*/  @P1 DMUL R20, R20, R30 ;  /* 0x0000001e14141228 */ /* 0x000fe20000000000 */
[----:B------:R-:W-:Y:S10]  /*29f0*/  @P2 BRA `(.L_x_126) ;  /* 0xfffffffc00282947 */ /* 0x000ff4000383ffff */
.L_x_125:
[----:B------:R-:W-:Y:S05]  /*2a00*/  @!P0 BRA `(.L_x_124) ;  /* 0x0000000800a08947 */ /* 0x000fea0003800000 */
[----:B------:R-:W0:Y:S01]  /*2a10*/  LDC.64 R2, c[0x0][0x3b8] ;  /* 0x0000ee00ff027b82 */ /* 0x000e220000000a00 */
[----:B-----5:R-:W-:-:S05]  /*2a20*/  IADD3 R33, PT, PT, R0, R33, RZ ;  /* 0x0000002100217210 */ /* 0x020fca0007ffe0ff */
[----:B0-----:R-:W-:-:S05]  /*2a30*/  IMAD.WIDE R2, R33, 0x4, R2 ;  /* 0x0000000421027825 */ /* 0x001fca00078e0202 */
[----:B------:R-:W2:Y:S01]  /*2a40*/  LDG.E R5, desc[UR12][R2.64] ;  /* 0x0000000c02057981 */ /* 0x000ea2000c1e1900 */
[----:B------:R-:W-:Y:S02]  /*2a50*/  ISETP.NE.AND P1, PT, R32, 0x1, PT ;  /* 0x000000012000780c */ /* 0x000fe40003f25270 */
[----:B--2---:R-:W-:-:S13]  /*2a60*/  ISETP.NE.AND P0, PT, R5, UR10, PT ;  /* 0x0000000a05007c0c */ /* 0x004fda000bf05270 */
        /* <DEDUP_REMOVED lines=11> */
.L_x_127:
[----:B------:R-:W-:Y:S05]  /*2b20*/  @!P1 BRA `(.L_x_124) ;  /* 0x0000000800589947 */ /* 0x000fea0003800000 */
        /* <DEDUP_REMOVED lines=14> */
.L_x_128:
[----:B------:R-:W-:Y:S05]  /*2c10*/  @!P1 BRA `(.L_x_124) ;  /* 0x00000008001c9947 */ /* 0x000fea0003800000 */
[----:B------:R-:W2:Y:S02]  /*2c20*/  LDG.E R3, desc[UR12][R2.64+0x8] ;  /* 0x0000080c02037981 */ /* 0x000ea4000c1e1900 */
[----:B--2---:R-:W-:-:S13]  /*2c30*/  ISETP.NE.AND P0, PT, R3, UR10, PT ;  /* 0x0000000a03007c0c */ /* 0x004fda000bf05270 */
[----:B------:R-:W-:Y:S05]  /*2c40*/  @!P0 BRA `(.L_x_124) ;  /* 0x0000000800108947 */ /* 0x000fea0003800000 */
[----:B------:R-:W-:-:S05]  /*2c50*/  SHF.L.U32 R3, R3, 0x2, RZ ;  /* 0x0000000203037819 */ /* 0x000fca00000006ff */
        /* <DEDUP_REMOVED lines=8> */
[----:B-----5:R-:W-:Y:S01]  /*2ce0*/  DMUL R20, R20, R24 ;  /* 0x0000001814147228 */ /* 0x020fe20000000000 */
[----:B------:R-:W-:Y:S10]  /*2cf0*/  BRA `(.L_x_124) ;  /* 0x0000000400e47947 */ /* 0x000ff40003800000 */
.L_x_120:
[----:B--2--5:R-:W0:Y:S01]  /*2d00*/  LDC.64 R2, c[0x0][0x3d0] ;  /* 0x0000f400ff027b82 */ /* 0x024e220000000a00 */
[----:B-1----:R-:W1:Y:S01]  /*2d10*/  LDCU UR5, c[0x0][0x3c8] ;  /* 0x00007900ff0577ac */ /* 0x002e620008000800 */
[----:B0-----:R0:W5:Y:S04]  /*2d20*/  LDG.E.64 R14, desc[UR12][R2.64] ;  /* 0x0000000c020e7981 */ /* 0x001168000c1e1b00 */
[----:B------:R0:W5:Y:S04]  /*2d30*/  LDG.E.64 R12, desc[UR12][R2.64+0x8] ;  /* 0x0000080c020c7981 */ /* 0x000168000c1e1b00 */
[----:B------:R0:W5:Y:S04]  /*2d40*/  LDG.E.64 R18, desc[UR12][R2.64+0x10] ;  /* 0x0000100c02127981 */ /* 0x000168000c1e1b00 */
[----:B------:R0:W5:Y:S01]  /*2d50*/  LDG.E.64 R20, desc[UR12][R2.64+0x18] ;  /* 0x0000180c02147981 */ /* 0x000162000c1e1b00 */
[----:B-1----:R-:W-:Y:S01]  /*2d60*/  UISETP.GE.U32.AND UP0, UPT, UR5, 0x4, UPT ;  /* 0x000000040500788c */ /* 0x002fe2000bf06070 */
[----:B------:R-:W-:-:S08]  /*2d70*/  UMOV UR4, URZ ;  /* 0x000000ff00047c82 */ /* 0x000fd00008000000 */
[----:B0-----:R-:W-:Y:S05]  /*2d80*/  BRA.U !UP0, `(.L_x_129) ;  /* 0x0000000508007547 */ /* 0x001fea000b800000 */
[----:B------:R-:W0:Y:S01]  /*2d90*/  LDCU.64 UR6, c[0x0][0x3c0] ;  /* 0x00007800ff0677ac */ /* 0x000e220008000a00 */
[----:B------:R-:W-:Y:S01]  /*2da0*/  ULOP3.LUT UR5, UR5, 0x7ffffffc, URZ, 0xc0, !UPT ;  /* 0x7ffffffc05057892 */ /* 0x000fe2000f8ec0ff */
[----:B------:R-:W-:-:S11]  /*2db0*/  UMOV UR4, URZ ;  /* 0x000000ff00047c82 */ /* 0x000fd60008000000 */
.L_x_130:
[----:B0-----:R-:W-:-:S06]  /*2dc0*/  UIMAD.WIDE.U32 UR14, UR4, 0x4, UR6 ;  /* 0x00000004040e78a5 */ /* 0x001fcc000f8e0006 */
[----:B------:R-:W-:Y:S02]  /*2dd0*/  IMAD.U32 R2, RZ, RZ, UR14 ;  /* 0x0000000eff027e24 */ /* 0x000fe4000f8e00ff */
[----:B------:R-:W-:Y:S01]  /*2de0*/  IMAD.U32 R3, RZ, RZ, UR15 ;  /* 0x0000000fff037e24 */ /* 0x000fe2000f8e00ff */
[----:B------:R-:W-:-:S04]  /*2df0*/  MOV R4, UR14 ;  /* 0x0000000e00047c02 */ /* 0x000fc80008000f00 */
[----:B------:R-:W2:Y:S01]  /*2e00*/  LDG.E R2, desc[UR12][R2.64] ;  /* 0x0000000c02027981 */ /* 0x000ea2000c1e1900 */
[----:B------:R-:W-:-:S05]  /*2e10*/  IMAD.U32 R5, RZ, RZ, UR15 ;  /* 0x0000000fff057e24 */ /* 0x000fca000f8e00ff */
[----:B------:R-:W3:Y:S01]  /*2e20*/  LDG.E R4, desc[UR12][R4.64+0x4] ;  /* 0x0000040c04047981 */ /* 0x000ee2000c1e1900 */
[----:B------:R-:W-:Y:S01]  /*2e30*/  IMAD.U32 R28, RZ, RZ, UR14 ;  /* 0x0000000eff1c7e24 */ /* 0x000fe2000f8e00ff */
[----:B------:R-:W-:Y:S01]  /*2e40*/  MOV R29, UR15 ;  /* 0x0000000f001d7c02 */ /* 0x000fe20008000f00 */
[----:B------:R-:W-:Y:S02]  /*2e50*/  IMAD.U32 R32, RZ, RZ, UR14 ;  /* 0x0000000eff207e24 */ /* 0x000fe4000f8e00ff */
[----:B------:R-:W-:Y:S02]  /*2e60*/  IMAD.U32 R33, RZ, RZ, UR15 ;  /* 0x0000000fff217e24 */ /* 0x000fe4000f8e00ff */
[----:B------:R-:W4:Y:S04]  /*2e70*/  LDG.E R28, desc[UR12][R28.64+0x8] ;  /* 0x0000080c1c1c7981 */ /* 0x000f28000c1e1900 */
[----:B------:R-:W4:Y:S01]  /*2e80*/  LDG.E R0, desc[UR12][R32.64+0xc] ;  /* 0x00000c0c20007981 */ /* 0x000f22000c1e1900 */
[----:B--2---:R-:W-:-:S02]  /*2e90*/  ISETP.NE.AND P0, PT, R2, UR10, PT ;  /* 0x0000000a02007c0c */ /* 0x004fc4000bf05270 */
[----:B---3--:R-:W-:-:S11]  /*2ea0*/  ISETP.NE.AND P1, PT, R4, UR10, PT ;  /* 0x0000000a04007c0c */ /* 0x008fd6000bf25270 */
[----:B------:R-:W-:-:S05]  /*2eb0*/  @P0 SHF.L.U32 R31, R2, 0x2, RZ ;  /* 0x00000002021f0819 */ /* 0x000fca00000006ff */
[----:B------:R-:W-:-:S04]  /*2ec0*/  @P0 IMAD.WIDE R30, R31, 0x8, R10 ;  /* 0x000000081f1e0825 */ /* 0x000fc800078e020a */
[----:B------:R-:W-:Y:S01]  /*2ed0*/  @P1 IMAD.SHL.U32 R35, R4, 0x4, RZ ;  /* 0x0000000404231824 */ /* 0x000fe200078e00ff */
[----:B------:R-:W2:Y:S04]  /*2ee0*/  @P0 LDG.E.64 R22, desc[UR12][R30.64] ;  /* 0x0000000c1e160981 */ /* 0x000ea8000c1e1b00 */
[----:B------:R-:W3:Y:S01]  /*2ef0*/  @P0 LDG.E.64 R16, desc[UR12][R30.64+0x8] ;  /* 0x0000080c1e100981 */ /* 0x000ee2000c1e1b00 */
[----:B------:R-:W-:-:S03]  /*2f00*/  @P1 IMAD.WIDE R34, R35, 0x8, R10 ;  /* 0x0000000823221825 */ /* 0x000fc600078e020a */
[----:B------:R-:W3:Y:S04]  /*2f10*/  @P0 LDG.E.64 R4, desc[UR12][R30.64+0x10] ;  /* 0x0000100c1e040981 */ /* 0x000ee8000c1e1b00 */
[----:B------:R0:W3:Y:S04]  /*2f20*/  @P0 LDG.E.64 R26, desc[UR12][R30.64+0x18] ;  /* 0x0000180c1e1a0981 */ /* 0x0000e8000c1e1b00 */
[----:B------:R-:W3:Y:S04]  /*2f30*/  @P1 LDG.E.64 R24, desc[UR12][R34.64] ;  /* 0x0000000c22181981 */ /* 0x000ee8000c1e1b00 */
[----:B------:R-:W3:Y:S01]  /*2f40*/  @P1 LDG.E.64 R2, desc[UR12][R34.64+0x8] ;  /* 0x0000080c22021981 */ /* 0x000ee2000c1e1b00 */
[----:B----4-:R-:W-:-:S02]  /*2f50*/  ISETP.NE.AND P2, PT, R28, UR10, PT ;  /* 0x0000000a1c007c0c */ /* 0x010fc4000bf45270 */
[----:B------:R-:W-:-:S11]  /*2f60*/  ISETP.NE.AND P3, PT, R0, UR10, PT ;  /* 0x0000000a00007c0c */ /* 0x000fd6000bf65270 */
[----:B------:R-:W-:Y:S02]  /*2f70*/  @P2 IMAD.SHL.U32 R29, R28, 0x4, RZ ;  /* 0x000000041c1d2824 */ /* 0x000fe400078e00ff */
[----:B0-----:R-:W-:-:S05]  /*2f80*/  @P3 SHF.L.U32 R31, R0, 0x2, RZ ;  /* 0x00000002001f3819 */ /* 0x001fca00000006ff */
[----:B------:R-:W-:-:S05]  /*2f90*/  @P3 IMAD.WIDE R30, R31, 0x8, R10 ;  /* 0x000000081f1e3825 */ /* 0x000fca00078e020a */
[----:B------:R-:W4:Y:S01]  /*2fa0*/  @P3 LDG.E.64 R36, desc[UR12][R30.64+0x10] ;  /* 0x0000100c1e243981 */ /* 0x000f22000c1e1b00 */
[----:B--2--5:R-:W-:Y:S02]  /*2fb0*/  @P0 DMUL R14, R14, R22 ;  /* 0x000000160e0e0228 */ /* 0x024fe40000000000 */
[----:B---3--:R-:W-:Y:S01]  /*2fc0*/  @P0 DMUL R12, R12, R16 ;  /* 0x000000100c0c0228 */ /* 0x008fe20000000000 */
[----:B------:R-:W2:Y:S01]  /*2fd0*/  @P1 LDG.E.64 R16, desc[UR12][R34.64+0x18] ;  /* 0x0000180c22101981 */ /* 0x000ea2000c1e1b00 */
[----:B------:R-:W-:-:S03]  /*2fe0*/  @P0 DMUL R18, R18, R4 ;  /* 0x0000000412120228 */ /* 0x000fc60000000000 */
[----:B------:R-:W3:Y:S01]  /*2ff0*/  @P1 LDG.E.64 R4, desc[UR12][R34.64+0x10] ;  /* 0x0000100c22041981 */ /* 0x000ee2000c1e1b00 */
[----:B------:R-:W-:Y:S01]  /*3000*/  @P2 IMAD.WIDE R22, R29, 0x8, R10 ;  /* 0x000000081d162825 */ /* 0x000fe200078e020a */
[----:B------:R-:W-:Y:S02]  /*3010*/  @P0 DMUL R20, R20, R26 ;  /* 0x0000001a14140228 */ /* 0x000fe40000000000 */
[----:B------:R-:W-:Y:S02]  /*3020*/  @P1 DMUL R14, R14, R24 ;  /* 0x000000180e0e1228 */ /* 0x000fe40000000000 */
[----:B------:R-:W4:Y:S04]  /*3030*/  @P2 LDG.E.64 R28, desc[UR12][R22.64] ;  /* 0x0000000c161c2981 */ /* 0x000f28000c1e1b00 */
[----:B------:R-:W4:Y:S04]  /*3040*/  @P2 LDG.E.64 R26, desc[UR12][R22.64+0x8] ;  /* 0x0000080c161a2981 */ /* 0x000f28000c1e1b00 */
[----:B------:R-:W4:Y:S04]  /*3050*/  @P2 LDG.E.64 R24, desc[UR12][R22.64+0x10] ;  /* 0x0000100c16182981 */ /* 0x000f28000c1e1b00 */
[----:B------:R-:W4:Y:S01]  /*3060*/  @P2 LDG.E.64 R32, desc[UR12][R22.64+0x18] ;  /* 0x0000180c16202981 */ /* 0x000f22000c1e1b00 */
[----:B------:R-:W-:-:S03]  /*3070*/  @P1 DMUL R12, R12, R2 ;  /* 0x000000020c0c1228 */ /* 0x000fc60000000000 */
[----:B------:R-:W4:Y:S04]  /*3080*/  @P3 LDG.E.64 R2, desc[UR12][R30.64] ;  /* 0x0000000c1e023981 */ /* 0x000f28000c1e1b00 */
[----:B------:R-:W4:Y:S04]  /*3090*/  @P3 LDG.E.64 R34, desc[UR12][R30.64+0x8] ;  /* 0x0000080c1e223981 */ /* 0x000f28000c1e1b00 */
[----:B------:R-:W4:Y:S01]  /*30a0*/  @P3 LDG.E.64 R30, desc[UR12][R30.64+0x18] ;  /* 0x0000180c1e1e3981 */ /* 0x000f22000c1e1b00 */
[----:B------:R-:W-:-:S04]  /*30b0*/  UIADD3 UR4, UPT, UPT, UR4, 0x4, URZ ;  /* 0x0000000404047890 */ /* 0x000fc8000fffe0ff */
[----:B------:R-:W-:Y:S01]  /*30c0*/  UISETP.NE.AND UP0, UPT, UR4, UR5, UPT ;  /* 0x000000050400728c */ /* 0x000fe2000bf05270 */
[----:B--2---:R-:W-:Y:S02]  /*30d0*/  @P1 DMUL R20, R20, R16 ;  /* 0x0000001014141228 */ /* 0x004fe40000000000 */
[----:B---3--:R-:W-:Y:S02]  /*30e0*/  @P1 DMUL R18, R18, R4 ;  /* 0x0000000412121228 */ /* 0x008fe40000000000 */
[----:B----4-:R-:W-:Y:S02]  /*30f0*/  @P2 DMUL R14, R14, R28 ;  /* 0x0000001c0e0e2228 */ /* 0x010fe40000000000 */
[----:B------:R-:W-:-:S04]  /*3100*/  @P2 DMUL R12, R12, R26 ;  /* 0x0000001a0c0c2228 */ /* 0x000fc80000000000 */
[----:B------:R-:W-:Y:S02]  /*3110*/  @P2 DMUL R18, R18, R24 ;  /* 0x0000001812122228 */ /* 0x000fe40000000000 */
[----:B------:R-:W-:Y:S02]  /*3120*/  @P2 DMUL R20, R20, R32 ;  /* 0x0000002014142228 */ /* 0x000fe40000000000 */
[----:B------:R-:W-:-:S04]  /*3130*/  @P3 DMUL R14, R14, R2 ;  /* 0x000000020e0e3228 */ /* 0x000fc80000000000 */
[----:B------:R-:W-:Y:S02]  /*3140*/  @P3 DMUL R18, R18, R36 ;  /* 0x0000002412123228 */ /* 0x000fe40000000000 */
[----:B------:R-:W-:Y:S02]  /*3150*/  @P3 DMUL R12, R12, R34 ;  /* 0x000000220c0c3228 */ /* 0x000fe40000000000 */
[----:B------:R-:W-:Y:S01]  /*3160*/  @P3 DMUL R20, R20, R30 ;  /* 0x0000001e14143228 */ /* 0x000fe20000000000 */
[----:B------:R-:W-:Y:S10]  /*3170*/  BRA.U UP0, `(.L_x_130) ;  /* 0xfffffffd00107547 */ /* 0x000ff4000b83ffff */
[----:B------:R-:W-:-:S05]  /*3180*/  UMOV UR4, UR5 ;  /* 0x0000000500047c82 */ /* 0x000fca0008000000 */
.L_x_129:
[----:B------:R-:W-:-:S09]  /*3190*/  UISETP.NE.AND UP0, UPT, UR8, URZ, UPT ;  /* 0x000000ff0800728c */ /* 0x000fd2000bf05270 */
[----:B------:R-:W-:Y:S05]  /*31a0*/  BRA.U !UP0, `(.L_x_124) ;  /* 0x0000000108b87547 */ /* 0x000fea000b800000 */
[----:B------:R-:W-:-:S06]  /*31b0*/  UIMAD.WIDE.U32 UR4, UR4, 0x4, UR6 ;  /* 0x00000004040478a5 */ /* 0x000fcc000f8e0006 */
[----:B------:R-:W-:Y:S02]  /*31c0*/  IMAD.U32 R2, RZ, RZ, UR4 ;  /* 0x00000004ff027e24 */ /* 0x000fe4000f8e00ff */
[----:B------:R-:W-:-:S05]  /*31d0*/  IMAD.U32 R3, RZ, RZ, UR5 ;  /* 0x00000005ff037e24 */ /* 0x000fca000f8e00ff */
[----:B------:R-:W2:Y:S01]  /*31e0*/  LDG.E R5, desc[UR12][R2.64] ;  /* 0x0000000c02057981 */ /* 0x000ea2000c1e1900 */
[----:B------:R-:W-:Y:S01]  /*31f0*/  UISETP.NE.AND UP0, UPT, UR8, 0x1, UPT ;  /* 0x000000010800788c */ /* 0x000fe2000bf05270 */
[----:B--2---:R-:W-:-:S13]  /*3200*/  ISETP.NE.AND P0, PT, R5, UR10, PT ;  /* 0x0000000a05007c0c */ /* 0x004fda000bf05270 */
[----:B------:R-:W-:Y:S05]  /*3210*/  @!P0 BRA `(.L_x_131) ;  /* 0x0000000000288947 */ /* 0x000fea0003800000 */
[----:B------:R-:W-:-:S05]  /*3220*/  SHF.L.U32 R5, R5, 0x2, RZ ;  /* 0x0000000205057819 */ /* 0x000fca00000006ff */
[----:B------:R-:W-:-:S05]  /*3230*/  IMAD.WIDE R4, R5, 0x8, R10 ;  /* 0x0000000805047825 */ /* 0x000fca00078e020a */
[----:B------:R-:W2:Y:S04]  /*3240*/  LDG.E.64 R16, desc[UR12][R4.64] ;  /* 0x0000000c04107981 */ /* 0x000ea8000c1e1b00 */
[----:B------:R-:W3:Y:S04]  /*3250*/  LDG.E.64 R22, desc[UR12][R4.64+0x8] ;  /* 0x0000080c04167981 */ /* 0x000ee8000c1e1b00 */
[----:B------:R-:W4:Y:S04]  /*3260*/  LDG.E.64 R24, desc[UR12][R4.64+0x10] ;  /* 0x0000100c04187981 */ /* 0x000f28000c1e1b00 */
[----:B------:R-:W4:Y:S01]  /*3270*/  LDG.E.64 R26, desc[UR12][R4.64+0x18] ;  /* 0x0000180c041a7981 */ /* 0x000f22000c1e1b00 */
[----:B--2--5:R-:W-:-:S02]  /*3280*/  DMUL R14, R14, R16 ;  /* 0x000000100e0e7228 */ /* 0x024fc40000000000 */
[----:B---3--:R-:W-:Y:S02]  /*3290*/  DMUL R12, R12, R22 ;  /* 0x000000160c0c7228 */ /* 0x008fe40000000000 */
[----:B----4-:R-:W-:Y:S02]  /*32a0*/  DMUL R18, R18, R24 ;  /* 0x0000001812127228 */ /* 0x010fe40000000000 */
[----:B------:R-:W-:-:S11]  /*32b0*/  DMUL R20, R20, R26 ;  /* 0x0000001a14147228 */ /* 0x000fd60000000000 */
.L_x_131:
[----:B------:R-:W-:Y:S05]  /*32c0*/  BRA.U !UP0, `(.L_x_124) ;  /* 0x0000000108707547 */ /* 0x000fea000b800000 */
[----:B------:R-:W2:Y:S01]  /*32d0*/  LDG.E R5, desc[UR12][R2.64+0x4] ;  /* 0x0000040c02057981 */ /* 0x000ea2000c1e1900 */
[----:B------:R-:W-:Y:S01]  /*32e0*/  UISETP.NE.AND UP0, UPT, UR8, 0x2, UPT ;  /* 0x000000020800788c */ /* 0x000fe2000bf05270 */
[----:B--2---:R-:W-:-:S13]  /*32f0*/  ISETP.NE.AND P0, PT, R5, UR10, PT ;  /* 0x0000000a05007c0c */ /* 0x004fda000bf05270 */
[----:B------:R-:W-:Y:S05]  /*3300*/  @!P0 BRA `(.L_x_132) ;  /* 0x0000000000288947 */ /* 0x000fea0003800000 */
[----:B------:R-:W-:-:S04]  /*3310*/  IMAD.SHL.U32 R5, R5, 0x4, RZ ;  /* 0x0000000405057824 */ /* 0x000fc800078e00ff */
        /* <DEDUP_REMOVED lines=9> */
.L_x_132:
[----:B------:R-:W-:Y:S05]  /*33b0*/  BRA.U !UP0, `(.L_x_124) ;  /* 0x0000000108347547 */ /* 0x000fea000b800000 */
[----:B------:R-:W2:Y:S02]  /*33c0*/  LDG.E R3, desc[UR12][R2.64+0x8] ;  /* 0x0000080c02037981 */ /* 0x000ea4000c1e1900 */
        /* <DEDUP_REMOVED lines=12> */
.L_x_124:
[----:B-----5:R-:W-:Y:S01]  /*3490*/  DSETP.MAX.AND P0, P1, R12, R14, PT ;  /* 0x0000000e0c00722a */ /* 0x020fe2000390f000 */
[----:B------:R-:W-:Y:S01]  /*34a0*/  IMAD.MOV.U32 R0, RZ, RZ, R12 ;  /* 0x000000ffff007224 */ /* 0x000fe200078e000c */
[----:B------:R-:W-:Y:S01]  /*34b0*/  DSETP.MAX.AND P2, P3, R20, R18, PT ;  /* 0x000000121400722a */ /* 0x000fe20003b4f000 */
[----:B------:R-:W-:Y:S01]  /*34c0*/  IMAD.MOV.U32 R5, RZ, RZ, R14 ;  /* 0x000000ffff057224 */ /* 0x000fe200078e000e */
[----:B------:R-:W-:Y:S01]  /*34d0*/  MOV R3, R13 ;  /* 0x0000000d00037202 */ /* 0x000fe20000000f00 */
[----:B------:R-:W-:Y:S01]  /*34e0*/  IMAD.MOV.U32 R16, RZ, RZ, R19 ;  /* 0x000000ffff107224 */ /* 0x000fe200078e0013 */
[----:B------:R-:W-:Y:S01]  /*34f0*/  MOV R4, R20 ;  /* 0x0000001400047202 */ /* 0x000fe20000000f00 */
[----:B------:R-:W-:Y:S01]  /*3500*/  BSSY.RECONVERGENT B0, `(.L_x_133) ;  /* 0x00000cd000007945 */ /* 0x000fe20003800200 */
[----:B--2---:R-:W-:Y:S01]  /*3510*/  SEL R2, R0, R5, P0 ;  /* 0x0000000500027207 */ /* 0x004fe20000000000 */
[----:B------:R-:W-:Y:S01]  /*3520*/  IMAD.MOV.U32 R5, RZ, RZ, R21 ;  /* 0x000000ffff057224 */ /* 0x000fe200078e0015 */
[----:B------:R-:W-:-:S04]  /*3530*/  MOV R0, R15 ;  /* 0x0000000f00007202 */ /* 0x000fc80000000f00 */
[----:B------:R-:W-:Y:S01]  /*3540*/  FSEL R17, R5, R16, P2 ;  /* 0x0000001005117208 */ /* 0x000fe20001000000 */
[----:B------:R-:W-:Y:S01]  /*3550*/  IMAD.MOV.U32 R5, RZ, RZ, R18 ;  /* 0x000000ffff057224 */ /* 0x000fe200078e0012 */
[----:B------:R-:W-:Y:S02]  /*3560*/  @P3 LOP3.LUT R17, R16, 0x80000, RZ, 0xfc, !PT ;  /* 0x0008000010113812 */ /* 0x000fe400078efcff */
[----:B------:R-:W-:Y:S02]  /*3570*/  FSEL R3, R3, R0, P0 ;  /* 0x0000000003037208 */ /* 0x000fe40000000000 */
[----:B------:R-:W-:Y:S01]  /*3580*/  SEL R4, R4, R5, P2 ;  /* 0x0000000504047207 */ /* 0x000fe20001000000 */
[----:B------:R-:W-:Y:S01]  /*3590*/  IMAD.MOV.U32 R5, RZ, RZ, R17 ;  /* 0x000000ffff057224 */ /* 0x000fe200078e0011 */
[----:B------:R-:W-:-:S03]  /*35a0*/  @P1 LOP3.LUT R3, R0, 0x80000, RZ, 0xfc, !PT ;  /* 0x0008000000031812 */ /* 0x000fc600078efcff */
[----:B------:R-:W-:Y:S01]  /*35b0*/  IMAD.MOV.U32 R17, RZ, RZ, R5 ;  /* 0x000000ffff117224 */ /* 0x000fe200078e0005 */
[----:B------:R-:W-:Y:S02]  /*35c0*/  MOV R0, R3 ;  /* 0x0000000300007202 */ /* 0x000fe40000000f00 */
[----:B------:R-:W-:-:S06]  /*35d0*/  DSETP.MAX.AND P0, P1, R2, R4, PT ;  /* 0x000000040200722a */ /* 0x000fcc000390f000 */
[----:B------:R-:W-:Y:S02]  /*35e0*/  FSEL R23, R0, R17, P0 ;  /* 0x0000001100177208 */ /* 0x000fe40000000000 */
[----:B------:R-:W-:-:S06]  /*35f0*/  SEL R16, R2, R4, P0 ;  /* 0x0000000402107207 */ /* 0x000fcc0000000000 */
[----:B------:R-:W-:-:S05]  /*3600*/  @P1 LOP3.LUT R23, R17, 0x80000, RZ, 0xfc, !PT ;  /* 0x0008000011171812 */ /* 0x000fca00078efcff */
[----:B------:R-:W-:-:S06]  /*3610*/  IMAD.MOV.U32 R17, RZ, RZ, R23 ;  /* 0x000000ffff117224 */ /* 0x000fcc00078e0017 */
[----:B------:R-:W-:-:S14]  /*3620*/  DSETP.GT.AND P0, PT, R16, RZ, PT ;  /* 0x000000ff1000722a */ /* 0x000fdc0003f04000 */
[----:B------:R-:W-:Y:S05]  /*3630*/  @!P0 BRA `(.L_x_134) ;  /* 0x0000000800e48947 */ /* 0x000fea0003800000 */
[----:B------:R-:W0:Y:S01]  /*3640*/  MUFU.RCP64H R3, R17 ;  /* 0x0000001100037308 */ /* 0x000e220000001800 */
[----:B------:R-:W-:Y:S01]  /*3650*/  IMAD.MOV.U32 R2, RZ, RZ, 0x1 ;  /* 0x00000001ff027424 */ /* 0x000fe200078e00ff */
[----:B------:R-:W-:Y:S01]  /*3660*/  ISETP.GE.AND P0, PT, R17, 0x100000, PT ;  /* 0x001000001100780c */ /* 0x000fe20003f06270 */
[----:B------:R-:W-:Y:S01]  /*3670*/  IMAD.MOV.U32 R5, RZ, RZ, R17 ;  /* 0x000000ffff057224 */ /* 0x000fe200078e0011 */
[----:B------:R-:W-:Y:S01]  /*3680*/  MOV R4, R16 ;  /* 0x0000001000047202 */ /* 0x000fe20000000f00 */
[----:B------:R-:W-:Y:S01]  /*3690*/  BSSY.RECONVERGENT B1, `(.L_x_135) ;  /* 0x0000058000017945 */ /* 0x000fe20003800200 */
[----:B------:R-:W-:Y:S01]  /*36a0*/  MOV R31, R17 ;  /* 0x00000011001f7202 */ /* 0x000fe20000000f00 */
[----:B------:R-:W-:-:S08]  /*36b0*/  IMAD.MOV.U32 R32, RZ, RZ, R16 ;  /* 0x000000ffff207224 */ /* 0x000fd000078e0010 */
[C---:B------:R-:W-:Y:S02]  /*36c0*/  @!P0 DMUL R4, R16.reuse, 1.80143985094819840000e+16 ;  /* 0x4350000010048828 */ /* 0x040fe40000000000 */
[----:B0-----:R-:W-:-:S08]  /*36d0*/  DFMA R22, -R16, R2, 1 ;  /* 0x3ff000001016742b */ /* 0x001fd00000000102 */
[----:B------:R-:W-:Y:S01]  /*36e0*/  DFMA R22, R22, R22, R22 ;  /* 0x000000161616722b */ /* 0x000fe20000000016 */
[----:B------:R-:W-:Y:S02]  /*36f0*/  @!P0 IMAD.MOV.U32 R31, RZ, RZ, R5 ;  /* 0x000000ffff1f8224 */ /* 0x000fe400078e0005 */
[----:B------:R-:W-:Y:S02]  /*3700*/  @!P0 IMAD.MOV.U32 R32, RZ, RZ, R4 ;  /* 0x000000ffff208224 */ /* 0x000fe400078e0004 */
[----:B------:R-:W-:-:S03]  /*3710*/  VIADD R0, R31, 0xffffffff ;  /* 0xffffffff1f007836 */ /* 0x000fc60000000000 */
[----:B------:R-:W-:Y:S02]  /*3720*/  DFMA R2, R2, R22, R2 ;  /* 0x000000160202722b */ /* 0x000fe40000000002 */
[----:B------:R-:W-:Y:S02]  /*3730*/  ISETP.GE.U32.AND P1, PT, R0, 0x7fefffff, PT ;  /* 0x7fefffff0000780c */ /* 0x000fe40003f26070 */
[----:B------:R-:W-:Y:S02]  /*3740*/  MOV R0, 0xfffffc01 ;  /* 0xfffffc0100007802 */ /* 0x000fe40000000f00 */
[----:B------:R-:W-:Y:S02]  /*3750*/  @!P0 MOV R0, 0xfffffbcb ;  /* 0xfffffbcb00008802 */ /* 0x000fe40000000f00 */
[----:B------:R-:W-:-:S07]  /*3760*/  DFMA R22, -R16, R2, 1 ;  /* 0x3ff000001016742b */ /* 0x000fce0000000102 */
[----:B------:R-:W-:Y:S01]  /*3770*/  @P1 MOV R24, 0x0 ;  /* 0x0000000000181802 */ /* 0x000fe20000000f00 */
[----:B------:R-:W-:Y:S01]  /*3780*/  DFMA R2, R2, R22, R2 ;  /* 0x000000160202722b */ /* 0x000fe20000000002 */
[----:B------:R-:W-:Y:S01]  /*3790*/  @P1 IMAD.MOV.U32 R25, RZ, RZ, 0x7ff00000 ;  /* 0x7ff00000ff191424 */ /* 0x000fe200078e00ff */
[----:B------:R-:W-:-:S05]  /*37a0*/  @P1 LOP3.LUT P2, RZ, R5, 0x7fffffff, RZ, 0xc0, !PT ;  /* 0x7fffffff05ff1812 */ /* 0x000fca000784c0ff */
[----:B------:R-:W-:Y:S02]  /*37b0*/  @P1 DFMA R24, R4, R24, +INF ;  /* 0x7ff000000418142b */ /* 0x000fe40000000018 */
[----:B------:R-:W-:Y:S01]  /*37c0*/  DMUL R22, R20, R2 ;  /* 0x0000000214167228 */ /* 0x000fe20000000000 */
[----:B------:R-:W-:-:S04]  /*37d0*/  IMAD.U32 R5, RZ, RZ, UR10 ;  /* 0x0000000aff057e24 */ /* 0x000fc8000f8e00ff */
[----:B------:R-:W-:-:S03]  /*37e0*/  IMAD.WIDE R4, R5, 0x8, R6 ;  /* 0x0000000805047825 */ /* 0x000fc600078e0206 */
[----:B------:R-:W-:Y:S01]  /*37f0*/  DFMA R28, -R16, R22, R20 ;  /* 0x00000016101c722b */ /* 0x000fe20000000114 */
[----:B------:R-:W-:Y:S02]  /*3800*/  @P1 FSEL R26, R24, RZ, P2 ;  /* 0x000000ff181a1208 */ /* 0x000fe40001000000 */
[----:B------:R-:W-:-:S05]  /*3810*/  @P1 FSEL R27, R25, -QNAN , P2 ;  /* 0xfff00000191b1808 */ /* 0x000fca0001000000 */
[----:B------:R-:W-:Y:S01]  /*3820*/  DFMA R2, R2, R28, R22 ;  /* 0x0000001c0202722b */ /* 0x000fe20000000016 */
[----:B------:R-:W-:Y:S10]  /*3830*/  @P1 BRA `(.L_x_136) ;  /* 0x0000000000f41947 */ /* 0x000ff40003800000 */
[C---:B------:R-:W-:Y:S01]  /*3840*/  LOP3.LUT R22, R31.reuse, 0xfffff, RZ, 0xc0, !PT ;  /* 0x000fffff1f167812 */ /* 0x040fe200078ec0ff */
[----:B------:R-:W-:Y:S01]  /*3850*/  IMAD.MOV.U32 R34, RZ, RZ, -0x748574fc ;  /* 0x8b7a8b04ff227424 */ /* 0x000fe200078e00ff */
[----:B------:R-:W-:Y:S01]  /*3860*/  MOV R26, RZ ;  /* 0x000000ff001a7202 */ /* 0x000fe20000000f00 */
[----:B------:R-:W-:Y:S01]  /*3870*/  IMAD.MOV.U32 R35, RZ, RZ, 0x3ed0ee25 ;  /* 0x3ed0ee25ff237424 */ /* 0x000fe200078e00ff */
[----:B------:R-:W-:Y:S01]  /*3880*/  LOP3.LUT R33, R22, 0x3ff00000, RZ, 0xfc, !PT ;  /* 0x3ff0000016217812 */ /* 0x000fe200078efcff */
[----:B-1----:R-:W-:Y:S01]  /*3890*/  UMOV UR4, 0x3ae80f1e ;  /* 0x3ae80f1e00047882 */ /* 0x002fe20000000000 */
[----:B------:R-:W-:Y:S01]  /*38a0*/  UMOV UR5, 0x3eb1380b ;  /* 0x3eb1380b00057882 */ /* 0x000fe20000000000 */
[----:B------:R-:W-:Y:S02]  /*38b0*/  LEA.HI R0, R31, R0, RZ, 0xc ;  /* 0x000000001f007211 */ /* 0x000fe400078f60ff */
[----:B------:R-:W-:-:S13]  /*38c0*/  ISETP.GE.U32.AND P0, PT, R33, 0x3ff6a09f, PT ;  /* 0x3ff6a09f2100780c */ /* 0x000fda0003f06070 */
[----:B------:R-:W-:Y:S01]  /*38d0*/  @P0 VIADD R23, R33, 0xfff00000 ;  /* 0xfff0000021170836 */ /* 0x000fe20000000000 */
[----:B------:R-:W-:-:S03]  /*38e0*/  @P0 IADD3 R0, PT, PT, R0, 0x1, RZ ;  /* 0x0000000100000810 */ /* 0x000fc60007ffe0ff */
[----:B------:R-:W-:-:S06]  /*38f0*/  @P0 IMAD.MOV.U32 R33, RZ, RZ, R23 ;  /* 0x000000ffff210224 */ /* 0x000fcc00078e0017 */
        /* <DEDUP_REMOVED lines=8> */
[----:B------:R-:W-:-:S08]  /*3980*/  DMUL R22, R24, R24 ;  /* 0x0000001818167228 */ /* 0x000fd00000000000 */
[----:B------:R-:W-:Y:S01]  /*3990*/  DFMA R28, R22, UR4, R34 ;  /* 0x00000004161c7c2b */ /* 0x000fe20008000022 */
[----:B------:R-:W-:Y:S01]  /*39a0*/  UMOV UR4, 0x9f02676f ;  /* 0x9f02676f00047882 */ /* 0x000fe20000000000 */
[----:B------:R-:W-:Y:S01]  /*39b0*/  UMOV UR5, 0x3ef3b266 ;  /* 0x3ef3b26600057882 */ /* 0x000fe20000000000 */
[----:B------:R-:W-:-:S05]  /*39c0*/  DADD R34, R32, -R24 ;  /* 0x0000000020227229 */ /* 0x000fca0000000818 */
[----:B------:R-:W-:Y:S01]  /*39d0*/  DFMA R28, R22, R28, UR4 ;  /* 0x00000004161c7e2b */ /* 0x000fe2000800001c */
[----:B------:R-:W-:Y:S01]  /*39e0*/  UMOV UR4, 0xa9ab0956 ;  /* 0xa9ab095600047882 */ /* 0x000fe20000000000 */
[----:B------:R-:W-:Y:S01]  /*39f0*/  UMOV UR5, 0x3f1745cb ;  /* 0x3f1745cb00057882 */ /* 0x000fe20000000000 */
[----:B------:R-:W-:-:S05]  /*3a00*/  DADD R34, R34, R34 ;  /* 0x0000000022227229 */ /* 0x000fca0000000022 */
[----:B------:R-:W-:Y:S01]  /*3a10*/  DFMA R28, R22, R28, UR4 ;  /* 0x00000004161c7e2b */ /* 0x000fe2000800001c */
[----:B------:R-:W-:Y:S01]  /*3a20*/  UMOV UR4, 0x2d1b5154 ;  /* 0x2d1b515400047882 */ /* 0x000fe20000000000 */
[----:B------:R-:W-:Y:S01]  /*3a30*/  UMOV UR5, 0x3f3c71c7 ;  /* 0x3f3c71c700057882 */ /* 0x000fe20000000000 */
[----:B------:R-:W-:Y:S01]  /*3a40*/  DFMA R34, R32, -R24, R34 ;  /* 0x800000182022722b */ /* 0x000fe20000000022 */
[----:B------:R-:W-:Y:S01]  /*3a50*/  LOP3.LUT R32, R0, 0x80000000, RZ, 0x3c, !PT ;  /* 0x8000000000207812 */ /* 0x000fe200078e3cff */
[----:B------:R-:W-:-:S03]  /*3a60*/  IMAD.MOV.U32 R33, RZ, RZ, 0x43300000 ;  /* 0x43300000ff217424 */ /* 0x000fc600078e00ff */
        /* <DEDUP_REMOVED lines=25> */
[----:B------:R-:W-:-:S11]  /*3c00*/  DADD R26, R26, R22 ;  /* 0x000000001a1a7229 */ /* 0x000fd60000000016 */
.L_x_136:
[----:B-1----:R-:W-:Y:S05]  /*3c10*/  BSYNC.RECONVERGENT B1 ;  /* 0x0000000000017941 */ /* 0x002fea0003800200 */
.L_x_135:
[----:B------:R0:W-:Y:S01]  /*3c20*/  STG.E.64 desc[UR12][R4.64], R26 ;  /* 0x0000001a04007986 */ /* 0x0001e2000c101b0c */
[----:B------:R-:W-:Y:S01]  /*3c30*/  FFMA R0, RZ, R17, R3 ;  /* 0x00000011ff007223 */ /* 0x000fe20000000003 */
[----:B------:R-:W-:Y:S01]  /*3c40*/  FSETP.GEU.AND P1, PT, |R21|, 6.5827683646048100446e-37, PT ;  /* 0x036000001500780b */ /* 0x000fe20003f2e200 */
[----:B------:R-:W-:Y:S03]  /*3c50*/  BSSY.RECONVERGENT B1, `(.L_x_137) ;  /* 0x000000b000017945 */ /* 0x000fe60003800200 */
[----:B------:R-:W-:-:S13]  /*3c60*/  FSETP.GT.AND P0, PT, |R0|, 1.469367938527859385e-39, PT ;  /* 0x001000000000780b */ /* 0x000fda0003f04200 */
[----:B0-----:R-:W-:Y:S05]  /*3c70*/  @P0 BRA P1, `(.L_x_138) ;  /* 0x0000000000200947 */ /* 0x001fea0000800000 */
[----:B------:R-:W-:Y:S01]  /*3c80*/  IMAD.MOV.U32 R26, RZ, RZ, R20 ;  /* 0x000000ffff1a7224 */ /* 0x000fe200078e0014 */
[----:B------:R-:W-:Y:S01]  /*3c90*/  MOV R27, R21 ;  /* 0x00000015001b7202 */ /* 0x000fe20000000f00 */
[----:B------:R-:W-:Y:S01]  /*3ca0*/  IMAD.MOV.U32 R24, RZ, RZ, R16 ;  /* 0x000000ffff187224 */ /* 0x000fe200078e0010 */
[----:B------:R-:W-:Y:S01]  /*3cb0*/  MOV R0, 0x3ce0 ;  /* 0x00003ce000007802 */ /* 0x000fe20000000f00 */
[----:B------:R-:W-:-:S07]  /*3cc0*/  IMAD.MOV.U32 R25, RZ, RZ, R17 ;  /* 0x000000ffff197224 */ /* 0x000fce00078e0011 */
[----:B------:R-:W-:Y:S05]  /*3cd0*/  CALL.REL.NOINC `($__internal_2_$__cuda_sm20_div_rn_f64_full) ;  /* 0x0000000400707944 */ /* 0x000fea0003c00000 */
[----:B------:R-:W-:Y:S01]  /*3ce0*/  MOV R2, R4 ;  /* 0x0000000400027202 */ /* 0x000fe20000000f00 */
[----:B------:R-:W-:-:S07]  /*3cf0*/  IMAD.MOV.U32 R3, RZ, RZ, R5 ;  /* 0x000000ffff037224 */ /* 0x000fce00078e0005 */
.L_x_138:
[----:B------:R-:W-:Y:S05]  /*3d00*/  BSYNC.RECONVERGENT B1 ;  /* 0x0000000000017941 */ /* 0x000fea0003800200 */
.L_x_137:
        /* <DEDUP_REMOVED lines=12> */
[----:B------:R-:W-:Y:S01]  /*3dd0*/  MOV R20, R2 ;  /* 0x0000000200147202 */ /* 0x000fe20000000f00 */
[----:B------:R-:W-:-:S08]  /*3de0*/  IMAD.MOV.U32 R21, RZ, RZ, R3 ;  /* 0x000000ffff157224 */ /* 0x000fd000078e0003 */
        /* <DEDUP_REMOVED lines=8> */
[----:B------:R-:W-:Y:S05]  /*3e70*/  CALL.REL.NOINC `($__internal_2_$__cuda_sm20_div_rn_f64_full) ;  /* 0x0000000400087944 */ /* 0x000fea0003c00000 */
.L_x_140:
[----:B------:R-:W-:Y:S05]  /*3e80*/  BSYNC.RECONVERGENT B1 ;  /* 0x0000000000017941 */ /* 0x000fea0003800200 */
.L_x_139:
[----:B------:R-:W0:Y:S01]  /*3e90*/  MUFU.RCP64H R3, R17 ;  /* 0x0000001100037308 */ /* 0x000e220000001800 */
[----:B------:R-:W-:Y:S01]  /*3ea0*/  HFMA2 R2, -RZ, RZ, 0, 5.9604644775390625e-08 ;  /* 0x00000001ff027431 */ /* 0x000fe200000001ff */
        /* <DEDUP_REMOVED lines=20> */
[----:B------:R-:W-:Y:S05]  /*3ff0*/  CALL.REL.NOINC `($__internal_2_$__cuda_sm20_div_rn_f64_full) ;  /* 0x0000000000a87944 */ /* 0x000fea0003c00000 */
[----:B------:R-:W-:Y:S02]  /*4000*/  IMAD.MOV.U32 R2, RZ, RZ, R4 ;  /* 0x000000ffff027224 */ /* 0x000fe400078e0004 */
[----:B------:R-:W-:-:S07]  /*4010*/  IMAD.MOV.U32 R3, RZ, RZ, R5 ;  /* 0x000000ffff037224 */ /* 0x000fce00078e0005 */
.L_x_142:
[----:B------:R-:W-:Y:S05]  /*4020*/  BSYNC.RECONVERGENT B1 ;  /* 0x0000000000017941 */ /* 0x000fea0003800200 */
.L_x_141:
        /* <DEDUP_REMOVED lines=23> */
.L_x_144:
[----:B------:R-:W-:Y:S05]  /*41a0*/  BSYNC.RECONVERGENT B1 ;  /* 0x0000000000017941 */ /* 0x000fea0003800200 */
.L_x_143:
[----:B------:R-:W-:Y:S02]  /*41b0*/  IMAD.MOV.U32 R14, RZ, RZ, R4 ;  /* 0x000000ffff0e7224 */ /* 0x000fe400078e0004 */
[----:B------:R-:W-:-:S07]  /*41c0*/  IMAD.MOV.U32 R15, RZ, RZ, R5 ;  /* 0x000000ffff0f7224 */ /* 0x000fce00078e0005 */
.L_x_134:
[----:B-1----:R-:W-:Y:S05]  /*41d0*/  BSYNC.RECONVERGENT B0 ;  /* 0x0000000000007941 */ /* 0x002fea0003800200 */
.L_x_133:
[----:B------:R-:W-:Y:S02]  /*41e0*/  USHF.L.U32 UR4, UR10, 0x2, URZ ;  /* 0x000000020a047899 */ /* 0x000fe400080006ff */
[----:B------:R-:W-:-:S04]  /*41f0*/  UISETP.GT.AND UP0, UPT, UR9, 0x1, UPT ;  /* 0x000000010900788c */ /* 0x000fc8000bf04270 */
[----:B------:R-:W-:Y:S01]  /*4200*/  MOV R3, UR4 ;  /* 0x0000000400037c02 */ /* 0x000fe20008000f00 */
[----:B------:R-:W-:-:S04]  /*4210*/  UIADD3 UR4, UPT, UPT, UR9, -0x1, URZ ;  /* 0xffffffff09047890 */ /* 0x000fc8000fffe0ff */
[----:B------:R-:W-:-:S03]  /*4220*/  IMAD.WIDE R2, R3, 0x8, R8 ;  /* 0x0000000803027825 */ /* 0x000fc600078e0208 */
[----:B------:R-:W-:Y:S02]  /*4230*/  UMOV UR9, UR4 ;  /* 0x0000000400097c82 */ /* 0x000fe40008000000 */
[----:B------:R0:W-:Y:S04]  /*4240*/  STG.E.64 desc[UR12][R2.64], R14 ;  /* 0x0000000e02007986 */ /* 0x0001e8000c101b0c */
[----:B------:R0:W-:Y:S04]  /*4250*/  STG.E.64 desc[UR12][R2.64+0x8], R12 ;  /* 0x0000080c02007986 */ /* 0x0001e8000c101b0c */
[----:B------:R0:W-:Y:S04]  /*4260*/  STG.E.64 desc[UR12][R2.64+0x10], R18 ;  /* 0x0000101202007986 */ /* 0x0001e8000c101b0c */
[----:B------:R0:W-:Y:S01]  /*4270*/  STG.E.64 desc[UR12][R2.64+0x18], R20 ;  /* 0x0000181402007986 */ /* 0x0001e2000c101b0c */
[----:B------:R-:W-:Y:S05]  /*4280*/  BRA.U UP0, `(.L_x_145) ;  /* 0xffffffdd005c7547 */ /* 0x000fea000b83ffff */
[----:B------:R-:W-:Y:S05]  /*4290*/  EXIT ;  /* 0x000000000000794d */ /* 0x000fea0003800000 */
        .weak           $__internal_2_$__cuda_sm20_div_rn_f64_full
        .type           $__internal_2_$__cuda_sm20_div_rn_f64_full,@function
        .size           $__internal_2_$__cuda_sm20_div_rn_f64_full,(.L_x_199 - $__internal_2_$__cuda_sm20_div_rn_f64_full)
$__internal_2_$__cuda_sm20_div_rn_f64_full:
[C---:B------:R-:W-:Y:S01]  /*42a0*/  FSETP.GEU.AND P0, PT, |R25|.reuse, 1.469367938527859385e-39, PT ;  /* 0x001000001900780b */ /* 0x040fe20003f0e200 */
[----:B------:R-:W-:Y:S01]  /*42b0*/  IMAD.MOV.U32 R28, RZ, RZ, 0x1 ;  /* 0x00000001ff1c7424 */ /* 0x000fe200078e00ff */
[----:B------:R-:W-:Y:S01]  /*42c0*/  LOP3.LUT R22, R25, 0x800fffff, RZ, 0xc0, !PT ;  /* 0x800fffff19167812 */ /* 0x000fe200078ec0ff */
[----:B------:R-:W-:Y:S01]  /*42d0*/  BSSY.RECONVERGENT B2, `(.L_x_146) ;  /* 0x0000054000027945 */ /* 0x000fe20003800200 */
[C---:B------:R-:W-:Y:S02]  /*42e0*/  FSETP.GEU.AND P2, PT, |R27|.reuse, 1.469367938527859385e-39, PT ;  /* 0x001000001b00780b */ /* 0x040fe40003f4e200 */
[----:B------:R-:W-:Y:S01]  /*42f0*/  LOP3.LUT R23, R22, 0x3ff00000, RZ, 0xfc, !PT ;  /* 0x3ff0000016177812 */ /* 0x000fe200078efcff */
[----:B------:R-:W-:Y:S01]  /*4300*/  IMAD.MOV.U32 R22, RZ, RZ, R24 ;  /* 0x000000ffff167224 */ /* 0x000fe200078e0018 */
[----:B------:R-:W-:Y:S02]  /*4310*/  LOP3.LUT R2, R27, 0x7ff00000, RZ, 0xc0, !PT ;  /* 0x7ff000001b027812 */ /* 0x000fe400078ec0ff */
[----:B------:R-:W-:-:S03]  /*4320*/  LOP3.LUT R5, R25, 0x7ff00000, RZ, 0xc0, !PT ;  /* 0x7ff0000019057812 */ /* 0x000fc600078ec0ff */
[----:B------:R-:W-:Y:S01]  /*4330*/  @!P0 DMUL R22, R24, 8.98846567431157953865e+307 ;  /* 0x7fe0000018168828 */ /* 0x000fe20000000000 */
[----:B------:R-:W-:-:S03]  /*4340*/  ISETP.GE.U32.AND P1, PT, R2, R5, PT ;  /* 0x000000050200720c */ /* 0x000fc60003f26070 */
[----:B------:R-:W-:Y:S01]  /*4350*/  @!P2 LOP3.LUT R3, R25, 0x7ff00000, RZ, 0xc0, !PT ;  /* 0x7ff000001903a812 */ /* 0x000fe200078ec0ff */
[----:B------:R-:W-:Y:S01]  /*4360*/  @!P2 IMAD.MOV.U32 R30, RZ, RZ, RZ ;  /* 0x000000ffff1ea224 */ /* 0x000fe200078e00ff */
[----:B------:R-:W0:Y:S02]  /*4370*/  MUFU.RCP64H R29, R23 ;  /* 0x00000017001d7308 */ /* 0x000e240000001800 */
[----:B------:R-:W-:Y:S02]  /*4380*/  @!P2 ISETP.GE.U32.AND P3, PT, R2, R3, PT ;  /* 0x000000030200a20c */ /* 0x000fe40003f66070 */
[----:B------:R-:W-:Y:S02]  /*4390*/  MOV R3, 0x1ca00000 ;  /* 0x1ca0000000037802 */ /* 0x000fe40000000f00 */
[----:B------:R-:W-:Y:S02]  /*43a0*/  @!P0 LOP3.LUT R5, R23, 0x7ff00000, RZ, 0xc0, !PT ;  /* 0x7ff0000017058812 */ /* 0x000fe400078ec0ff */
[----:B------:R-:W-:-:S04]  /*43b0*/  @!P2 SEL R31, R3, 0x63400000, !P3 ;  /* 0x63400000031fa807 */ /* 0x000fc80005800000 */
[----:B------:R-:W-:-:S04]  /*43c0*/  @!P2 LOP3.LUT R4, R31, 0x80000000, R27, 0xf8, !PT ;  /* 0x800000001f04a812 */ /* 0x000fc800078ef81b */
[----:B------:R-:W-:Y:S01]  /*43d0*/  @!P2 LOP3.LUT R31, R4, 0x100000, RZ, 0xfc, !PT ;  /* 0x00100000041fa812 */ /* 0x000fe200078efcff */
[----:B0-----:R-:W-:Y:S01]  /*43e0*/  DFMA R32, R28, -R22, 1 ;  /* 0x3ff000001c20742b */ /* 0x001fe20000000816 */
[----:B------:R-:W-:-:S07]  /*43f0*/  MOV R4, R2 ;  /* 0x0000000200047202 */ /* 0x000fce0000000f00 */
[----:B------:R-:W-:-:S08]  /*4400*/  DFMA R32, R32, R32, R32 ;  /* 0x000000202020722b */ /* 0x000fd00000000020 */
[----:B------:R-:W-:Y:S01]  /*4410*/  DFMA R32, R28, R32, R28 ;  /* 0x000000201c20722b */ /* 0x000fe2000000001c */
[----:B------:R-:W-:Y:S01]  /*4420*/  SEL R29, R3, 0x63400000, !P1 ;  /* 0x63400000031d7807 */ /* 0x000fe20004800000 */
[----:B------:R-:W-:-:S03]  /*4430*/  IMAD.MOV.U32 R28, RZ, RZ, R26 ;  /* 0x000000ffff1c7224 */ /* 0x000fc600078e001a */
[----:B------:R-:W-:-:S03]  /*4440*/  LOP3.LUT R29, R29, 0x800fffff, R27, 0xf8, !PT ;  /* 0x800fffff1d1d7812 */ /* 0x000fc600078ef81b */
[----:B------:R-:W-:-:S03]  /*4450*/  DFMA R36, R32, -R22, 1 ;  /* 0x3ff000002024742b */ /* 0x000fc60000000816 */
[----:B------:R-:W-:-:S05]  /*4460*/  @!P2 DFMA R28, R28, 2, -R30 ;  /* 0x400000001c1ca82b */ /* 0x000fca000000081e */
[----:B------:R-:W-:-:S05]  /*4470*/  DFMA R36, R32, R36, R32 ;  /* 0x000000242024722b */ /* 0x000fca0000000020 */
[----:B------:R-:W-:-:S03]  /*4480*/  @!P2 LOP3.LUT R4, R29, 0x7ff00000, RZ, 0xc0, !PT ;  /* 0x7ff000001d04a812 */ /* 0x000fc600078ec0ff */
[----:B------:R-:W-:-:S08]  /*4490*/  DMUL R32, R36, R28 ;  /* 0x0000001c24207228 */ /* 0x000fd00000000000 */
[----:B------:R-:W-:-:S08]  /*44a0*/  DFMA R30, R32, -R22, R28 ;  /* 0x80000016201e722b */ /* 0x000fd0000000001c */
[----:B------:R-:W-:Y:S01]  /*44b0*/  DFMA R30, R36, R30, R32 ;  /* 0x0000001e241e722b */ /* 0x000fe20000000020 */
[----:B------:R-:W-:Y:S02]  /*44c0*/  VIADD R32, R4, 0xffffffff ;  /* 0xffffffff04207836 */ /* 0x000fe40000000000 */
[----:B------:R-:W-:-:S03]  /*44d0*/  VIADD R33, R5, 0xffffffff ;  /* 0xffffffff05217836 */ /* 0x000fc60000000000 */
[----:B------:R-:W-:-:S04]  /*44e0*/  ISETP.GT.U32.AND P0, PT, R32, 0x7feffffe, PT ;  /* 0x7feffffe2000780c */ /* 0x000fc80003f04070 */
[----:B------:R-:W-:-:S13]  /*44f0*/  ISETP.GT.U32.OR P0, PT, R33, 0x7feffffe, P0 ;  /* 0x7feffffe2100780c */ /* 0x000fda0000704470 */
[----:B------:R-:W-:Y:S05]  /*4500*/  @P0 BRA `(.L_x_147) ;  /* 0x00000000006c0947 */ /* 0x000fea0003800000 */
[----:B------:R-:W-:-:S04]  /*4510*/  LOP3.LUT R5, R25, 0x7ff00000, RZ, 0xc0, !PT ;  /* 0x7ff0000019057812 */ /* 0x000fc800078ec0ff */
[CC--:B------:R-:W-:Y:S02]  /*4520*/  VIADDMNMX R4, R2.reuse, -R5.reuse, 0xb9600000, !PT ;  /* 0xb960000002047446 */ /* 0x0c0fe40007800905 */
[----:B------:R-:W-:Y:S02]  /*4530*/  ISETP.GE.U32.AND P0, PT, R2, R5, PT ;  /* 0x000000050200720c */ /* 0x000fe40003f06070 */
[----:B------:R-:W-:Y:S02]  /*4540*/  VIMNMX R4, PT, PT, R4, 0x46a00000, PT ;  /* 0x46a0000004047848 */ /* 0x000fe40003fe0100 */
[----:B------:R-:W-:-:S04]  /*4550*/  SEL R3, R3, 0x63400000, !P0 ;  /* 0x6340000003037807 */ /* 0x000fc80004000000 */
[----:B------:R-:W-:Y:S01]  /*4560*/  IADD3 R3, PT, PT, -R3, R4, RZ ;  /* 0x0000000403037210 */ /* 0x000fe20007ffe1ff */
[----:B------:R-:W-:-:S04]  /*4570*/  IMAD.MOV.U32 R4, RZ, RZ, RZ ;  /* 0x000000ffff047224 */ /* 0x000fc800078e00ff */
[----:B------:R-:W-:-:S06]  /*4580*/  VIADD R5, R3, 0x7fe00000 ;  /* 0x7fe0000003057836 */ /* 0x000fcc0000000000 */
[----:B------:R-:W-:-:S10]  /*4590*/  DMUL R32, R30, R4 ;  /* 0x000000041e207228 */ /* 0x000fd40000000000 */
[----:B------:R-:W-:-:S13]  /*45a0*/  FSETP.GTU.AND P0, PT, |R33|, 1.469367938527859385e-39, PT ;  /* 0x001000002100780b */ /* 0x000fda0003f0c200 */
[----:B------:R-:W-:Y:S05]  /*45b0*/  @P0 BRA `(.L_x_148) ;  /* 0x0000000000940947 */ /* 0x000fea0003800000 */
[----:B------:R-:W-:-:S06]  /*45c0*/  DFMA R22, R30, -R22, R28 ;  /* 0x800000161e16722b */ /* 0x000fcc000000001c */
[----:B------:R-:W-:-:S04]  /*45d0*/  MOV R22, RZ ;  /* 0x000000ff00167202 */ /* 0x000fc80000000f00 */
        /* <DEDUP_REMOVED lines=14> */
.L_x_147:
[----:B------:R-:W-:-:S14]  /*46c0*/  DSETP.NAN.AND P0, PT, R26, R26, PT ;  /* 0x0000001a1a00722a */ /* 0x000fdc0003f08000 */
[----:B------:R-:W-:Y:S05]  /*46d0*/  @P0 BRA `(.L_x_149) ;  /* 0x0000000000440947 */ /* 0x000fea0003800000 */
[----:B------:R-:W-:-:S14]  /*46e0*/  DSETP.NAN.AND P0, PT, R24, R24, PT ;  /* 0x000000181800722a */ /* 0x000fdc0003f08000 */
[----:B------:R-:W-:Y:S05]  /*46f0*/  @P0 BRA `(.L_x_150) ;  /* 0x0000000000300947 */ /* 0x000fea0003800000 */
[----:B------:R-:W-:Y:S01]  /*4700*/  ISETP.NE.AND P0, PT, R4, R5, PT ;  /* 0x000000050400720c */ /* 0x000fe20003f05270 */
[----:B------:R-:W-:Y:S01]  /*4710*/  IMAD.MOV.U32 R33, RZ, RZ, -0x80000 ;  /* 0xfff80000ff217424 */ /* 0x000fe200078e00ff */
[----:B------:R-:W-:-:S11]  /*4720*/  MOV R32, 0x0 ;  /* 0x0000000000207802 */ /* 0x000fd60000000f00 */
[----:B------:R-:W-:Y:S05]  /*4730*/  @!P0 BRA `(.L_x_148) ;  /* 0x0000000000348947 */ /* 0x000fea0003800000 */
[----:B------:R-:W-:Y:S02]  /*4740*/  ISETP.NE.AND P0, PT, R4, 0x7ff00000, PT ;  /* 0x7ff000000400780c */ /* 0x000fe40003f05270 */
[----:B------:R-:W-:Y:S02]  /*4750*/  LOP3.LUT R33, R27, 0x80000000, R25, 0x48, !PT ;  /* 0x800000001b217812 */ /* 0x000fe400078e4819 */
[----:B------:R-:W-:-:S13]  /*4760*/  ISETP.EQ.OR P0, PT, R5, RZ, !P0 ;  /* 0x000000ff0500720c */ /* 0x000fda0004702670 */
[----:B------:R-:W-:Y:S01]  /*4770*/  @P0 LOP3.LUT R2, R33, 0x7ff00000, RZ, 0xfc, !PT ;  /* 0x7ff0000021020812 */ /* 0x000fe200078efcff */
[----:B------:R-:W-:Y:S01]  /*4780*/  @!P0 IMAD.MOV.U32 R32, RZ, RZ, RZ ;  /* 0x000000ffff208224 */ /* 0x000fe200078e00ff */
[----:B------:R-:W-:-:S03]  /*4790*/  @P0 MOV R32, RZ ;  /* 0x000000ff00200202 */ /* 0x000fc60000000f00 */
[----:B------:R-:W-:Y:S01]  /*47a0*/  @P0 IMAD.MOV.U32 R33, RZ, RZ, R2 ;  /* 0x000000ffff210224 */ /* 0x000fe200078e0002 */
[----:B------:R-:W-:Y:S06]  /*47b0*/  BRA `(.L_x_148) ;  /* 0x0000000000147947 */ /* 0x000fec0003800000 */
.L_x_150:
[----:B------:R-:W-:Y:S01]  /*47c0*/  LOP3.LUT R33, R25, 0x80000, RZ, 0xfc, !PT ;  /* 0x0008000019217812 */ /* 0x000fe200078efcff */
[----:B------:R-:W-:Y:S01]  /*47d0*/  IMAD.MOV.U32 R32, RZ, RZ, R24 ;  /* 0x000000ffff207224 */ /* 0x000fe200078e0018 */
[----:B------:R-:W-:Y:S06]  /*47e0*/  BRA `(.L_x_148) ;  /* 0x0000000000087947 */ /* 0x000fec0003800000 */
.L_x_149:
[----:B------:R-:W-:Y:S02]  /*47f0*/  LOP3.LUT R33, R27, 0x80000, RZ, 0xfc, !PT ;  /* 0x000800001b217812 */ /* 0x000fe400078efcff */
[----:B------:R-:W-:-:S07]  /*4800*/  MOV R32, R26 ;  /* 0x0000001a00207202 */ /* 0x000fce0000000f00 */
.L_x_148:
[----:B------:R-:W-:Y:S05]  /*4810*/  BSYNC.RECONVERGENT B2 ;  /* 0x0000000000027941 */ /* 0x000fea0003800200 */
.L_x_146:
[----:B------:R-:W-:Y:S01]  /*4820*/  MOV R2, R0 ;  /* 0x0000000000027202 */ /* 0x000fe20000000f00 */
[----:B------:R-:W-:Y:S02]  /*4830*/  IMAD.MOV.U32 R3, RZ, RZ, 0x0 ;  /* 0x00000000ff037424 */ /* 0x000fe400078e00ff */
[----:B------:R-:W-:Y:S02]  /*4840*/  IMAD.MOV.U32 R4, RZ, RZ, R32 ;  /* 0x000000ffff047224 */ /* 0x000fe400078e0020 */
[----:B------:R-:W-:Y:S01]  /*4850*/  IMAD.MOV.U32 R5, RZ, RZ, R33 ;  /* 0x000000ffff057224 */ /* 0x000fe200078e0021 */
[----:B------:R-:W-:Y:S06]  /*4860*/  RET.REL.NODEC R2 `(_Z20backward_pass_kerneliiPKiS0_S0_PKdS0_S0_S0_S0_iS2_S2_PdS3_) ;  /* 0xffffffb402e47950 */ /* 0x000fec0003c3ffff */
.L_x_151:
        /* <DEDUP_REMOVED lines=9> */
.L_x_199:


//--------------------- .text._Z19forward_pass_kerneliiiPKiS0_PKbS0_PKhPKdS0_S0_S0_PdS7_ --------------------------
	.section	.text._Z19forward_pass_kerneliiiPKiS0_PKbS0_PKhPKdS0_S0_S0_PdS7_,"ax",@progbits
	.align	128
        .global         _Z19forward_pass_kerneliiiPKiS0_PKbS0_PKhPKdS0_S0_S0_PdS7_
        .type           _Z19forward_pass_kerneliiiPKiS0_PKbS0_PKhPKdS0_S0_S0_PdS7_,@function
        .size           _Z19forward_pass_kerneliiiPKiS0_PKbS0_PKhPKdS0_S0_S0_PdS7_,(.L_x_200 - _Z19forward_pass_kerneliiiPKiS0_PKbS0_PKhPKdS0_S0_S0_PdS7_)
        .other          _Z19forward_pass_kerneliiiPKiS0_PKbS0_PKhPKdS0_S0_S0_PdS7_,@"STO_CUDA_ENTRY STV_DEFAULT"
_Z19forward_pass_kerneliiiPKiS0_PKbS0_PKhPKdS0_S0_S0_PdS7_:
.text._Z19forward_pass_kerneliiiPKiS0_PKbS0_PKhPKdS0_S0_S0_PdS7_:
        /* <DEDUP_REMOVED lines=11> */
[----:B------:R-:W-:Y:S01]  /*00b0*/  ISETP.GE.U32.AND P0, PT, R13, 0x10, PT ;  /* 0x000000100d00780c */ /* 0x000fe20003f06070 */
[----:B------:R-:W0:Y:S01]  /*00c0*/  LDCU.64 UR4, c[0x0][0x358] ;  /* 0x00006b00ff0477ac */ /* 0x000e220008000a00 */
[----:B------:R-:W-:Y:S02]  /*00d0*/  IMAD R3, R2, R13, RZ ;  /* 0x0000000d02037224 */ /* 0x000fe400078e02ff */
[----:B------:R-:W-:-:S09]  /*00e0*/  IMAD.MOV.U32 R11, RZ, RZ, RZ ;  /* 0x000000ffff0b7224 */ /* 0x000fd200078e00ff */
[----:B------:R-:W-:Y:S05]  /*00f0*/  @!P0 BRA `(.L_x_152) ;  /* 0x0000000000748947 */ /* 0x000fea0003800000 */
[----:B------:R-:W1:Y:S01]  /*0100*/  LDC.64 R4, c[0x0][0x3e0] ;  /* 0x0000f800ff047b82 */ /* 0x000e620000000a00 */
[----:B------:R-:W-:-:S05]  /*0110*/  LOP3.LUT R11, R13, 0x7ffffff0, RZ, 0xc0, !PT ;  /* 0x7ffffff00d0b7812 */ /* 0x000fca00078ec0ff */
[----:B------:R-:W-:Y:S02]  /*0120*/  IMAD.MOV R0, RZ, RZ, -R11 ;  /* 0x000000ffff007224 */ /* 0x000fe400078e0a0b */
[----:B-1----:R-:W-:-:S03]  /*0130*/  IMAD.WIDE R4, R3, 0x8, R4 ;  /* 0x0000000803047825 */ /* 0x002fc600078e0204 */
[----:B------:R-:W-:-:S04]  /*0140*/  IADD3 R6, P0, PT, R4, 0x40, RZ ;  /* 0x0000004004067810 */ /* 0x000fc80007f1e0ff */
[----:B------:R-:W-:-:S09]  /*0150*/  IADD3.X R7, PT, PT, RZ, R5, RZ, P0, !PT ;  /* 0x00000005ff077210 */ /* 0x000fd200007fe4ff */
.L_x_153:
[----:B-1----:R-:W-:Y:S01]  /*0160*/  IMAD.MOV.U32 R4, RZ, RZ, R6 ;  /* 0x000000ffff047224 */ /* 0x002fe200078e0006 */
[----:B------:R-:W-:Y:S01]  /*0170*/  IADD3 R0, PT, PT, R0, 0x10, RZ ;  /* 0x0000001000007810 */ /* 0x000fe20007ffe0ff */
[----:B------:R-:W-:-:S03]  /*0180*/  IMAD.MOV.U32 R5, RZ, RZ, R7 ;  /* 0x000000ffff057224 */ /* 0x000fc600078e0007 */
[----:B------:R-:W-:Y:S02]  /*0190*/  ISETP.NE.AND P0, PT, R0, RZ, PT ;  /* 0x000000ff0000720c */ /* 0x000fe40003f05270 */
[----:B0-----:R1:W-:Y:S01]  /*01a0*/  STG.E.64 desc[UR4][R4.64+-0x40], RZ ;  /* 0xffffc0ff04007986 */ /* 0x0013e2000c101b04 */
[----:B------:R-:W-:-:S03]  /*01b0*/  IADD3 R6, P1, PT, R4, 0x80, RZ ;  /* 0x0000008004067810 */ /* 0x000fc60007f3e0ff */
[----:B------:R1:W-:Y:S02]  /*01c0*/  STG.E.64 desc[UR4][R4.64+-0x38], RZ ;  /* 0xffffc8ff04007986 */ /* 0x0003e4000c101b04 */
[----:B------:R-:W-:Y:S02]  /*01d0*/  IMAD.X R7, RZ, RZ, R5, P1 ;  /* 0x000000ffff077224 */ /* 0x000fe400008e0605 */
[----:B------:R1:W-:Y:S04]  /*01e0*/  STG.E.64 desc[UR4][R4.64+-0x30], RZ ;  /* 0xffffd0ff04007986 */ /* 0x0003e8000c101b04 */
        /* <DEDUP_REMOVED lines=12> */
[----:B------:R1:W-:Y:S01]  /*02b0*/  STG.E.64 desc[UR4][R4.64+0x38], RZ ;  /* 0x000038ff04007986 */ /* 0x0003e2000c101b04 */
[----:B------:R-:W-:Y:S05]  /*02c0*/  @P0 BRA `(.L_x_153) ;  /* 0xfffffffc00a40947 */ /* 0x000fea000383ffff */
.L_x_152:
[----:B------:R-:W2:Y:S01]  /*02d0*/  LDCU.64 UR6, c[0x0][0x3e0] ;  /* 0x00007c00ff0677ac */ /* 0x000ea20008000a00 */
[----:B------:R-:W-:Y:S01]  /*02e0*/  LOP3.LUT R0, R13, 0xf, RZ, 0xc0, !PT ;  /* 0x0000000f0d007812 */ /* 0x000fe200078ec0ff */
[----:B-1----:R-:W-:-:S03]  /*02f0*/  IMAD.WIDE R4, R3, 0x8, RZ ;  /* 0x0000000803047825 */ /* 0x002fc600078e02ff */
[----:B------:R-:W-:Y:S02]  /*0300*/  ISETP.NE.AND P0, PT, R0, RZ, PT ;  /* 0x000000ff0000720c */ /* 0x000fe40003f05270 */
[----:B--2---:R-:W-:-:S04]  /*0310*/  IADD3 R6, P1, PT, R4, UR6, RZ ;  /* 0x0000000604067c10 */ /* 0x004fc8000ff3e0ff */
[----:B------:R-:W-:-:S07]  /*0320*/  IADD3.X R7, PT, PT, R5, UR7, RZ, P1, !PT ;  /* 0x0000000705077c10 */ /* 0x000fce0008ffe4ff */
[----:B------:R-:W-:Y:S05]  /*0330*/  @!P0 BRA `(.L_x_154) ;  /* 0x00000000008c8947 */ /* 0x000fea0003800000 */
[----:B------:R-:W-:Y:S02]  /*0340*/  ISETP.GE.U32.AND P0, PT, R0, 0x8, PT ;  /* 0x000000080000780c */ /* 0x000fe40003f06070 */
[----:B------:R-:W-:-:S04]  /*0350*/  LOP3.LUT R10, R13, 0x7, RZ, 0xc0, !PT ;  /* 0x000000070d0a7812 */ /* 0x000fc800078ec0ff */
[----:B------:R-:W-:-:S07]  /*0360*/  ISETP.NE.AND P1, PT, R10, RZ, PT ;  /* 0x000000ff0a00720c */ /* 0x000fce0003f25270 */
[----:B------:R-:W-:Y:S06]  /*0370*/  @!P0 BRA `(.L_x_155) ;  /* 0x0000000000288947 */ /* 0x000fec0003800000 */
[----:B------:R-:W-:-:S04]  /*0380*/  IMAD.WIDE.U32 R8, R11, 0x8, R6 ;  /* 0x000000080b087825 */ /* 0x000fc800078e0006 */
[----:B------:R-:W-:Y:S01]  /*0390*/  VIADD R11, R11, 0x8 ;  /* 0x000000080b0b7836 */ /* 0x000fe20000000000 */
[----:B0-----:R1:W-:Y:S04]  /*03a0*/  STG.E.64 desc[UR4][R8.64], RZ ;  /* 0x000000ff08007986 */ /* 0x0013e8000c101b04 */
[----:B------:R1:W-:Y:S04]  /*03b0*/  STG.E.64 desc[UR4][R8.64+0x8], RZ ;  /* 0x000008ff08007986 */ /* 0x0003e8000c101b04 */
[----:B------:R1:W-:Y:S04]  /*03c0*/  STG.E.64 desc[UR4][R8.64+0x10], RZ ;  /* 0x000010ff08007986 */ /* 0x0003e8000c101b04 */
[----:B------:R1:W-:Y:S04]  /*03d0*/  STG.E.64 desc[UR4][R8.64+0x18], RZ ;  /* 0x000018ff08007986 */ /* 0x0003e8000c101b04 */
[----:B------:R1:W-:Y:S04]  /*03e0*/  STG.E.64 desc[UR4][R8.64+0x20], RZ ;  /* 0x000020ff08007986 */ /* 0x0003e8000c101b04 */
[----:B------:R1:W-:Y:S04]  /*03f0*/  STG.E.64 desc[UR4][R8.64+0x28], RZ ;  /* 0x000028ff08007986 */ /* 0x0003e8000c101b04 */
[----:B------:R1:W-:Y:S04]  /*0400*/  STG.E.64 desc[UR4][R8.64+0x30], RZ ;  /* 0x000030ff08007986 */ /* 0x0003e8000c101b04 */
[----:B------:R1:W-:Y:S02]  /*0410*/  STG.E.64 desc[UR4][R8.64+0x38], RZ ;  /* 0x000038ff08007986 */ /* 0x0003e4000c101b04 */
.L_x_155:
[----:B------:R-:W-:Y:S05]  /*0420*/  @!P1 BRA `(.L_x_154) ;  /* 0x0000000000509947 */ /* 0x000fea0003800000 */
[----:B------:R-:W-:Y:S02]  /*0430*/  ISETP.GE.U32.AND P0, PT, R10, 0x4, PT ;  /* 0x000000040a00780c */ /* 0x000fe40003f06070 */
[----:B------:R-:W-:-:S04]  /*0440*/  LOP3.LUT R0, R13, 0x3, RZ, 0xc0, !PT ;  /* 0x000000030d007812 */ /* 0x000fc800078ec0ff */
[----:B------:R-:W-:-:S07]  /*0450*/  ISETP.NE.AND P1, PT, R0, RZ, PT ;  /* 0x000000ff0000720c */ /* 0x000fce0003f25270 */
[C---:B------:R-:W-:Y:S01]  /*0460*/  @P0 IMAD.WIDE.U32 R6, R11.reuse, 0x8, R6 ;  /* 0x000000080b060825 */ /* 0x040fe200078e0006 */
[----:B------:R-:W-:-:S04]  /*0470*/  @P0 IADD3 R11, PT, PT, R11, 0x4, RZ ;  /* 0x000000040b0b0810 */ /* 0x000fc80007ffe0ff */
[----:B0-----:R2:W-:Y:S04]  /*0480*/  @P0 STG.E.64 desc[UR4][R6.64], RZ ;  /* 0x000000ff06000986 */ /* 0x0015e8000c101b04 */
[----:B------:R2:W-:Y:S04]  /*0490*/  @P0 STG.E.64 desc[UR4][R6.64+0x8], RZ ;  /* 0x000008ff06000986 */ /* 0x0005e8000c101b04 */
[----:B------:R2:W-:Y:S04]  /*04a0*/  @P0 STG.E.64 desc[UR4][R6.64+0x10], RZ ;  /* 0x000010ff06000986 */ /* 0x0005e8000c101b04 */
[----:B------:R2:W-:Y:S01]  /*04b0*/  @P0 STG.E.64 desc[UR4][R6.64+0x18], RZ ;  /* 0x000018ff06000986 */ /* 0x0005e2000c101b04 */
[----:B------:R-:W-:Y:S05]  /*04c0*/  @!P1 BRA `(.L_x_154) ;  /* 0x0000000000289947 */ /* 0x000fea0003800000 */
[----:B------:R-:W-:-:S04]  /*04d0*/  IMAD.WIDE.U32 R4, R11, 0x8, R4 ;  /* 0x000000080b047825 */ /* 0x000fc800078e0004 */
[----:B------:R-:W-:Y:S01]  /*04e0*/  IMAD.MOV R0, RZ, RZ, -R0 ;  /* 0x000000ffff007224 */ /* 0x000fe200078e0a00 */
[----:B------:R-:W-:-:S04]  /*04f0*/  IADD3 R4, P0, PT, R4, UR6, RZ ;  /* 0x0000000604047c10 */ /* 0x000fc8000ff1e0ff */
[----:B------:R-:W-:-:S09]  /*0500*/  IADD3.X R5, PT, PT, R5, UR7, RZ, P0, !PT ;  /* 0x0000000705057c10 */ /* 0x000fd200087fe4ff */
.L_x_156:
[----:B------:R-:W-:Y:S01]  /*0510*/  VIADD R0, R0, 0x1 ;  /* 0x0000000100007836 */ /* 0x000fe20000000000 */
[----:B------:R0:W-:Y:S04]  /*0520*/  STG.E.64 desc[UR4][R4.64], RZ ;  /* 0x000000ff04007986 */ /* 0x0001e8000c101b04 */
[----:B------:R-:W-:Y:S02]  /*0530*/  ISETP.NE.AND P0, PT, R0, RZ, PT ;  /* 0x000000ff0000720c */ /* 0x000fe40003f05270 */
[----:B0-----:R-:W-:-:S04]  /*0540*/  IADD3 R4, P1, PT, R4, 0x8, RZ ;  /* 0x0000000804047810 */ /* 0x001fc80007f3e0ff */
[----:B------:R-:W-:-:S07]  /*0550*/  IADD3.X R5, PT, PT, RZ, R5, RZ, P1, !PT ;  /* 0x00000005ff057210 */ /* 0x000fce0000ffe4ff */
[----:B------:R-:W-:Y:S05]  /*0560*/  @P0 BRA `(.L_x_156) ;  /* 0xfffffffc00e80947 */ /* 0x000fea000383ffff */
.L_x_154:
[----:B------:R-:W3:Y:S01]  /*0570*/  LDC.64 R22, c[0x0][0x3d8] ;  /* 0x0000f600ff167b82 */ /* 0x000ee20000000a00 */
[----:B------:R-:W-:Y:S01]  /*0580*/  IMAD.SHL.U32 R3, R3, 0x4, RZ ;  /* 0x0000000403037824 */ /* 0x000fe200078e00ff */
[----:B------:R-:W4:Y:S01]  /*0590*/  LDCU UR11, c[0x0][0x384] ;  /* 0x00007080ff0b77ac */ /* 0x000f220008000800 */
[----:B------:R-:W0:Y:S01]  /*05a0*/  LDCU UR10, c[0x0][0x388] ;  /* 0x00007100ff0a77ac */ /* 0x000e220008000800 */
[----:B------:R-:W0:Y:S01]  /*05b0*/  LDCU.64 UR6, c[0x0][0x390] ;  /* 0x00007200ff0677ac */ /* 0x000e220008000a00 */
[----:B------:R-:W0:Y:S01]  /*05c0*/  LDCU.64 UR18, c[0x0][0x3e0] ;  /* 0x00007c00ff1277ac */ /* 0x000e220008000a00 */
[----:B------:R-:W0:Y:S01]  /*05d0*/  LDCU.64 UR8, c[0x0][0x3a0] ;  /* 0x00007400ff0877ac */ /* 0x000e220008000a00 */
[----:B------:R-:W0:Y:S01]  /*05e0*/  LDCU.64 UR12, c[0x0][0x3b0] ;  /* 0x00007600ff0c77ac */ /* 0x000e220008000a00 */
[----:B---3--:R-:W-:-:S04]  /*05f0*/  IMAD.WIDE R22, R3, 0x8, R22 ;  /* 0x0000000803167825 */ /* 0x008fc800078e0216 */
[----:B0---4-:R-:W-:-:S07]  /*0600*/  IMAD.MOV R3, RZ, RZ, -R13 ;  /* 0x000000ffff037224 */ /* 0x011fce00078e0a0d */
.L_x_190:
[----:B---3--:R-:W-:Y:S01]  /*0610*/  MOV R4, UR6 ;  /* 0x0000000600047c02 */ /* 0x008fe20008000f00 */
[----:B------:R-:W-:Y:S01]  /*0620*/  IMAD.U32 R5, RZ, RZ, UR7 ;  /* 0x00000007ff057e24 */ /* 0x000fe2000f8e00ff */
[----:B0-2---:R-:W0:Y:S04]  /*0630*/  LDC.64 R6, c[0x0][0x398] ;  /* 0x0000e600ff067b82 */ /* 0x005e280000000a00 */
[----:B------:R-:W0:Y:S04]  /*0640*/  LDG.E R4, desc[UR4][R4.64] ;  /* 0x0000000404047981 */ /* 0x000e28000c1e1900 */
[----:B------:R-:W2:Y:S01]  /*0650*/  LDC.64 R26, c[0x0][0x3b8] ;  /* 0x0000ee00ff1a7b82 */ /* 0x000ea20000000a00 */
[----:B0-----:R-:W-:-:S05]  /*0660*/  IMAD.WIDE R6, R4, 0x4, R6 ;  /* 0x0000000404067825 */ /* 0x001fca00078e0206 */
[----:B------:R-:W3:Y:S02]  /*0670*/  LDG.E R13, desc[UR4][R6.64] ;  /* 0x00000004060d7981 */ /* 0x000ee4000c1e1900 */
[----:B---3--:R-:W-:Y:S02]  /*0680*/  SHF.R.S32.HI R0, RZ, 0x1f, R13 ;  /* 0x0000001fff007819 */ /* 0x008fe4000001140d */
[----:B-1----:R-:W-:-:S04]  /*0690*/  IADD3 R8, P0, PT, R13, UR8, RZ ;  /* 0x000000080d087c10 */ /* 0x002fc8000ff1e0ff */
[----:B------:R-:W-:-:S05]  /*06a0*/  IADD3.X R9, PT, PT, R0, UR9, RZ, P0, !PT ;  /* 0x0000000900097c10 */ /* 0x000fca00087fe4ff */
[----:B------:R-:W3:Y:S01]  /*06b0*/  LDG.E.U8 R8, desc[UR4][R8.64] ;  /* 0x0000000408087981 */ /* 0x000ee2000c1e1100 */
[----:B------:R-:W-:Y:S01]  /*06c0*/  IMAD.SHL.U32 R11, R4, 0x10, RZ ;  /* 0x00000010040b7824 */ /* 0x000fe200078e00ff */
[----:B------:R-:W-:Y:S03]  /*06d0*/  BSSY.RECONVERGENT B0, `(.L_x_157) ;  /* 0x0000372000007945 */ /* 0x000fe60003800200 */
[----:B--2---:R-:W-:Y:S01]  /*06e0*/  IMAD.WIDE R26, R11, 0x8, R26 ;  /* 0x000000080b1a7825 */ /* 0x004fe200078e021a */
[----:B---3--:R-:W-:-:S13]  /*06f0*/  ISETP.NE.AND P0, PT, R8, RZ, PT ;  /* 0x000000ff0800720c */ /* 0x008fda0003f05270 */
[----:B------:R-:W-:Y:S05]  /*0700*/  @!P0 BRA `(.L_x_158) ;  /* 0x00000000005c8947 */ /* 0x000fea0003800000 */
[----:B------:R-:W0:Y:S02]  /*0710*/  LDC.64 R6, c[0x0][0x3a8] ;  /* 0x0000ea00ff067b82 */ /* 0x000e240000000a00 */
[----:B0-----:R-:W-:-:S06]  /*0720*/  IMAD.WIDE R6, R13, 0x4, R6 ;  /* 0x000000040d067825 */ /* 0x001fcc00078e0206 */
[----:B------:R-:W2:Y:S02]  /*0730*/  LDG.E R7, desc[UR4][R6.64] ;  /* 0x0000000406077981 */ /* 0x000ea4000c1e1900 */
[----:B--2---:R-:W-:-:S05]  /*0740*/  IMAD R0, R2, UR10, R7 ;  /* 0x0000000a02007c24 */ /* 0x004fca000f8e0207 */
[----:B------:R-:W-:-:S04]  /*0750*/  IADD3 R8, P0, PT, R0, UR12, RZ ;  /* 0x0000000c00087c10 */ /* 0x000fc8000ff1e0ff */
[----:B------:R-:W-:-:S06]  /*0760*/  LEA.HI.X.SX32 R9, R0, UR13, 0x1, P0 ;  /* 0x0000000d00097c11 */ /* 0x000fcc00080f0eff */
[----:B------:R-:W2:Y:S01]  /*0770*/  LDG.E.U8 R9, desc[UR4][R8.64] ;  /* 0x0000000408097981 */ /* 0x000ea2000c1e1100 */
        /* <DEDUP_REMOVED lines=8> */
[----:B--2---:R-:W-:-:S13]  /*0800*/  ISETP.GT.U32.AND P0, PT, R9, 0x3, PT ;  /* 0x000000030900780c */ /* 0x004fda0003f04070 */
[----:B------:R-:W-:Y:S05]  /*0810*/  @P0 BRA `(.L_x_159) ;  /* 0x0000003400740947 */ /* 0x000fea0003800000 */
[----:B------:R-:W-:-:S05]  /*0820*/  IMAD.WIDE.U32 R26, R9, 0x8, R26 ;  /* 0x00000008091a7825 */ /* 0x000fca00078e001a */
[----:B------:R0:W5:Y:S04]  /*0830*/  LDG.E.64 R14, desc[UR4][R26.64] ;  /* 0x000000041a0e7981 */ /* 0x000168000c1e1b00 */
[----:B------:R0:W5:Y:S04]  /*0840*/  LDG.E.64 R16, desc[UR4][R26.64+0x20] ;  /* 0x000020041a107981 */ /* 0x000168000c1e1b00 */
[----:B------:R0:W5:Y:S04]  /*0850*/  LDG.E.64 R18, desc[UR4][R26.64+0x40] ;  /* 0x000040041a127981 */ /* 0x000168000c1e1b00 */
[----:B------:R0:W5:Y:S01]  /*0860*/  LDG.E.64 R20, desc[UR4][R26.64+0x60] ;  /* 0x000060041a147981 */ /* 0x000162000c1e1b00 */
[----:B------:R-:W-:Y:S05]  /*0870*/  BRA `(.L_x_159) ;  /* 0x00000034005c7947 */ /* 0x000fea0003800000 */
.L_x_158:
[----:B------:R-:W0:Y:S02]  /*0880*/  LDC.64 R6, c[0x0][0x3c0] ;  /* 0x0000f000ff067b82 */ /* 0x000e240000000a00 */
[----:B0-----:R-:W-:-:S05]  /*0890*/  IMAD.WIDE R6, R13, 0x4, R6 ;  /* 0x000000040d067825 */ /* 0x001fca00078e0206 */
[----:B------:R-:W2:Y:S02]  /*08a0*/  LDG.E R5, desc[UR4][R6.64] ;  /* 0x0000000406057981 */ /* 0x000ea4000c1e1900 */
[----:B--2---:R-:W-:-:S13]  /*08b0*/  ISETP.GE.AND P0, PT, R5, 0x1, PT ;  /* 0x000000010500780c */ /* 0x004fda0003f06270 */
[----:B------:R-:W-:Y:S05]  /*08c0*/  @!P0 BRA `(.L_x_160) ;  /* 0x0000003000c88947 */ /* 0x000fea0003800000 */
[----:B------:R-:W0:Y:S01]  /*08d0*/  LDC.64 R6, c[0x0][0x3c8] ;  /* 0x0000f200ff067b82 */ /* 0x000e220000000a00 */
[----:B------:R-:W2:Y:S01]  /*08e0*/  LDG.E.64 R14, desc[UR4][R26.64] ;  /* 0x000000041a0e7981 */ /* 0x000ea2000c1e1b00 */
[----:B0-----:R-:W-:-:S04]  /*08f0*/  LEA R6, P0, R13, R6, 0x2 ;  /* 0x000000060d067211 */ /* 0x001fc800078010ff */
[----:B------:R-:W-:Y:S02]  /*0900*/  LEA.HI.X R7, R13, R7, R0, 0x2, P0 ;  /* 0x000000070d077211 */ /* 0x000fe400000f1400 */
[----:B------:R-:W0:Y:S04]  /*0910*/  LDC.64 R12, c[0x0][0x3d0] ;  /* 0x0000f400ff0c7b82 */ /* 0x000e280000000a00 */
[----:B------:R-:W0:Y:S02]  /*0920*/  LDG.E R7, desc[UR4][R6.64] ;  /* 0x0000000406077981 */ /* 0x000e24000c1e1900 */
[----:B0-----:R-:W-:-:S05]  /*0930*/  IMAD.WIDE R12, R7, 0x4, R12 ;  /* 0x00000004070c7825 */ /* 0x001fca00078e020c */
[----:B------:R-:W3:Y:S02]  /*0940*/  LDG.E R0, desc[UR4][R12.64] ;  /* 0x000000040c007981 */ /* 0x000ee4000c1e1900 */
[----:B---3--:R-:W-:-:S04]  /*0950*/  IMAD.SHL.U32 R21, R0, 0x4, RZ ;  /* 0x0000000400157824 */ /* 0x008fc800078e00ff */
[----:B------:R-:W-:-:S05]  /*0960*/  IMAD.WIDE R20, R21, 0x8, R22 ;  /* 0x0000000815147825 */ /* 0x000fca00078e0216 */
[----:B------:R-:W2:Y:S01]  /*0970*/  LDG.E.64 R10, desc[UR4][R20.64] ;  /* 0x00000004140a7981 */ /* 0x000ea2000c1e1b00 */
[----:B------:R-:W-:-:S04]  /*0980*/  IADD3 R0, PT, PT, R5, -0x1, RZ ;  /* 0xffffffff05007810 */ /* 0x000fc80007ffe0ff */
[C---:B------:R-:W-:Y:S02]  /*0990*/  ISETP.NE.AND P0, PT, R0.reuse, RZ, PT ;  /* 0x000000ff0000720c */ /* 0x040fe40003f05270 */
[----:B------:R-:W-:-:S05]  /*09a0*/  VIMNMX.U32 R0, PT, PT, R0, 0x7, PT ;  /* 0x0000000700007848 */ /* 0x000fca0003fe0000 */
[----:B------:R-:W-:Y:S01]  /*09b0*/  VIADD R0, R0, 0x1 ;  /* 0x0000000100007836 */ /* 0x000fe20000000000 */
[----:B--2---:R-:W-:-:S05]  /*09c0*/  DMUL R14, R14, R10 ;  /* 0x0000000a0e0e7228 */ /* 0x004fca0000000000 */
[----:B------:R-:W-:Y:S06]  /*09d0*/  @!P0 BRA `(.L_x_161) ;  /* 0x0000000000b88947 */ /* 0x000fec0003800000 */
[----:B------:R-:W2:Y:S01]  /*09e0*/  LDG.E R5, desc[UR4][R12.64+0x4] ;  /* 0x000004040c057981 */ /* 0x000ea2000c1e1900 */
[----:B------:R-:W-:Y:S01]  /*09f0*/  ISETP.NE.AND P1, PT, R0, 0x2, PT ;  /* 0x000000020000780c */ /* 0x000fe20003f25270 */
[----:B--2---:R-:W-:-:S04]  /*0a00*/  IMAD.SHL.U32 R5, R5, 0x4, RZ ;  /* 0x0000000405057824 */ /* 0x004fc800078e00ff */
[----:B------:R-:W-:-:S06]  /*0a10*/  IMAD.WIDE R6, R5, 0x8, R22 ;  /* 0x0000000805067825 */ /* 0x000fcc00078e0216 */
[----:B------:R-:W2:Y:S02]  /*0a20*/  LDG.E.64 R6, desc[UR4][R6.64] ;  /* 0x0000000406067981 */ /* 0x000ea4000c1e1b00 */
[----:B--2---:R-:W-:Y:S01]  /*0a30*/  DMUL R14, R14, R6 ;  /* 0x000000060e0e7228 */ /* 0x004fe20000000000 */
[----:B------:R-:W-:Y:S10]  /*0a40*/  @!P1 BRA `(.L_x_161) ;  /* 0x00000000009c9947 */ /* 0x000ff40003800000 */
[----:B------:R-:W2:Y:S01]  /*0a50*/  LDG.E R5, desc[UR4][R12.64+0x8] ;  /* 0x000008040c057981 */ /* 0x000ea2000c1e1900 */
[----:B------:R-:W-:Y:S02]  /*0a60*/  ISETP.NE.AND P1, PT, R0, 0x3, PT ;  /* 0x000000030000780c */ /* 0x000fe40003f25270 */
[----:B--2---:R-:W-:-:S05]  /*0a70*/  SHF.L.U32 R5, R5, 0x2, RZ ;  /* 0x0000000205057819 */ /* 0x004fca00000006ff */
[----:B------:R-:W-:-:S06]  /*0a80*/  IMAD.WIDE R6, R5, 0x8, R22 ;  /* 0x0000000805067825 */ /* 0x000fcc00078e0216 */
[----:B------:R-:W2:Y:S02]  /*0a90*/  LDG.E.64 R6, desc[UR4][R6.64] ;  /* 0x0000000406067981 */ /* 0x000ea4000c1e1b00 */
[----:B--2---:R-:W-:Y:S01]  /*0aa0*/  DMUL R14, R14, R6 ;  /* 0x000000060e0e7228 */ /* 0x004fe20000000000 */
[----:B------:R-:W-:Y:S10]  /*0ab0*/  @!P1 BRA `(.L_x_161) ;  /* 0x0000000000809947 */ /* 0x000ff40003800000 */
        /* <DEDUP_REMOVED lines=21> */
[----:B------:R-:W-:Y:S01]  /*0c10*/  ISETP.NE.AND P1, PT, R0, 0x7, PT ;  /* 0x000000070000780c */ /* 0x000fe20003f25270 */
[----:B------:R-:W2:-:S12]  /*0c20*/  LDG.E R5, desc[UR4][R12.64+0x18] ;  /* 0x000018040c057981 */ /* 0x000e98000c1e1900 */
[----:B------:R-:W3:Y:S01]  /*0c30*/  @P1 LDG.E R8, desc[UR4][R12.64+0x1c] ;  /* 0x00001c040c081981 */ /* 0x000ee2000c1e1900 */
[----:B--2---:R-:W-:-:S04]  /*0c40*/  IMAD.SHL.U32 R5, R5, 0x4, RZ ;  /* 0x0000000405057824 */ /* 0x004fc800078e00ff */
[----:B------:R-:W-:-:S06]  /*0c50*/  IMAD.WIDE R6, R5, 0x8, R22 ;  /* 0x0000000805067825 */ /* 0x000fcc00078e0216 */
[----:B------:R-:W2:Y:S01]  /*0c60*/  LDG.E.64 R6, desc[UR4][R6.64] ;  /* 0x0000000406067981 */ /* 0x000ea2000c1e1b00 */
[----:B---3--:R-:W-:-:S04]  /*0c70*/  @P1 IMAD.SHL.U32 R9, R8, 0x4, RZ ;  /* 0x0000000408091824 */ /* 0x008fc800078e00ff */
[----:B------:R-:W-:-:S06]  /*0c80*/  @P1 IMAD.WIDE R8, R9, 0x8, R22 ;  /* 0x0000000809081825 */ /* 0x000fcc00078e0216 */
[----:B------:R-:W3:Y:S01]  /*0c90*/  @P1 LDG.E.64 R8, desc[UR4][R8.64] ;  /* 0x0000000408081981 */ /* 0x000ee2000c1e1b00 */
[----:B--2---:R-:W-:-:S08]  /*0ca0*/  DMUL R14, R14, R6 ;  /* 0x000000060e0e7228 */ /* 0x004fd00000000000 */
[----:B---3--:R-:W-:-:S11]  /*0cb0*/  @P1 DMUL R14, R14, R8 ;  /* 0x000000080e0e1228 */ /* 0x008fd60000000000 */
.L_x_161:
[----:B------:R-:W2:Y:S04]  /*0cc0*/  LDG.E.64 R16, desc[UR4][R26.64+0x8] ;  /* 0x000008041a107981 */ /* 0x000ea8000c1e1b00 */
        /* <DEDUP_REMOVED lines=44> */
[----:B---3--:R-:W-:-:S05]  /*0f90*/  @P1 SHF.L.U32 R19, R18, 0x2, RZ ;  /* 0x0000000212131819 */ /* 0x008fca00000006ff */
[----:B------:R-:W-:-:S06]  /*0fa0*/  @P1 IMAD.WIDE R18, R19, 0x8, R22 ;  /* 0x0000000813121825 */ /* 0x000fcc00078e0216 */
[----:B------:R-:W3:Y:S01]  /*0fb0*/  @P1 LDG.E.64 R18, desc[UR4][R18.64+0x8] ;  /* 0x0000080412121981 */ /* 0x000ee2000c1e1b00 */
[----:B--2---:R-:W-:-:S08]  /*0fc0*/  DMUL R16, R16, R6 ;  /* 0x0000000610107228 */ /* 0x004fd00000000000 */
[----:B---3--:R-:W-:-:S11]  /*0fd0*/  @P1 DMUL R16, R16, R18 ;  /* 0x0000001210101228 */ /* 0x008fd60000000000 */
.L_x_162:
[----:B------:R-:W2:Y:S04]  /*0fe0*/  LDG.E.64 R18, desc[UR4][R26.64+0x10] ;  /* 0x000010041a127981 */ /* 0x000ea8000c1e1b00 */
[----:B------:R-:W2:Y:S01]  /*0ff0*/  LDG.E.64 R6, desc[UR4][R20.64+0x10] ;  /* 0x0000100414067981 */ /* 0x000ea2000c1e1b00 */
[----:B------:R-:W-:-:S08]  /*1000*/  DADD R14, RZ, R14 ;  /* 0x00000000ff0e7229 */ /* 0x000fd0000000000e */
[----:B------:R-:W-:Y:S02]  /*1010*/  DADD R16, R14, R16 ;  /* 0x000000000e107229 */ /* 0x000fe40000000010 */
        /* <DEDUP_REMOVED lines=40> */
[----:B--2---:R-:W-:-:S05]  /*12a0*/  SHF.L.U32 R5, R5, 0x2, RZ ;  /* 0x0000000205057819 */ /* 0x004fca00000006ff */
[----:B------:R-:W-:-:S06]  /*12b0*/  IMAD.WIDE R18, R5, 0x8, R22 ;  /* 0x0000000805127825 */ /* 0x000fcc00078e0216 */
[----:B------:R-:W2:Y:S01]  /*12c0*/  LDG.E.64 R18, desc[UR4][R18.64+0x10] ;  /* 0x0000100412127981 */ /* 0x000ea2000c1e1b00 */
[----:B---3--:R-:W-:-:S04]  /*12d0*/  @P1 IMAD.SHL.U32 R25, R24, 0x4, RZ ;  /* 0x0000000418191824 */ /* 0x008fc800078e00ff */
[----:B------:R-:W-:-:S06]  /*12e0*/  @P1 IMAD.WIDE R24, R25, 0x8, R22 ;  /* 0x0000000819181825 */ /* 0x000fcc00078e0216 */
[----:B------:R-:W3:Y:S01]  /*12f0*/  @P1 LDG.E.64 R24, desc[UR4][R24.64+0x10] ;  /* 0x0000100418181981 */ /* 0x000ee2000c1e1b00 */
[----:B--2---:R-:W-:-:S08]  /*1300*/  DMUL R14, R14, R18 ;  /* 0x000000120e0e7228 */ /* 0x004fd00000000000 */
[----:B---3--:R-:W-:-:S11]  /*1310*/  @P1 DMUL R14, R14, R24 ;  /* 0x000000180e0e1228 */ /* 0x008fd60000000000 */
.L_x_163:
[----:B------:R-:W2:Y:S04]  /*1320*/  LDG.E.64 R20, desc[UR4][R20.64+0x18] ;  /* 0x0000180414147981 */ /* 0x000ea8000c1e1b00 */
[----:B------:R-:W2:Y:S01]  /*1330*/  LDG.E.64 R18, desc[UR4][R26.64+0x18] ;  /* 0x000018041a127981 */ /* 0x000ea2000c1e1b00 */
        /* <DEDUP_REMOVED lines=49> */
.L_x_164:
[----:B------:R-:W2:Y:S01]  /*1650*/  LDG.E.64 R18, desc[UR4][R26.64+0x20] ;  /* 0x000020041a127981 */ /* 0x000ea2000c1e1b00 */
[----:B------:R-:W-:Y:S02]  /*1660*/  DADD R14, R14, R16 ;  /* 0x000000000e0e7229 */ /* 0x000fe40000000010 */
        /* <DEDUP_REMOVED lines=48> */
.L_x_165:
        /* <DEDUP_REMOVED lines=49> */
.L_x_166:
        /* <DEDUP_REMOVED lines=51> */
.L_x_167:
        /* <DEDUP_REMOVED lines=50> */
.L_x_168:
        /* <DEDUP_REMOVED lines=50> */
.L_x_169:
        /* <DEDUP_REMOVED lines=49> */
.L_x_170:
[----:B------:R-:W2:Y:S01]  /*2900*/  LDG.E.64 R28, desc[UR4][R26.64+0x50] ;  /* 0x000050041a1c7981 */ /* 0x000ea2000c1e1b00 */
[----:B------:R-:W-:-:S08]  /*2910*/  DADD R18, RZ, R18 ;  /* 0x00000000ff127229 */ /* 0x000fd00000000012 */
        /* <DEDUP_REMOVED lines=49> */
.L_x_171:
        /* <DEDUP_REMOVED lines=50> */
.L_x_172:
        /* <DEDUP_REMOVED lines=50> */
.L_x_173:
        /* <DEDUP_REMOVED lines=49> */
.L_x_174:
        /* <DEDUP_REMOVED lines=51> */
.L_x_175:
        /* <DEDUP_REMOVED lines=39> */
[----:B------:R-:W-:Y:S02]  /*3b20*/  ISETP.NE.AND P0, PT, R0, 0x7, PT ;  /* 0x000000070000780c */ /* 0x000fe40003f05270 */
[----:B------:R-:W2:Y:S11]  /*3b30*/  LDG.E R0, desc[UR4][R12.64+0x18] ;  /* 0x000018040c007981 */ /* 0x000eb6000c1e1900 */
        /* <DEDUP_REMOVED lines=9> */
.L_x_176:
[----:B------:R-:W-:Y:S01]  /*3bd0*/  DADD R20, R8, R20 ;  /* 0x0000000008147229 */ /* 0x000fe20000000014 */
[----:B------:R-:W-:Y:S10]  /*3be0*/  BRA `(.L_x_159) ;  /* 0x0000000000807947 */ /* 0x000ff40003800000 */
.L_x_160:
        /* <DEDUP_REMOVED lines=13> */
[----:B------:R-:W5:Y:S01]  /*3cc0*/  LDG.E.64 R34, desc[UR4][R26.64+0x18] ;  /* 0x000018041a227981 */ /* 0x000f62000c1e1b00 */
[----:B--2---:R-:W-:-:S02]  /*3cd0*/  DADD R28, RZ, R28 ;  /* 0x00000000ff1c7229 */ /* 0x004fc4000000001c */
[----:B---3--:R-:W-:-:S06]  /*3ce0*/  DADD R30, RZ, R30 ;  /* 0x00000000ff1e7229 */ /* 0x008fcc000000001e */
[----:B----4-:R-:W-:Y:S02]  /*3cf0*/  DADD R36, R36, R28 ;  /* 0x0000000024247229 */ /* 0x010fe4000000001c */
[----:B------:R-:W2:Y:S01]  /*3d00*/  LDG.E.64 R28, desc[UR4][R26.64+0x58] ;  /* 0x000058041a1c7981 */ /* 0x000ea2000c1e1b00 */
[----:B-----5:R-:W-:-:S03]  /*3d10*/  DADD R24, R24, R30 ;  /* 0x0000000018187229 */ /* 0x020fc6000000001e */
[----:B------:R-:W3:Y:S01]  /*3d20*/  LDG.E.64 R30, desc[UR4][R26.64+0x78] ;  /* 0x000078041a1e7981 */ /* 0x000ee2000c1e1b00 */
[----:B------:R-:W-:Y:S02]  /*3d30*/  DADD R10, RZ, R10 ;  /* 0x00000000ff0a7229 */ /* 0x000fe4000000000a */
[----:B------:R-:W-:-:S06]  /*3d40*/  DADD R6, RZ, R6 ;  /* 0x00000000ff067229 */ /* 0x000fcc0000000006 */
[----:B------:R-:W-:Y:S02]  /*3d50*/  DADD R10, R12, R10 ;  /* 0x000000000c0a7229 */ /* 0x000fe4000000000a */
[----:B------:R-:W-:Y:S02]  /*3d60*/  DADD R6, R14, R6 ;  /* 0x000000000e067229 */ /* 0x000fe40000000006 */
[----:B------:R-:W-:Y:S02]  /*3d70*/  DADD R20, R20, R24 ;  /* 0x0000000014147229 */ /* 0x000fe40000000018 */
[----:B------:R-:W-:Y:S02]  /*3d80*/  DADD R8, R8, R36 ;  /* 0x0000000008087229 */ /* 0x000fe40000000024 */
[----:B------:R-:W-:Y:S02]  /*3d90*/  DADD R18, R18, R10 ;  /* 0x0000000012127229 */ /* 0x000fe4000000000a */
[----:B------:R-:W-:-:S02]  /*3da0*/  DADD R6, R16, R6 ;  /* 0x0000000010067229 */ /* 0x000fc40000000006 */
[----:B------:R-:W-:Y:S02]  /*3db0*/  DADD R16, R32, R20 ;  /* 0x0000000020107229 */ /* 0x000fe40000000014 */
[----:B------:R-:W-:Y:S02]  /*3dc0*/  DADD R14, R34, R8 ;  /* 0x00000000220e7229 */ /* 0x000fe40000000008 */
[----:B--2---:R-:W-:Y:S02]  /*3dd0*/  DADD R18, R28, R18 ;  /* 0x000000001c127229 */ /* 0x004fe40000000012 */
[----:B---3--:R-:W-:-:S11]  /*3de0*/  DADD R20, R30, R6 ;  /* 0x000000001e147229 */ /* 0x008fd60000000006 */
.L_x_159:
[----:B------:R-:W-:Y:S05]  /*3df0*/  BSYNC.RECONVERGENT B0 ;  /* 0x0000000000007941 */ /* 0x000fea0003800200 */
.L_x_157:
[----:B-----5:R-:W-:Y:S01]  /*3e00*/  DSETP.MAX.AND P0, P1, R16, R14, PT ;  /* 0x0000000e1000722a */ /* 0x020fe2000390f000 */
[----:B------:R-:W-:Y:S01]  /*3e10*/  IMAD.MOV.U32 R0, RZ, RZ, R16 ;  /* 0x000000ffff007224 */ /* 0x000fe200078e0010 */
[----:B------:R-:W-:Y:S01]  /*3e20*/  DSETP.MAX.AND P2, P3, R20, R18, PT ;  /* 0x000000121400722a */ /* 0x000fe20003b4f000 */
[----:B------:R-:W-:Y:S01]  /*3e30*/  IMAD.MOV.U32 R7, RZ, RZ, R14 ;  /* 0x000000ffff077224 */ /* 0x000fe200078e000e */
[----:B------:R-:W-:Y:S01]  /*3e40*/  MOV R5, R17 ;  /* 0x0000001100057202 */ /* 0x000fe20000000f00 */
[----:B------:R-:W-:Y:S01]  /*3e50*/  IMAD.MOV.U32 R9, RZ, RZ, R21 ;  /* 0x000000ffff097224 */ /* 0x000fe200078e0015 */
[----:B------:R-:W-:Y:S01]  /*3e60*/  MOV R8, R20 ;  /* 0x0000001400087202 */ /* 0x000fe20000000f00 */
[----:B------:R-:W-:Y:S01]  /*3e70*/  IMAD.MOV.U32 R10, RZ, RZ, R19 ;  /* 0x000000ffff0a7224 */ /* 0x000fe200078e0013 */
[----:B------:R-:W-:Y:S01]  /*3e80*/  SEL R6, R0, R7, P0 ;  /* 0x0000000700067207 */ /* 0x000fe20000000000 */
[----:B------:R-:W-:Y:S01]  /*3e90*/  BSSY.RECONVERGENT B0, `(.L_x_177) ;  /* 0x00000d0000007945 */ /* 0x000fe20003800200 */
[----:B------:R-:W-:-:S02]  /*3ea0*/  MOV R0, R15 ;  /* 0x0000000f00007202 */ /* 0x000fc40000000f00 */
[----:B------:R-:W-:Y:S02]  /*3eb0*/  FSEL R9, R9, R10, P2 ;  /* 0x0000000a09097208 */ /* 0x000fe40001000000 */
[----:B------:R-:W-:Y:S01]  /*3ec0*/  FSEL R7, R5, R0, P0 ;  /* 0x0000000005077208 */ /* 0x000fe20000000000 */
[----:B------:R-:W-:Y:S01]  /*3ed0*/  IMAD.MOV.U32 R5, RZ, RZ, R18 ;  /* 0x000000ffff057224 */ /* 0x000fe200078e0012 */
[----:B------:R-:W-:Y:S02]  /*3ee0*/  @P1 LOP3.LUT R7, R0, 0x80000, RZ, 0xfc, !PT ;  /* 0x0008000000071812 */ /* 0x000fe400078efcff */
[----:B------:R-:W-:Y:S02]  /*3ef0*/  @P3 LOP3.LUT R9, R10, 0x80000, RZ, 0xfc, !PT ;  /* 0x000800000a093812 */ /* 0x000fe400078efcff */
[----:B------:R-:W-:Y:S01]  /*3f00*/  SEL R8, R8, R5, P2 ;  /* 0x0000000508087207 */ /* 0x000fe20001000000 */
[----:B------:R-:W-:Y:S01]  /*3f10*/  IMAD.MOV.U32 R0, RZ, RZ, R7 ;  /* 0x000000ffff007224 */ /* 0x000fe200078e0007 */
[----:B------:R-:W-:-:S04]  /*3f20*/  MOV R5, R9 ;  /* 0x0000000900057202 */ /* 0x000fc80000000f00 */
        /* <DEDUP_REMOVED lines=14> */
[----:B------:R-:W-:-:S03]  /*4010*/  @!P0 MOV R8, R6 ;  /* 0x0000000600088202 */ /* 0x000fc60000000f00 */
[----:B------:R-:W-:-:S05]  /*4020*/  VIADD R0, R5, 0xffffffff ;  /* 0xffffffff05007836 */ /* 0x000fca0000000000 */
[----:B------:R-:W-:Y:S02]  /*4030*/  ISETP.GT.U32.AND P1, PT, R0, 0x7feffffe, PT ;  /* 0x7feffffe0000780c */ /* 0x000fe40003f24070 */
[----:B------:R-:W-:Y:S01]  /*4040*/  MOV R0, 0xfffffc01 ;  /* 0xfffffc0100007802 */ /* 0x000fe20000000f00 */
[----:B------:R-:W-:-:S10]  /*4050*/  @!P0 IMAD.MOV.U32 R0, RZ, RZ, -0x435 ;  /* 0xfffffbcbff008424 */ /* 0x000fd400078e00ff */
[----:B------:R-:W-:Y:S05]  /*4060*/  @P1 BRA `(.L_x_180) ;  /* 0x0000000400041947 */ /* 0x000fea0003800000 */
[----:B------:R-:W-:Y:S01]  /*4070*/  LOP3.LUT R6, R5, 0xfffff, RZ, 0xc0, !PT ;  /* 0x000fffff05067812 */ /* 0x000fe200078ec0ff */
[----:B------:R-:W-:Y:S01]  /*4080*/  IMAD.MOV.U32 R28, RZ, RZ, -0x748574fc ;  /* 0x8b7a8b04ff1c7424 */ /* 0x000fe200078e00ff */
[----:B------:R-:W-:Y:S01]  /*4090*/  MOV R29, 0x3ed0ee25 ;  /* 0x3ed0ee25001d7802 */ /* 0x000fe20000000f00 */
[----:B------:R-:W-:Y:S01]  /*40a0*/  UMOV UR14, 0x3ae80f1e ;  /* 0x3ae80f1e000e7882 */ /* 0x000fe20000000000 */
[----:B------:R-:W-:Y:S01]  /*40b0*/  LOP3.LUT R7, R6, 0x3ff00000, RZ, 0xfc, !PT ;  /* 0x3ff0000006077812 */ /* 0x000fe200078efcff */
[----:B------:R-:W-:Y:S01]  /*40c0*/  IMAD.MOV.U32 R6, RZ, RZ, R8 ;  /* 0x000000ffff067224 */ /* 0x000fe200078e0008 */
[----:B------:R-:W-:Y:S01]  /*40d0*/  UMOV UR15, 0x3eb1380b ;  /* 0x3eb1380b000f7882 */ /* 0x000fe20000000000 */
[----:B------:R-:W-:Y:S01]  /*40e0*/  IMAD.MOV.U32 R8, RZ, RZ, RZ ;  /* 0x000000ffff087224 */ /* 0x000fe200078e00ff */
[----:B------:R-:W-:Y:S01]  /*40f0*/  ISETP.GE.U32.AND P0, PT, R7, 0x3ff6a09f, PT ;  /* 0x3ff6a09f0700780c */ /* 0x000fe20003f06070 */
[----:B------:R-:W-:Y:S01]  /*4100*/  IMAD.MOV.U32 R33, RZ, RZ, 0x43300000 ;  /* 0x43300000ff217424 */ /* 0x000fe200078e00ff */
[----:B------:R-:W-:Y:S01]  /*4110*/  LEA.HI R0, R5, R0, RZ, 0xc ;  /* 0x0000000005007211 */ /* 0x000fe200078f60ff */
[----:B------:R-:W-:Y:S01]  /*4120*/  UMOV UR16, 0x80000000 ;  /* 0x8000000000107882 */ /* 0x000fe20000000000 */
[----:B------:R-:W-:-:S09]  /*4130*/  UMOV UR17, 0x43300000 ;  /* 0x4330000000117882 */ /* 0x000fd20000000000 */
[----:B------:R-:W-:Y:S02]  /*4140*/  @P0 VIADD R9, R7, 0xfff00000 ;  /* 0xfff0000007090836 */ /* 0x000fe40000000000 */
[----:B------:R-:W-:-:S03]  /*4150*/  @P0 VIADD R0, R0, 0x1 ;  /* 0x0000000100000836 */ /* 0x000fc60000000000 */
[----:B------:R-:W-:Y:S02]  /*4160*/  @P0 MOV R7, R9 ;  /* 0x0000000900070202 */ /* 0x000fe40000000f00 */
[----:B------:R-:W-:-:S04]  /*4170*/  LOP3.LUT R32, R0, 0x80000000, RZ, 0x3c, !PT ;  /* 0x8000000000207812 */ /* 0x000fc800078e3cff */
[C---:B0-----:R-:W-:Y:S02]  /*4180*/  DADD R26, R6.reuse, 1 ;  /* 0x3ff00000061a7429 */ /* 0x041fe40000000000 */
        /* <DEDUP_REMOVED lines=12> */
[----:B------:R-:W-:-:S05]  /*4250*/  DADD R30, R30, R30 ;  /* 0x000000001e1e7229 */ /* 0x000fca000000001e */
        /* <DEDUP_REMOVED lines=11> */
[----:B------:R-:W-:Y:S01]  /*4310*/  UMOV UR15, 0x3f899999 ;  /* 0x3f899999000f7882 */ /* 0x000fe20000000000 */
[----:B------:R-:W-:Y:S01]  /*4320*/  DADD R26, R32, -UR16 ;  /* 0x80000010201a7e29 */ /* 0x000fe20008000000 */
[----:B------:R-:W-:Y:S01]  /*4330*/  UMOV UR16, 0xfefa39ef ;  /* 0xfefa39ef00107882 */ /* 0x000fe20000000000 */
[----:B------:R-:W-:Y:S01]  /*4340*/  UMOV UR17, 0x3fe62e42 ;  /* 0x3fe62e4200117882 */ /* 0x000fe20000000000 */
[----:B------:R-:W-:Y:S02]  /*4350*/  DFMA R32, R6, -R10, R30 ;  /* 0x8000000a0620722b */ /* 0x000fe4000000001e */
[----:B------:R-:W-:Y:S01]  /*4360*/  DFMA R28, R24, R28, UR14 ;  /* 0x0000000e181c7e2b */ /* 0x000fe2000800001c */
[----:B------:R-:W-:Y:S01]  /*4370*/  UMOV UR14, 0x55555554 ;  /* 0x55555554000e7882 */ /* 0x000fe20000000000 */
[----:B------:R-:W-:Y:S01]  /*4380*/  UMOV UR15, 0x3fb55555 ;  /* 0x3fb55555000f7882 */ /* 0x000fe20000000000 */
[----:B------:R-:W-:-:S03]  /*4390*/  DFMA R6, R26, UR16, R10 ;  /* 0x000000101a067c2b */ /* 0x000fc6000800000a */
[----:B------:R-:W-:Y:S02]  /*43a0*/  DMUL R32, R8, R32 ;  /* 0x0000002008207228 */ /* 0x000fe40000000000 */
        /* <DEDUP_REMOVED lines=13> */
.L_x_180:
[----:B------:R-:W-:Y:S01]  /*4480*/  MOV R8, 0x0 ;  /* 0x0000000000087802 */ /* 0x000fe20000000f00 */
[----:B------:R-:W-:Y:S01]  /*4490*/  IMAD.MOV.U32 R9, RZ, RZ, 0x7ff00000 ;  /* 0x7ff00000ff097424 */ /* 0x000fe200078e00ff */
[----:B------:R-:W-:-:S05]  /*44a0*/  LOP3.LUT P0, RZ, R7, 0x7fffffff, RZ, 0xc0, !PT ;  /* 0x7fffffff07ff7812 */ /* 0x000fca000780c0ff */
[----:B------:R-:W-:-:S10]  /*44b0*/  DFMA R8, R6, R8, +INF ;  /* 0x7ff000000608742b */ /* 0x000fd40000000008 */
[----:B------:R-:W-:Y:S02]  /*44c0*/  FSEL R8, R8, RZ, P0 ;  /* 0x000000ff08087208 */ /* 0x000fe40000000000 */
[----:B------:R-:W-:-:S07]  /*44d0*/  FSEL R9, R9, -QNAN , P0 ;  /* 0xfff0000009097808 */ /* 0x000fce0000000000 */
.L_x_181:
[----:B------:R-:W-:Y:S05]  /*44e0*/  BSYNC.RECONVERGENT B1 ;  /* 0x0000000000017941 */ /* 0x000fea0003800200 */
.L_x_179:
[----:B------:R-:W1:Y:S01]  /*44f0*/  MUFU.RCP64H R7, R13 ;  /* 0x0000000d00077308 */ /* 0x000e620000001800 */
[----:B------:R-:W-:Y:S01]  /*4500*/  IMAD.MOV.U32 R6, RZ, RZ, 0x1 ;  /* 0x00000001ff067424 */ /* 0x000fe200078e00ff */
[----:B------:R-:W-:Y:S01]  /*4510*/  FSETP.GEU.AND P1, PT, |R21|, 6.5827683646048100446e-37, PT ;  /* 0x036000001500780b */ /* 0x000fe20003f2e200 */
[----:B------:R-:W-:Y:S04]  /*4520*/  BSSY.RECONVERGENT B1, `(.L_x_182) ;  /* 0x000001a000017945 */ /* 0x000fe80003800200 */
[----:B-1----:R-:W-:-:S08]  /*4530*/  DFMA R10, -R12, R6, 1 ;  /* 0x3ff000000c0a742b */ /* 0x002fd00000000106 */
[----:B------:R-:W-:-:S08]  /*4540*/  DFMA R10, R10, R10, R10 ;  /* 0x0000000a0a0a722b */ /* 0x000fd0000000000a */
[----:B------:R-:W-:-:S08]  /*4550*/  DFMA R10, R6, R10, R6 ;  /* 0x0000000a060a722b */ /* 0x000fd00000000006 */
[----:B------:R-:W-:-:S08]  /*4560*/  DFMA R6, -R12, R10, 1 ;  /* 0x3ff000000c06742b */ /* 0x000fd0000000010a */
[----:B------:R-:W-:Y:S01]  /*4570*/  DFMA R6, R10, R6, R10 ;  /* 0x000000060a06722b */ /* 0x000fe2000000000a */
[----:B------:R-:W-:-:S04]  /*4580*/  IMAD R10, R2, UR11, RZ ;  /* 0x0000000b020a7c24 */ /* 0x000fc8000f8e02ff */
[----:B------:R-:W-:-:S03]  /*4590*/  IMAD.WIDE R10, R10, 0x8, RZ ;  /* 0x000000080a0a7825 */ /* 0x000fc600078e02ff */
[----:B------:R-:W-:Y:S01]  /*45a0*/  DMUL R24, R20, R6 ;  /* 0x0000000614187228 */ /* 0x000fe20000000000 */
[----:B------:R-:W-:-:S04]  /*45b0*/  IADD3 R10, P0, PT, R10, UR18, RZ ;  /* 0x000000120a0a7c10 */ /* 0x000fc8000ff1e0ff */
[----:B------:R-:W-:-:S03]  /*45c0*/  IADD3.X R11, PT, PT, R11, UR19, RZ, P0, !PT ;  /* 0x000000130b0b7c10 */ /* 0x000fc600087fe4ff */
[----:B0-----:R-:W-:Y:S01]  /*45d0*/  DFMA R26, -R12, R24, R20 ;  /* 0x000000180c1a722b */ /* 0x001fe20000000114 */
[----:B------:R-:W-:-:S07]  /*45e0*/  IMAD.WIDE R10, R4, 0x8, R10 ;  /* 0x00000008040a7825 */ /* 0x000fce00078e020a */
[----:B------:R-:W-:Y:S01]  /*45f0*/  DFMA R6, R6, R26, R24 ;  /* 0x0000001a0606722b */ /* 0x000fe20000000018 */
[----:B------:R0:W-:Y:S09]  /*4600*/  STG.E.64 desc[UR4][R10.64], R8 ;  /* 0x000000080a007986 */ /* 0x0001f2000c101b04 */
        /* <DEDUP_REMOVED lines=8> */
[----:B------:R-:W-:Y:S05]  /*4690*/  CALL.REL.NOINC `($__internal_3_$__cuda_sm20_div_rn_f64_full) ;  /* 0x0000000400707944 */ /* 0x000fea0003c00000 */
[----:B------:R-:W-:Y:S02]  /*46a0*/  IMAD.MOV.U32 R6, RZ, RZ, R8 ;  /* 0x000000ffff067224 */ /* 0x000fe400078e0008 */
[----:B------:R-:W-:-:S07]  /*46b0*/  IMAD.MOV.U32 R7, RZ, RZ, R9 ;  /* 0x000000ffff077224 */ /* 0x000fce00078e0009 */
.L_x_183:
[----:B------:R-:W-:Y:S05]  /*46c0*/  BSYNC.RECONVERGENT B1 ;  /* 0x0000000000017941 */ /* 0x000fea0003800200 */
.L_x_182:
        /* <DEDUP_REMOVED lines=22> */
[----:B------:R-:W-:Y:S05]  /*4830*/  CALL.REL.NOINC `($__internal_3_$__cuda_sm20_div_rn_f64_full) ;  /* 0x0000000400087944 */ /* 0x000fea0003c00000 */
.L_x_185:
[----:B------:R-:W-:Y:S05]  /*4840*/  BSYNC.RECONVERGENT B1 ;  /* 0x0000000000017941 */ /* 0x000fea0003800200 */
.L_x_184:
        /* <DEDUP_REMOVED lines=22> */
[----:B------:R-:W-:Y:S05]  /*49b0*/  CALL.REL.NOINC `($__internal_3_$__cuda_sm20_div_rn_f64_full) ;  /* 0x0000000000a87944 */ /* 0x000fea0003c00000 */
[----:B------:R-:W-:Y:S01]  /*49c0*/  IMAD.MOV.U32 R6, RZ, RZ, R8 ;  /* 0x000000ffff067224 */ /* 0x000fe200078e0008 */
[----:B------:R-:W-:-:S07]  /*49d0*/  MOV R7, R9 ;  /* 0x0000000900077202 */ /* 0x000fce0000000f00 */
.L_x_187:
[----:B------:R-:W-:Y:S05]  /*49e0*/  BSYNC.RECONVERGENT B1 ;  /* 0x0000000000017941 */ /* 0x000fea0003800200 */
.L_x_186:
        /* <DEDUP_REMOVED lines=23> */
.L_x_189:
[----:B------:R-:W-:Y:S05]  /*4b60*/  BSYNC.RECONVERGENT B1 ;  /* 0x0000000000017941 */ /* 0x000fea0003800200 */
.L_x_188:
[----:B------:R-:W-:Y:S01]  /*4b70*/  MOV R14, R8 ;  /* 0x00000008000e7202 */ /* 0x000fe20000000f00 */
[----:B------:R-:W-:-:S07]  /*4b80*/  IMAD.MOV.U32 R15, RZ, RZ, R9 ;  /* 0x000000ffff0f7224 */ /* 0x000fce00078e0009 */
.L_x_178:
[----:B------:R-:W-:Y:S05]  /*4b90*/  BSYNC.RECONVERGENT B0 ;  /* 0x0000000000007941 */ /* 0x000fea0003800200 */
.L_x_177:
[----:B------:R-:W-:Y:S01]  /*4ba0*/  SHF.L.U32 R5, R4, 0x2, RZ ;  /* 0x0000000204057819 */ /* 0x000fe200000006ff */
[----:B------:R-:W-:Y:S01]  /*4bb0*/  VIADD R3, R3, 0x1 ;  /* 0x0000000103037836 */ /* 0x000fe20000000000 */
[----:B------:R-:W-:-:S03]  /*4bc0*/  UIADD3 UR6, UP0, UPT, UR6, 0x4, URZ ;  /* 0x0000000406067890 */ /* 0x000fc6000ff1e0ff */
[----:B------:R-:W-:Y:S01]  /*4bd0*/  IMAD.WIDE R4, R5, 0x8, R22 ;  /* 0x0000000805047825 */ /* 0x000fe200078e0216 */
[----:B------:R-:W-:Y:S01]  /*4be0*/  ISETP.NE.AND P0, PT, R3, RZ, PT ;  /* 0x000000ff0300720c */ /* 0x000fe20003f05270 */
[----:B------:R-:W-:-:S03]  /*4bf0*/  UIADD3.X UR7, UPT, UPT, URZ, UR7, URZ, UP0, !UPT ;  /* 0x00000007ff077290 */ /* 0x000fc600087fe4ff */
[----:B------:R3:W-:Y:S04]  /*4c00*/  STG.E.64 desc[UR4][R4.64], R14 ;  /* 0x0000000e04007986 */ /* 0x0007e8000c101b04 */
[----:B------:R3:W-:Y:S04]  /*4c10*/  STG.E.64 desc[UR4][R4.64+0x8], R16 ;  /* 0x0000081004007986 */ /* 0x0007e8000c101b04 */
[----:B------:R3:W-:Y:S04]  /*4c20*/  STG.E.64 desc[UR4][R4.64+0x10], R18 ;  /* 0x0000101204007986 */ /* 0x0007e8000c101b04 */
[----:B------:R3:W-:Y:S01]  /*4c30*/  STG.E.64 desc[UR4][R4.64+0x18], R20 ;  /* 0x0000181404007986 */ /* 0x0007e2000c101b04 */
[----:B------:R-:W-:Y:S05]  /*4c40*/  @P0 BRA `(.L_x_190) ;  /* 0xffffffb800700947 */ /* 0x000fea000383ffff */
[----:B------:R-:W-:Y:S05]  /*4c50*/  EXIT ;  /* 0x000000000000794d */ /* 0x000fea0003800000 */
        .weak           $__internal_3_$__cuda_sm20_div_rn_f64_full
        .type           $__internal_3_$__cuda_sm20_div_rn_f64_full,@function
        .size           $__internal_3_$__cuda_sm20_div_rn_f64_full,(.L_x_200 - $__internal_3_$__cuda_sm20_div_rn_f64_full)
$__internal_3_$__cuda_sm20_div_rn_f64_full:
[C---:B------:R-:W-:Y:S01]  /*4c60*/  FSETP.GEU.AND P0, PT, |R9|.reuse, 1.469367938527859385e-39, PT ;  /* 0x001000000900780b */ /* 0x040fe20003f0e200 */
[----:B------:R-:W-:Y:S01]  /*4c70*/  IMAD.MOV.U32 R26, RZ, RZ, 0x1 ;  /* 0x00000001ff1a7424 */ /* 0x000fe200078e00ff */
[----:B------:R-:W-:Y:S01]  /*4c80*/  LOP3.LUT R10, R9, 0x800fffff, RZ, 0xc0, !PT ;  /* 0x800fffff090a7812 */ /* 0x000fe200078ec0ff */
[----:B------:R-:W-:Y:S01]  /*4c90*/  BSSY.RECONVERGENT B2, `(.L_x_191) ;  /* 0x0000056000027945 */ /* 0x000fe20003800200 */
[C---:B------:R-:W-:Y:S02]  /*4ca0*/  FSETP.GEU.AND P2, PT, |R7|.reuse, 1.469367938527859385e-39, PT ;  /* 0x001000000700780b */ /* 0x040fe40003f4e200 */
[----:B------:R-:W-:Y:S02]  /*4cb0*/  LOP3.LUT R11, R10, 0x3ff00000, RZ, 0xfc, !PT ;  /* 0x3ff000000a0b7812 */ /* 0x000fe400078efcff */
[----:B------:R-:W-:Y:S02]  /*4cc0*/  MOV R10, R8 ;  /* 0x00000008000a7202 */ /* 0x000fe40000000f00 */
[----:B------:R-:W-:-:S02]  /*4cd0*/  LOP3.LUT R29, R7, 0x7ff00000, RZ, 0xc0, !PT ;  /* 0x7ff00000071d7812 */ /* 0x000fc400078ec0ff */
[----:B------:R-:W-:Y:S01]  /*4ce0*/  MOV R32, 0x1ca00000 ;  /* 0x1ca0000000207802 */ /* 0x000fe20000000f00 */
[----:B------:R-:W-:Y:S01]  /*4cf0*/  @!P0 DMUL R10, R8, 8.98846567431157953865e+307 ;  /* 0x7fe00000080a8828 */ /* 0x000fe20000000000 */
[----:B------:R-:W-:Y:S02]  /*4d00*/  LOP3.LUT R34, R9, 0x7ff00000, RZ, 0xc0, !PT ;  /* 0x7ff0000009227812 */ /* 0x000fe400078ec0ff */
[----:B------:R-:W-:Y:S02]  /*4d10*/  LOP3.LUT R5, R7, 0x7ff00000, RZ, 0xc0, !PT ;  /* 0x7ff0000007057812 */ /* 0x000fe400078ec0ff */
[----:B------:R-:W-:Y:S01]  /*4d20*/  @!P2 LOP3.LUT R28, R9, 0x7ff00000, RZ, 0xc0, !PT ;  /* 0x7ff00000091ca812 */ /* 0x000fe200078ec0ff */
[----:B------:R-:W0:Y:S01]  /*4d30*/  MUFU.RCP64H R27, R11 ;  /* 0x0000000b001b7308 */ /* 0x000e220000001800 */
[----:B------:R-:W-:Y:S02]  /*4d40*/  ISETP.GE.U32.AND P1, PT, R5, R34, PT ;  /* 0x000000220500720c */ /* 0x000fe40003f26070 */
[----:B------:R-:W-:Y:S01]  /*4d50*/  @!P2 ISETP.GE.U32.AND P3, PT, R29, R28, PT ;  /* 0x0000001c1d00a20c */ /* 0x000fe20003f66070 */
[----:B------:R-:W-:Y:S01]  /*4d60*/  IMAD.MOV.U32 R28, RZ, RZ, 0x1ca00000 ;  /* 0x1ca00000ff1c7424 */ /* 0x000fe200078e00ff */
[----:B------:R-:W-:-:S02]  /*4d70*/  @!P0 LOP3.LUT R34, R11, 0x7ff00000, RZ, 0xc0, !PT ;  /* 0x7ff000000b228812 */ /* 0x000fc400078ec0ff */
[----:B------:R-:W-:-:S04]  /*4d80*/  @!P2 SEL R29, R32, 0x63400000, !P3 ;  /* 0x63400000201da807 */ /* 0x000fc80005800000 */
[----:B------:R-:W-:-:S04]  /*4d90*/  @!P2 LOP3.LUT R30, R29, 0x80000000, R7, 0xf8, !PT ;  /* 0x800000001d1ea812 */ /* 0x000fc800078ef807 */
[----:B------:R-:W-:Y:S01]  /*4da0*/  @!P2 LOP3.LUT R31, R30, 0x100000, RZ, 0xfc, !PT ;  /* 0x001000001e1fa812 */ /* 0x000fe200078efcff */
[----:B------:R-:W-:Y:S01]  /*4db0*/  @!P2 IMAD.MOV.U32 R30, RZ, RZ, RZ ;  /* 0x000000ffff1ea224 */ /* 0x000fe200078e00ff */
[----:B0-----:R-:W-:-:S08]  /*4dc0*/  DFMA R24, R26, -R10, 1 ;  /* 0x3ff000001a18742b */ /* 0x001fd0000000080a */
[----:B------:R-:W-:-:S08]  /*4dd0*/  DFMA R24, R24, R24, R24 ;  /* 0x000000181818722b */ /* 0x000fd00000000018 */
[----:B------:R-:W-:Y:S01]  /*4de0*/  DFMA R26, R26, R24, R26 ;  /* 0x000000181a1a722b */ /* 0x000fe2000000001a */
[----:B------:R-:W-:Y:S02]  /*4df0*/  SEL R25, R28, 0x63400000, !P1 ;  /* 0x634000001c197807 */ /* 0x000fe40004800000 */
[----:B------:R-:W-:Y:S02]  /*4e00*/  MOV R24, R6 ;  /* 0x0000000600187202 */ /* 0x000fe40000000f00 */
[----:B------:R-:W-:-:S03]  /*4e10*/  LOP3.LUT R25, R25, 0x800fffff, R7, 0xf8, !PT ;  /* 0x800fffff19197812 */ /* 0x000fc600078ef807 */
[----:B------:R-:W-:-:S03]  /*4e20*/  DFMA R28, R26, -R10, 1 ;  /* 0x3ff000001a1c742b */ /* 0x000fc6000000080a */
[----:B------:R-:W-:-:S05]  /*4e30*/  @!P2 DFMA R24, R24, 2, -R30 ;  /* 0x400000001818a82b */ /* 0x000fca000000081e */
[----:B------:R-:W-:-:S05]  /*4e40*/  DFMA R26, R26, R28, R26 ;  /* 0x0000001c1a1a722b */ /* 0x000fca000000001a */
[----:B------:R-:W-:-:S03]  /*4e50*/  @!P2 LOP3.LUT R5, R25, 0x7ff00000, RZ, 0xc0, !PT ;  /* 0x7ff000001905a812 */ /* 0x000fc600078ec0ff */
[----:B------:R-:W-:Y:S01]  /*4e60*/  DMUL R28, R26, R24 ;  /* 0x000000181a1c7228 */ /* 0x000fe20000000000 */
[----:B------:R-:W-:-:S04]  /*4e70*/  IADD3 R33, PT, PT, R5, -0x1, RZ ;  /* 0xffffffff05217810 */ /* 0x000fc80007ffe0ff */
[----:B------:R-:W-:Y:S01]  /*4e80*/  ISETP.GT.U32.AND P0, PT, R33, 0x7feffffe, PT ;  /* 0x7feffffe2100780c */ /* 0x000fe20003f04070 */
[----:B------:R-:W-:Y:S02]  /*4e90*/  VIADD R33, R34, 0xffffffff ;  /* 0xffffffff22217836 */ /* 0x000fe40000000000 */
[----:B------:R-:W-:-:S03]  /*4ea0*/  DFMA R30, R28, -R10, R24 ;  /* 0x8000000a1c1e722b */ /* 0x000fc60000000018 */
[----:B------:R-:W-:-:S05]  /*4eb0*/  ISETP.GT.U32.OR P0, PT, R33, 0x7feffffe, P0 ;  /* 0x7feffffe2100780c */ /* 0x000fca0000704470 */
[----:B------:R-:W-:-:S08]  /*4ec0*/  DFMA R30, R26, R30, R28 ;  /* 0x0000001e1a1e722b */ /* 0x000fd0000000001c */
[----:B------:R-:W-:Y:S05]  /*4ed0*/  @P0 BRA `(.L_x_192) ;  /* 0x0000000000700947 */ /* 0x000fea0003800000 */
[----:B------:R-:W-:Y:S02]  /*4ee0*/  LOP3.LUT R7, R7, 0x7ff00000, RZ, 0xc0, !PT ;  /* 0x7ff0000007077812 */ /* 0x000fe400078ec0ff */
[----:B------:R-:W-:-:S04]  /*4ef0*/  LOP3.LUT R6, R9, 0x7ff00000, RZ, 0xc0, !PT ;  /* 0x7ff0000009067812 */ /* 0x000fc800078ec0ff */
[CC--:B------:R-:W-:Y:S02]  /*4f00*/  VIADDMNMX R5, R7.reuse, -R6.reuse, 0xb9600000, !PT ;  /* 0xb960000007057446 */ /* 0x0c0fe40007800906 */
[----:B------:R-:W-:Y:S02]  /*4f10*/  ISETP.GE.U32.AND P0, PT, R7, R6, PT ;  /* 0x000000060700720c */ /* 0x000fe40003f06070 */
[----:B------:R-:W-:Y:S02]  /*4f20*/  VIMNMX R5, PT, PT, R5, 0x46a00000, PT ;  /* 0x46a0000005057848 */ /* 0x000fe40003fe0100 */
[----:B------:R-:W-:Y:S02]  /*4f30*/  SEL R32, R32, 0x63400000, !P0 ;  /* 0x6340000020207807 */ /* 0x000fe40004000000 */
[----:B------:R-:W-:Y:S02]  /*4f40*/  MOV R6, RZ ;  /* 0x000000ff00067202 */ /* 0x000fe40000000f00 */
[----:B------:R-:W-:-:S05]  /*4f50*/  IADD3 R5, PT, PT, -R32, R5, RZ ;  /* 0x0000000520057210 */ /* 0x000fca0007ffe1ff */
        /* <DEDUP_REMOVED lines=10> */
[C---:B------:R-:W-:Y:S01]  /*5000*/  IADD3 R9, PT, PT, -R5.reuse, RZ, RZ ;  /* 0x000000ff05097210 */ /* 0x040fe20007ffe1ff */
[----:B------:R-:W-:Y:S01]  /*5010*/  IMAD.MOV.U32 R8, RZ, RZ, RZ ;  /* 0x000000ffff087224 */ /* 0x000fe200078e00ff */
[----:B------:R-:W-:Y:S01]  /*5020*/  DMUL.RP R6, R30, R6 ;  /* 0x000000061e067228 */ /* 0x000fe20000008000 */
[----:B------:R-:W-:-:S04]  /*5030*/  IADD3 R5, PT, PT, -R5, -0x43300000, RZ ;  /* 0xbcd0000005057810 */ /* 0x000fc80007ffe1ff */
[----:B------:R-:W-:-:S05]  /*5040*/  DFMA R8, R26, -R8, R30 ;  /* 0x800000081a08722b */ /* 0x000fca000000001e */
[----:B------:R-:W-:-:S05]  /*5050*/  LOP3.LUT R25, R7, R25, RZ, 0x3c, !PT ;  /* 0x0000001907197212 */ /* 0x000fca00078e3cff */
[----:B------:R-:W-:-:S04]  /*5060*/  FSETP.NEU.AND P0, PT, |R9|, R5, PT ;  /* 0x000000050900720b */ /* 0x000fc80003f0d200 */
[----:B------:R-:W-:Y:S02]  /*5070*/  FSEL R26, R6, R26, !P0 ;  /* 0x0000001a061a7208 */ /* 0x000fe40004000000 */
[----:B------:R-:W-:Y:S01]  /*5080*/  FSEL R27, R25, R27, !P0 ;  /* 0x0000001b191b7208 */ /* 0x000fe20004000000 */
[----:B------:R-:W-:Y:S06]  /*5090*/  BRA `(.L_x_193) ;  /* 0x0000000000547947 */ /* 0x000fec0003800000 */
.L_x_192:
        /* <DEDUP_REMOVED lines=11> */
[----:B------:R-:W-:Y:S02]  /*5150*/  @P0 LOP3.LUT R5, R27, 0x7ff00000, RZ, 0xfc, !PT ;  /* 0x7ff000001b050812 */ /* 0x000fe400078efcff */
[----:B------:R-:W-:Y:S01]  /*5160*/  @!P0 MOV R26, RZ ;  /* 0x000000ff001a8202 */ /* 0x000fe20000000f00 */
[----:B------:R-:W-:Y:S01]  /*5170*/  @P0 IMAD.MOV.U32 R26, RZ, RZ, RZ ;  /* 0x000000ffff1a0224 */ /* 0x000fe200078e00ff */
[----:B------:R-:W-:Y:S01]  /*5180*/  @P0 MOV R27, R5 ;  /* 0x00000005001b0202 */ /* 0x000fe20000000f00 */
[----:B------:R-:W-:Y:S06]  /*5190*/  BRA `(.L_x_193) ;  /* 0x0000000000147947 */ /* 0x000fec0003800000 */
.L_x_195:
[----:B------:R-:W-:Y:S01]  /*51a0*/  LOP3.LUT R27, R9, 0x80000, RZ, 0xfc, !PT ;  /* 0x00080000091b7812 */ /* 0x000fe200078efcff */
[----:B------:R-:W-:Y:S01]  /*51b0*/  IMAD.MOV.U32 R26, RZ, RZ, R8 ;  /* 0x000000ffff1a7224 */ /* 0x000fe200078e0008 */
[----:B------:R-:W-:Y:S06]  /*51c0*/  BRA `(.L_x_193) ;  /* 0x0000000000087947 */ /* 0x000fec0003800000 */
.L_x_194:
[----:B------:R-:W-:Y:S02]  /*51d0*/  LOP3.LUT R27, R7, 0x80000, RZ, 0xfc, !PT ;  /* 0x00080000071b7812 */ /* 0x000fe400078efcff */
[----:B------:R-:W-:-:S07]  /*51e0*/  MOV R26, R6 ;  /* 0x00000006001a7202 */ /* 0x000fce0000000f00 */
.L_x_193:
[----:B------:R-:W-:Y:S05]  /*51f0*/  BSYNC.RECONVERGENT B2 ;  /* 0x0000000000027941 */ /* 0x000fea0003800200 */
.L_x_191:
[----:B------:R-:W-:Y:S02]  /*5200*/  HFMA2 R7, -RZ, RZ, 0, 0 ;  /* 0x00000000ff077431 */ /* 0x000fe400000001ff */
[----:B------:R-:W-:Y:S01]  /*5210*/  IMAD.MOV.U32 R6, RZ, RZ, R0 ;  /* 0x000000ffff067224 */ /* 0x000fe200078e0000 */
[----:B------:R-:W-:Y:S01]  /*5220*/  MOV R9, R27 ;  /* 0x0000001b00097202 */ /* 0x000fe20000000f00 */
[----:B------:R-:W-:Y:S02]  /*5230*/  IMAD.MOV.U32 R8, RZ, RZ, R26 ;  /* 0x000000ffff087224 */ /* 0x000fe400078e001a */
[----:B------:R-:W-:Y:S05]  /*5240*/  RET.REL.NODEC R6 `(_Z19forward_pass_kerneliiiPKiS0_PKbS0_PKhPKdS0_S0_S0_PdS7_) ;  /* 0xffffffac066c7950 */ /* 0x000fea0003c3ffff */
.L_x_196:
        /* <DEDUP_REMOVED lines=11> */
.L_x_200:


//--------------------- .nv.shared.reserved.0     --------------------------
	.section	.nv.shared.reserved.0,"aw",@nobits
	.weak		__nv_reservedSMEM_offset_0_alias
	.size		__nv_reservedSMEM_offset_0_alias, 0, 64
	.other		__nv_reservedSMEM_offset_0_alias,@"STO_CUDA_RESERVED_SHARED STV_DEFAULT"
__nv_reservedSMEM_offset_0_alias:
	.zero		0
	.zero		64


//--------------------- .nv.constant0._Z25compute_pattern_ll_kerneliiPKiiPKdS2_S2_S0_Pd --------------------------
	.section	.nv.constant0._Z25compute_pattern_ll_kerneliiPKiiPKdS2_S2_S0_Pd,"a",@progbits
	.sectionflags	@""
	.align	4
.nv.constant0._Z25compute_pattern_ll_kerneliiPKiiPKdS2_S2_S0_Pd:
	.zero		960


//--------------------- .nv.constant0._Z22expected_counts_kerneliiiPKiPKbS0_PKhS0_PKdS6_S6_S0_S0_S0_Pd --------------------------
	.section	.nv.constant0._Z22expected_counts_kerneliiiPKiPKbS0_PKhS0_PKdS6_S6_S0_S0_S0_Pd,"a",@progbits
	.sectionflags	@""
	.align	4
.nv.constant0._Z22expected_counts_kerneliiiPKiPKbS0_PKhS0_PKdS6_S6_S0_S0_S0_Pd:
	.zero		1008


//--------------------- .nv.constant0._Z20backward_pass_kerneliiPKiS0_S0_PKdS0_S0_S0_S0_iS2_S2_PdS3_ --------------------------
	.section	.nv.constant0._Z20backward_pass_kerneliiPKiS0_S0_PKdS0_S0_S0_S0_iS2_S2_PdS3_,"a",@progbits
	.sectionflags	@""
	.align	4
.nv.constant0._Z20backward_pass_kerneliiPKiS0_S0_PKdS0_S0_S0_S0_iS2_S2_PdS3_:
	.zero		1008


//--------------------- .nv.constant0._Z19forward_pass_kerneliiiPKiS0_PKbS0_PKhPKdS0_S0_S0_PdS7_ --------------------------
	.section	.nv.constant0._Z19forward_pass_kerneliiiPKiS0_PKbS0_PKhPKdS0_S0_S0_PdS7_,"a",@progbits
	.sectionflags	@""
	.align	4
.nv.constant0._Z19forward_pass_kerneliiiPKiS0_PKbS0_PKhPKdS0_S0_S0_PdS7_:
	.zero		1000


//--------------------- SYMBOLS --------------------------

	.type		.nv.reservedSmem.offset0,@object
	.size		.nv.reservedSmem.offset0,0x4
